def matmul_kernel(
    a_ptr,
    b_ptr,
    c_ptr,
    M,
    N,
    K,
    stride_am,
    stride_ak,
    stride_bk,
    stride_bn,
    stride_cm,
    stride_cn,
    BLOCK_M: tl.constexpr,
    BLOCK_N: tl.constexpr,
    BLOCK_K: tl.constexpr,
    GROUP_M: tl.constexpr,
):
    pid = tl.program_id(axis=0)
    num_pid_m = tl.cdiv(M, BLOCK_M)
    num_pid_n = tl.cdiv(N, BLOCK_N)
    num_pid_in_group = GROUP_M * num_pid_n
    group_id = pid // num_pid_in_group
    first_pid_m = group_id * GROUP_M
    group_size_m = min(num_pid_m - first_pid_m, GROUP_M)
    pid_m = first_pid_m + ((pid % num_pid_in_group) % group_size_m)
    pid_n = (pid % num_pid_in_group) // group_size_m

    offs_am = (pid_m * BLOCK_M + tl.arange(0, BLOCK_M)) % M
    offs_bn = (pid_n * BLOCK_N + tl.arange(0, BLOCK_N)) % N
    offs_k = tl.arange(0, BLOCK_K)
    a_ptrs = a_ptr + offs_am[:, None] * stride_am + offs_k[None, :] * stride_ak
    b_ptrs = b_ptr + offs_k[:, None] * stride_bk + offs_bn[None, :] * stride_bn

    acc = tl.zeros((BLOCK_M, BLOCK_N), dtype=tl.float32)
    for kk in range(0, tl.cdiv(K, BLOCK_K)):
        a = tl.load(a_ptrs, mask=offs_k[None, :] < K - kk * BLOCK_K, other=0.0)
        b = tl.load(b_ptrs, mask=offs_k[:, None] < K - kk * BLOCK_K, other=0.0)
        acc = tl.dot(a, b, acc)
        a_ptrs += BLOCK_K * stride_ak
        b_ptrs += BLOCK_K * stride_bk

    c = acc.to(c_ptr.dtype.element_ty)
    offs_cm = pid_m * BLOCK_M + tl.arange(0, BLOCK_M)
    offs_cn = pid_n * BLOCK_N + tl.arange(0, BLOCK_N)
    c_ptrs = c_ptr + offs_cm[:, None] * stride_cm + offs_cn[None, :] * stride_cn
    mask = (offs_cm[:, None] < M) & (offs_cn[None, :] < N)
    tl.store(c_ptrs, c, mask=mask)

# config = {"BLOCK_K": 128, "BLOCK_M": 64, "BLOCK_N": 64, "GROUP_M": 8, "arch": "sm_80", "dtype": "bf16", "num_ctas": 1, "num_stages": 3, "num_warps": 1}
# arch = sm_80


// ===== COMPILED SASS (sm_80) =====

	.target	sm_80

	.elftype	@"ET_EXEC"


//--------------------- .note.nv.tkinfo           --------------------------
	.section	.note.nv.tkinfo,"",@"SHT_NOTE"
	.sectionflags	@"SHF_NOTE_NV_TKINFO"
	.tkinfo
        /*0018*/ 	.word	0x00000002
        /*0030*/ 	.string	""
        /*0030*/ 	.string	"ptxas"
        /*0030*/ 	.string	"Cuda compilation tools, release 13.0, V13.0.88"
        /*0030*/ 	.string	"Build cuda_13.0.r13.0/compiler.36424714_0"
        /*0030*/ 	.string	"-v  -suppress-debug-info  -lineinfo  -arch sm_80 "



//--------------------- .note.nv.cuinfo           --------------------------
	.section	.note.nv.cuinfo,"",@"SHT_NOTE"
	.sectionflags	@"SHF_NOTE_NV_CUINFO"
        /*0018*/ 	.short	0x0002
        /*001a*/ 	.short	0x0050
        /*001c*/ 	.short	0x0082
	.zero		2


//--------------------- .nv.info                  --------------------------
	.section	.nv.info,"",@"SHT_CUDA_INFO"
	.align	4


	//----- nvinfo : EIATTR_REGCOUNT
	.align		4
        /*0000*/ 	.byte	0x04, 0x2f
        /*0002*/ 	.short	(.L_1 - .L_0)
	.align		4
.L_0:
        /*0004*/ 	.word	index@(matmul_kernel)
        /*0008*/ 	.word	0x00000040


	//----- nvinfo : EIATTR_FRAME_SIZE
	.align		4
.L_1:
        /*000c*/ 	.byte	0x04, 0x11
        /*000e*/ 	.short	(.L_3 - .L_2)
	.align		4
.L_2:
        /*0010*/ 	.word	index@(matmul_kernel)
        /*0014*/ 	.word	0x00002660


	//----- nvinfo : EIATTR_MIN_STACK_SIZE
	.align		4
.L_3:
        /*0018*/ 	.byte	0x04, 0x12
        /*001a*/ 	.short	(.L_5 - .L_4)
	.align		4
.L_4:
        /*001c*/ 	.word	index@(matmul_kernel)
        /*0020*/ 	.word	0x00002660
.L_5:


//--------------------- .nv.info.matmul_kernel    --------------------------
	.section	.nv.info.matmul_kernel,"",@"SHT_CUDA_INFO"
	.sectionflags	@""
	.align	4


	//----- nvinfo : EIATTR_CUDA_API_VERSION
	.align		4
        /*0000*/ 	.byte	0x04, 0x37
        /*0002*/ 	.short	(.L_7 - .L_6)
.L_6:
        /*0004*/ 	.word	0x00000082


	//----- nvinfo : EIATTR_SW2861232_WAR
	.align		4
.L_7:
        /*0008*/ 	.byte	0x01, 0x35
	.zero		2


	//----- nvinfo : EIATTR_PARAM_CBANK
	.align		4
        /*000c*/ 	.byte	0x04, 0x0a
        /*000e*/ 	.short	(.L_9 - .L_8)
	.align		4
.L_8:
        /*0010*/ 	.word	index@(.nv.constant0.matmul_kernel)
        /*0014*/ 	.short	0x0160
        /*0016*/ 	.short	0x0050


	//----- nvinfo : EIATTR_CBANK_PARAM_SIZE
	.align		4
.L_9:
        /*0018*/ 	.byte	0x03, 0x19
        /*001a*/ 	.short	0x0050


	//----- nvinfo : EIATTR_KPARAM_INFO
	.align		4
        /*001c*/ 	.byte	0x04, 0x17
        /*001e*/ 	.short	(.L_11 - .L_10)
.L_10:
        /*0020*/ 	.word	0x00000000
        /*0024*/ 	.short	0x000d
        /*0026*/ 	.short	0x0048
        /*0028*/ 	.byte	0x00, 0xf4, 0x21, 0x00


	//----- nvinfo : EIATTR_KPARAM_INFO
	.align		4
.L_11:
        /*002c*/ 	.byte	0x04, 0x17
        /*002e*/ 	.short	(.L_13 - .L_12)
.L_12:
        /*0030*/ 	.word	0x00000000
        /*0034*/ 	.short	0x000c
        /*0036*/ 	.short	0x0040
        /*0038*/ 	.byte	0x00, 0xf4, 0x21, 0x00


	//----- nvinfo : EIATTR_KPARAM_INFO
	.align		4
.L_13:
        /*003c*/ 	.byte	0x04, 0x17
        /*003e*/ 	.short	(.L_15 - .L_14)
.L_14:
        /*0040*/ 	.word	0x00000000
        /*0044*/ 	.short	0x000b
        /*0046*/ 	.short	0x0038
        /*0048*/ 	.byte	0x00, 0xf0, 0x11, 0x00


	//----- nvinfo : EIATTR_KPARAM_INFO
	.align		4
.L_15:
        /*004c*/ 	.byte	0x04, 0x17
        /*004e*/ 	.short	(.L_17 - .L_16)
.L_16:
        /*0050*/ 	.word	0x00000000
        /*0054*/ 	.short	0x000a
        /*0056*/ 	.short	0x0034
        /*0058*/ 	.byte	0x00, 0xf0, 0x11, 0x00


	//----- nvinfo : EIATTR_KPARAM_INFO
	.align		4
.L_17:
        /*005c*/ 	.byte	0x04, 0x17
        /*005e*/ 	.short	(.L_19 - .L_18)
.L_18:
        /*0060*/ 	.word	0x00000000
        /*0064*/ 	.short	0x0009
        /*0066*/ 	.short	0x0030
        /*0068*/ 	.byte	0x00, 0xf0, 0x11, 0x00


	//----- nvinfo : EIATTR_KPARAM_INFO
	.align		4
.L_19:
        /*006c*/ 	.byte	0x04, 0x17
        /*006e*/ 	.short	(.L_21 - .L_20)
.L_20:
        /*0070*/ 	.word	0x00000000
        /*0074*/ 	.short	0x0008
        /*0076*/ 	.short	0x002c
        /*0078*/ 	.byte	0x00, 0xf0, 0x11, 0x00


	//----- nvinfo : EIATTR_KPARAM_INFO
	.align		4
.L_21:
        /*007c*/ 	.byte	0x04, 0x17
        /*007e*/ 	.short	(.L_23 - .L_22)
.L_22:
        /*0080*/ 	.word	0x00000000
        /*0084*/ 	.short	0x0007
        /*0086*/ 	.short	0x0028
        /*0088*/ 	.byte	0x00, 0xf0, 0x11, 0x00


	//----- nvinfo : EIATTR_KPARAM_INFO
	.align		4
.L_23:
        /*008c*/ 	.byte	0x04, 0x17
        /*008e*/ 	.short	(.L_25 - .L_24)
.L_24:
        /*0090*/ 	.word	0x00000000
        /*0094*/ 	.short	0x0006
        /*0096*/ 	.short	0x0024
        /*0098*/ 	.byte	0x00, 0xf0, 0x11, 0x00


	//----- nvinfo : EIATTR_KPARAM_INFO
	.align		4
.L_25:
        /*009c*/ 	.byte	0x04, 0x17
        /*009e*/ 	.short	(.L_27 - .L_26)
.L_26:
        /*00a0*/ 	.word	0x00000000
        /*00a4*/ 	.short	0x0005
        /*00a6*/ 	.short	0x0020
        /*00a8*/ 	.byte	0x00, 0xf0, 0x11, 0x00


	//----- nvinfo : EIATTR_KPARAM_INFO
	.align		4
.L_27:
        /*00ac*/ 	.byte	0x04, 0x17
        /*00ae*/ 	.short	(.L_29 - .L_28)
.L_28:
        /*00b0*/ 	.word	0x00000000
        /*00b4*/ 	.short	0x0004
        /*00b6*/ 	.short	0x001c
        /*00b8*/ 	.byte	0x00, 0xf0, 0x11, 0x00


	//----- nvinfo : EIATTR_KPARAM_INFO
	.align		4
.L_29:
        /*00bc*/ 	.byte	0x04, 0x17
        /*00be*/ 	.short	(.L_31 - .L_30)
.L_30:
        /*00c0*/ 	.word	0x00000000
        /*00c4*/ 	.short	0x0003
        /*00c6*/ 	.short	0x0018
        /*00c8*/ 	.byte	0x00, 0xf0, 0x11, 0x00


	//----- nvinfo : EIATTR_KPARAM_INFO
	.align		4
.L_31:
        /*00cc*/ 	.byte	0x04, 0x17
        /*00ce*/ 	.short	(.L_33 - .L_32)
.L_32:
        /*00d0*/ 	.word	0x00000000
        /*00d4*/ 	.short	0x0002
        /*00d6*/ 	.short	0x0010
        /*00d8*/ 	.byte	0x00, 0xf4, 0x21, 0x00


	//----- nvinfo : EIATTR_KPARAM_INFO
	.align		4
.L_33:
        /*00dc*/ 	.byte	0x04, 0x17
        /*00de*/ 	.short	(.L_35 - .L_34)
.L_34:
        /*00e0*/ 	.word	0x00000000
        /*00e4*/ 	.short	0x0001
        /*00e6*/ 	.short	0x0008
        /*00e8*/ 	.byte	0x00, 0xf4, 0x21, 0x00


	//----- nvinfo : EIATTR_KPARAM_INFO
	.align		4
.L_35:
        /*00ec*/ 	.byte	0x04, 0x17
        /*00ee*/ 	.short	(.L_37 - .L_36)
.L_36:
        /*00f0*/ 	.word	0x00000000
        /*00f4*/ 	.short	0x0000
        /*00f6*/ 	.short	0x0000
        /*00f8*/ 	.byte	0x00, 0xf4, 0x21, 0x00


	//----- nvinfo : EIATTR_MAXREG_COUNT
	.align		4
.L_37:
        /*00fc*/ 	.byte	0x03, 0x1b
        /*00fe*/ 	.short	0x00ff


	//----- nvinfo : EIATTR_NUM_BARRIERS
	.align		4
        /*0100*/ 	.byte	0x02, 0x4c
        /*0102*/ 	.byte	0x01
	.zero		1


	//----- nvinfo : EIATTR_ANNOTATIONS
	.align		4
        /*0104*/ 	.byte	0x04, 0x55
        /*0106*/ 	.short	(.L_39 - .L_38)


	//   ....[0]....
.L_38:
        /*0108*/ 	.word	0x00000001
        /*010c*/ 	.byte	0x10, 0x05, 0x00, 0x00, 0x01, 0x00, 0x00, 0x00, 0x50, 0x05, 0x00, 0x00, 0x01, 0x00, 0x00, 0x00
        /* <DEDUP_REMOVED lines=330> */
        /*15bc*/ 	.byte	0x60, 0x7b, 0x00, 0x00


	//----- nvinfo : EIATTR_MERCURY_ISA_VERSION
	.align		4
.L_39:
        /*15c0*/ 	.byte	0x03, 0x5f
        /*15c2*/ 	.short	0x0000


	//----- nvinfo : EIATTR_COOP_GROUP_MASK_REGIDS
	.align		4
        /*15c4*/ 	.byte	0x04, 0x29
        /*15c6*/ 	.short	(.L_41 - .L_40)


	//   ....[0]....
.L_40:
        /*15c8*/ 	.word	0xffffffff


	//   ....[1]....
        /*15cc*/ 	.word	0xffffffff


	//   ....[2]....
        /*15d0*/ 	.word	0xffffffff


	//   ....[3]....
        /*15d4*/ 	.word	0xffffffff


	//   ....[4]....
        /*15d8*/ 	.word	0xffffffff


	//   ....[5]....
        /*15dc*/ 	.word	0xffffffff


	//   ....[6]....
        /*15e0*/ 	.word	0xffffffff


	//----- nvinfo : EIATTR_COOP_GROUP_INSTR_OFFSETS
	.align		4
.L_41:
        /*15e4*/ 	.byte	0x04, 0x28
        /*15e6*/ 	.short	(.L_43 - .L_42)


	//   ....[0]....
.L_42:
        /*15e8*/ 	.word	0x0003e930


	//   ....[1]....
        /*15ec*/ 	.word	0x0003ea00


	//   ....[2]....
        /*15f0*/ 	.word	0x0003ea50


	//   ....[3]....
        /*15f4*/ 	.word	0x0003eaa0


	//   ....[4]....
        /*15f8*/ 	.word	0x0003eaf0


	//   ....[5]....
        /*15fc*/ 	.word	0x0003ebb0


	//   ....[6]....
        /*1600*/ 	.word	0x0003ed80


	//----- nvinfo : EIATTR_EXIT_INSTR_OFFSETS
	.align		4
.L_43:
        /*1604*/ 	.byte	0x04, 0x1c
        /*1606*/ 	.short	(.L_45 - .L_44)


	//   ....[0]....
.L_44:
        /*1608*/ 	.word	0x000415a0


	//   ....[1]....
        /*160c*/ 	.word	0x000415d0


	//----- nvinfo : EIATTR_REQNTID
	.align		4
.L_45:
        /*1610*/ 	.byte	0x04, 0x10
        /*1612*/ 	.short	(.L_47 - .L_46)
.L_46:
        /*1614*/ 	.word	0x00000020
        /*1618*/ 	.word	0x00000001
        /*161c*/ 	.word	0x00000001
.L_47:


//--------------------- .nv.callgraph             --------------------------
	.section	.nv.callgraph,"",@"SHT_CUDA_CALLGRAPH"
	.align	4
	.sectionentsize	8
	.align		4
        /*0000*/ 	.word	0x00000000
	.align		4
        /*0004*/ 	.word	0xffffffff
	.align		4
        /*0008*/ 	.word	0x00000000
	.align		4
        /*000c*/ 	.word	0xfffffffe
	.align		4
        /*0010*/ 	.word	0x00000000
	.align		4
        /*0014*/ 	.word	0xfffffffd
	.align		4
        /*0018*/ 	.word	0x00000000
	.align		4
        /*001c*/ 	.word	0xfffffffc


//--------------------- .nv.rel.action            --------------------------
	.section	.nv.rel.action,"",@"SHT_CUDA_RELOCINFO"
	.align	8
	.sectionentsize	8
        /*0000*/ 	.byte	0x73, 0x00, 0x00, 0x00, 0x00, 0x00, 0x00, 0x00, 0x00, 0x00, 0x00, 0x11, 0x25, 0x00, 0x05, 0x36


//--------------------- .nv.constant0.matmul_kernel --------------------------
	.section	.nv.constant0.matmul_kernel,"a",@progbits
	.sectionflags	@""
	.align	4
.nv.constant0.matmul_kernel:
	.zero		432


//--------------------- .text.matmul_kernel       --------------------------
	.section	.text.matmul_kernel,"ax",@progbits
	.sectioninfo	@"SHI_REGISTERS=64"
	.align	128
        .global         matmul_kernel
        .type           matmul_kernel,@function
        .size           matmul_kernel,(.L_x_5 - matmul_kernel)
        .other          matmul_kernel,@"STO_CUDA_ENTRY STV_DEFAULT"
matmul_kernel:
.text.matmul_kernel:
[----:B------:R-:W-:-:S03]  /*0000*/  IMAD.MOV.U32 R1, RZ, RZ, c[0x0][0x28] ;  /* 0x00000a00ff017624 */ /* 0x000fc600078e00ff */
[----:B------:R-:W-:Y:S01]  /*0010*/  IMAD.MOV.U32 R6, RZ, RZ, 0x3f ;  /* 0x0000003fff067424 */ /* 0x000fe200078e00ff */
[----:B------:R-:W0:Y:S01]  /*0020*/  S2R R5, SR_CTAID.X ;  /* 0x0000000000057919 */ /* 0x000e220000002500 */
[----:B------:R-:W-:Y:S01]  /*0030*/  IADD3 R1, R1, -0x2660, RZ ;  /* 0xffffd9a001017810 */ /* 0x000fe20007ffe0ff */
[----:B------:R-:W-:Y:S02]  /*0040*/  ULDC.64 UR4, c[0x0][0x118] ;  /* 0x0000460000047ab9 */ /* 0x000fe40000000a00 */
[----:B------:R-:W-:Y:S01]  /*0050*/  IADD3 R0, R6, c[0x0][0x17c], RZ ;  /* 0x00005f0006007a10 */ /* 0x000fe20007ffe0ff */
[----:B------:R-:W1:Y:S03]  /*0060*/  S2R R12, SR_TID.X ;  /* 0x00000000000c7919 */ /* 0x000e660000002100 */
[----:B------:R-:W-:-:S04]  /*0070*/  SHF.R.S32.HI R3, RZ, 0x1f, R0 ;  /* 0x0000001fff037819 */ /* 0x000fc80000011400 */
[----:B------:R-:W-:-:S04]  /*0080*/  LEA.HI R3, R3, R0, RZ, 0x6 ;  /* 0x0000000003037211 */ /* 0x000fc800078f30ff */
[----:B------:R-:W-:-:S05]  /*0090*/  SHF.R.S32.HI R3, RZ, 0x6, R3 ;  /* 0x00000006ff037819 */ /* 0x000fca0000011403 */
[----:B------:R-:W-:Y:S01]  /*00a0*/  IMAD.SHL.U32 R4, R3, 0x8, RZ ;  /* 0x0000000803047824 */ /* 0x000fe200078e00ff */
[----:B0-----:R-:W-:-:S04]  /*00b0*/  IABS R10, R5 ;  /* 0x00000005000a7213 */ /* 0x001fc80000000000 */
[-C--:B------:R-:W-:Y:S02]  /*00c0*/  IABS R7, R4.reuse ;  /* 0x0000000400077213 */ /* 0x080fe40000000000 */
[----:B------:R-:W-:Y:S02]  /*00d0*/  IABS R11, R4 ;  /* 0x00000004000b7213 */ /* 0x000fe40000000000 */
[----:B------:R-:W0:Y:S01]  /*00e0*/  I2F.RP R0, R7 ;  /* 0x0000000700007306 */ /* 0x000e220000209400 */
[----:B-1----:R-:W-:-:S07]  /*00f0*/  LOP3.LUT R13, R12, 0x1f, RZ, 0xc0, !PT ;  /* 0x0000001f0c0d7812 */ /* 0x002fce00078ec0ff */
[----:B0-----:R-:W0:Y:S02]  /*0100*/  MUFU.RCP R0, R0 ;  /* 0x0000000000007308 */ /* 0x001e240000001000 */
[----:B0-----:R-:W-:Y:S01]  /*0110*/  IADD3 R2, R0, 0xffffffe, RZ ;  /* 0x0ffffffe00027810 */ /* 0x001fe20007ffe0ff */
[----:B------:R-:W-:-:S05]  /*0120*/  IMAD.MOV R0, RZ, RZ, -R11 ;  /* 0x000000ffff007224 */ /* 0x000fca00078e0a0b */
[----:B------:R0:W1:Y:S02]  /*0130*/  F2I.FTZ.U32.TRUNC.NTZ R3, R2 ;  /* 0x0000000200037305 */ /* 0x000064000021f000 */
[----:B0-----:R-:W-:Y:S02]  /*0140*/  IMAD.MOV.U32 R2, RZ, RZ, RZ ;  /* 0x000000ffff027224 */ /* 0x001fe400078e00ff */
[----:B-1----:R-:W-:-:S04]  /*0150*/  IMAD.MOV R8, RZ, RZ, -R3 ;  /* 0x000000ffff087224 */ /* 0x002fc800078e0a03 */
[----:B------:R-:W-:Y:S02]  /*0160*/  IMAD R9, R8, R7, RZ ;  /* 0x0000000708097224 */ /* 0x000fe400078e02ff */
[----:B------:R-:W-:Y:S02]  /*0170*/  IMAD.MOV.U32 R8, RZ, RZ, R10 ;  /* 0x000000ffff087224 */ /* 0x000fe400078e000a */
[----:B------:R-:W-:-:S06]  /*0180*/  IMAD.HI.U32 R3, R3, R9, R2 ;  /* 0x0000000903037227 */ /* 0x000fcc00078e0002 */
[----:B------:R-:W-:-:S04]  /*0190*/  IMAD.HI.U32 R3, R3, R8, RZ ;  /* 0x0000000803037227 */ /* 0x000fc800078e00ff */
[----:B------:R-:W-:-:S05]  /*01a0*/  IMAD R0, R3, R0, R8 ;  /* 0x0000000003007224 */ /* 0x000fca00078e0208 */
[----:B------:R-:W-:-:S13]  /*01b0*/  ISETP.GT.U32.AND P1, PT, R7, R0, PT ;  /* 0x000000000700720c */ /* 0x000fda0003f24070 */
[----:B------:R-:W-:Y:S01]  /*01c0*/  @!P1 IMAD.IADD R0, R0, 0x1, -R7 ;  /* 0x0000000100009824 */ /* 0x000fe200078e0a07 */
[----:B------:R-:W-:Y:S02]  /*01d0*/  @!P1 IADD3 R3, R3, 0x1, RZ ;  /* 0x0000000103039810 */ /* 0x000fe40007ffe0ff */
[----:B------:R-:W-:Y:S02]  /*01e0*/  ISETP.NE.AND P1, PT, R4, RZ, PT ;  /* 0x000000ff0400720c */ /* 0x000fe40003f25270 */
[----:B------:R-:W-:Y:S02]  /*01f0*/  ISETP.GE.U32.AND P0, PT, R0, R7, PT ;  /* 0x000000070000720c */ /* 0x000fe40003f06070 */
[----:B------:R-:W-:-:S04]  /*0200*/  LOP3.LUT R0, R5, R4, RZ, 0x3c, !PT ;  /* 0x0000000405007212 */ /* 0x000fc800078e3cff */
[----:B------:R-:W-:Y:S02]  /*0210*/  ISETP.GE.AND P2, PT, R0, RZ, PT ;  /* 0x000000ff0000720c */ /* 0x000fe40003f46270 */
[----:B------:R-:W-:-:S05]  /*0220*/  IADD3 R0, R6, c[0x0][0x178], RZ ;  /* 0x00005e0006007a10 */ /* 0x000fca0007ffe0ff */
[----:B------:R-:W-:-:S05]  /*0230*/  @P0 IADD3 R3, R3, 0x1, RZ ;  /* 0x0000000103030810 */ /* 0x000fca0007ffe0ff */
[----:B------:R-:W-:Y:S01]  /*0240*/  IMAD.MOV.U32 R2, RZ, RZ, R3 ;  /* 0x000000ffff027224 */ /* 0x000fe200078e0003 */
[----:B------:R-:W-:-:S03]  /*0250*/  SHF.R.S32.HI R3, RZ, 0x1f, R0 ;  /* 0x0000001fff037819 */ /* 0x000fc60000011400 */
[----:B------:R-:W-:Y:S01]  /*0260*/  @!P2 IMAD.MOV R2, RZ, RZ, -R2 ;  /* 0x000000ffff02a224 */ /* 0x000fe200078e0a02 */
[----:B------:R-:W-:Y:S02]  /*0270*/  @!P1 LOP3.LUT R2, RZ, R4, RZ, 0x33, !PT ;  /* 0x00000004ff029212 */ /* 0x000fe400078e33ff */
[----:B------:R-:W-:-:S03]  /*0280*/  LEA.HI R3, R3, R0, RZ, 0x6 ;  /* 0x0000000003037211 */ /* 0x000fc600078f30ff */
[----:B------:R-:W-:Y:S02]  /*0290*/  IMAD.SHL.U32 R6, R2, 0x8, RZ ;  /* 0x0000000802067824 */ /* 0x000fe400078e00ff */
[----:B------:R-:W-:-:S03]  /*02a0*/  IMAD.MOV R2, RZ, RZ, -R2 ;  /* 0x000000ffff027224 */ /* 0x000fc600078e0a02 */
[----:B------:R-:W-:Y:S01]  /*02b0*/  LEA.HI.SX32 R3, R3, -R6, 0x1a ;  /* 0x8000000603037211 */ /* 0x000fe200078fd2ff */
[----:B------:R-:W-:-:S03]  /*02c0*/  IMAD R11, R4, R2, R5 ;  /* 0x00000002040b7224 */ /* 0x000fc600078e0205 */
[----:B------:R-:W-:-:S04]  /*02d0*/  IMNMX R8, R3, 0x8, PT ;  /* 0x0000000803087817 */ /* 0x000fc80003800200 */
[-C--:B------:R-:W-:Y:S02]  /*02e0*/  IABS R7, R8.reuse ;  /* 0x0000000800077213 */ /* 0x080fe40000000000 */
[----:B------:R-:W-:Y:S02]  /*02f0*/  IABS R4, R8 ;  /* 0x0000000800047213 */ /* 0x000fe40000000000 */
[----:B------:R-:W0:Y:S08]  /*0300*/  I2F.RP R0, R7 ;  /* 0x0000000700007306 */ /* 0x000e300000209400 */
[----:B0-----:R-:W0:Y:S02]  /*0310*/  MUFU.RCP R0, R0 ;  /* 0x0000000000007308 */ /* 0x001e240000001000 */
[----:B0-----:R-:W-:Y:S01]  /*0320*/  IADD3 R3, R0, 0xffffffe, RZ ;  /* 0x0ffffffe00037810 */ /* 0x001fe20007ffe0ff */
[----:B------:R-:W-:-:S05]  /*0330*/  IMAD.MOV R0, RZ, RZ, -R4 ;  /* 0x000000ffff007224 */ /* 0x000fca00078e0a04 */
[----:B------:R-:W0:Y:S02]  /*0340*/  F2I.FTZ.U32.TRUNC.NTZ R3, R3 ;  /* 0x0000000300037305 */ /* 0x000e24000021f000 */
[----:B0-----:R-:W-:-:S04]  /*0350*/  IMAD.MOV R9, RZ, RZ, -R3 ;  /* 0x000000ffff097224 */ /* 0x001fc800078e0a03 */
[----:B------:R-:W-:Y:S01]  /*0360*/  IMAD.MOV.U32 R2, RZ, RZ, R9 ;  /* 0x000000ffff027224 */ /* 0x000fe200078e0009 */
[----:B------:R-:W-:-:S03]  /*0370*/  IABS R9, R11 ;  /* 0x0000000b00097213 */ /* 0x000fc60000000000 */
[----:B------:R-:W-:Y:S02]  /*0380*/  IMAD R5, R2, R7, RZ ;  /* 0x0000000702057224 */ /* 0x000fe400078e02ff */
[----:B------:R-:W-:-:S04]  /*0390*/  IMAD.MOV.U32 R2, RZ, RZ, RZ ;  /* 0x000000ffff027224 */ /* 0x000fc800078e00ff */
        /* <DEDUP_REMOVED lines=9> */
[----:B------:R-:W-:-:S07]  /*0430*/  ISETP.GE.AND P2, PT, R0, RZ, PT ;  /* 0x000000ff0000720c */ /* 0x000fce0003f46270 */
[----:B------:R-:W-:-:S05]  /*0440*/  @P0 IADD3 R2, R2, 0x1, RZ ;  /* 0x0000000102020810 */ /* 0x000fca0007ffe0ff */
[----:B------:R-:W-:Y:S02]  /*0450*/  IMAD.MOV.U32 R0, RZ, RZ, R2 ;  /* 0x000000ffff007224 */ /* 0x000fe400078e0002 */
[----:B------:R-:W-:Y:S02]  /*0460*/  IMAD.MOV.U32 R2, RZ, RZ, 0x7f ;  /* 0x0000007fff027424 */ /* 0x000fe400078e00ff */
[----:B------:R-:W-:Y:S01]  /*0470*/  @!P2 IMAD.MOV R0, RZ, RZ, -R0 ;  /* 0x000000ffff00a224 */ /* 0x000fe200078e0a00 */
[----:B------:R-:W-:Y:S02]  /*0480*/  @!P1 LOP3.LUT R0, RZ, R8, RZ, 0x33, !PT ;  /* 0x00000008ff009212 */ /* 0x000fe400078e33ff */
[----:B------:R-:W-:-:S03]  /*0490*/  IADD3 R2, R2, c[0x0][0x180], RZ ;  /* 0x0000600002027a10 */ /* 0x000fc60007ffe0ff */
[----:B------:R-:W-:Y:S01]  /*04a0*/  IMAD.MOV R3, RZ, RZ, -R0 ;  /* 0x000000ffff037224 */ /* 0x000fe200078e0a00 */
[----:B------:R-:W-:Y:S01]  /*04b0*/  ISETP.GT.AND P0, PT, R2, 0x7f, PT ;  /* 0x0000007f0200780c */ /* 0x000fe20003f04270 */
[----:B------:R-:W-:Y:S02]  /*04c0*/  IMAD.SHL.U32 R14, R0, 0x40, RZ ;  /* 0x00000040000e7824 */ /* 0x000fe400078e00ff */
[----:B------:R-:W-:-:S03]  /*04d0*/  IMAD R3, R8, R3, R11 ;  /* 0x0000000308037224 */ /* 0x000fc600078e020b */
[----:B------:R-:W-:Y:S01]  /*04e0*/  IADD3 R4, R14, 0x2, RZ ;  /* 0x000000020e047810 */ /* 0x000fe20007ffe0ff */
[----:B------:R-:W-:Y:S01]  /*04f0*/  IMAD.IADD R0, R6, 0x1, R3 ;  /* 0x0000000106007824 */ /* 0x000fe200078e0203 */
[C---:B------:R-:W-:Y:S01]  /*0500*/  IADD3 R3, R14.reuse, 0x1, RZ ;  /* 0x000000010e037810 */ /* 0x040fe20007ffe0ff */
[----:B------:R-:W-:Y:S01]  /*0510*/  STL [R1+0x560], R14 ;  /* 0x0005600e01007387 */ /* 0x000fe20000100800 */
[----:B------:R-:W-:Y:S01]  /*0520*/  IADD3 R5, R14, 0x3, RZ ;  /* 0x000000030e057810 */ /* 0x000fe20007ffe0ff */
[----:B------:R-:W-:Y:S01]  /*0530*/  IMAD.SHL.U32 R0, R0, 0x40, RZ ;  /* 0x0000004000007824 */ /* 0x000fe200078e00ff */
[C---:B------:R-:W-:Y:S01]  /*0540*/  IADD3 R61, R14.reuse, 0x30, RZ ;  /* 0x000000300e3d7810 */ /* 0x040fe20007ffe0ff */
[----:B------:R0:W-:Y:S01]  /*0550*/  STL [R1+0x156c], R3 ;  /* 0x00156c0301007387 */ /* 0x0001e20000100800 */
[C---:B------:R-:W-:Y:S02]  /*0560*/  IADD3 R6, R14.reuse, 0x35, RZ ;  /* 0x000000350e067810 */ /* 0x040fe40007ffe0ff */
[C---:B------:R-:W-:Y:S01]  /*0570*/  IADD3 R60, R14.reuse, 0x3b, RZ ;  /* 0x0000003b0e3c7810 */ /* 0x040fe20007ffe0ff */
[----:B------:R1:W-:Y:S04]  /*0580*/  STL [R1+0x1568], R4 ;  /* 0x0015680401007387 */ /* 0x0003e80000100800 */
[----:B------:R2:W-:Y:S01]  /*0590*/  STL [R1+0x1574], R5 ;  /* 0x0015740501007387 */ /* 0x0005e20000100800 */
[----:B0-----:R-:W-:-:S02]  /*05a0*/  IADD3 R3, R14, 0x4, RZ ;  /* 0x000000040e037810 */ /* 0x001fc40007ffe0ff */
[----:B-1----:R-:W-:-:S03]  /*05b0*/  IADD3 R4, R14, 0x5, RZ ;  /* 0x000000050e047810 */ /* 0x002fc60007ffe0ff */
[----:B------:R0:W-:Y:S01]  /*05c0*/  STL [R1+0x1570], R3 ;  /* 0x0015700301007387 */ /* 0x0001e20000100800 */
[----:B--2---:R-:W-:-:S03]  /*05d0*/  IADD3 R5, R14, 0x6, RZ ;  /* 0x000000060e057810 */ /* 0x004fc60007ffe0ff */
[----:B------:R1:W-:Y:S04]  /*05e0*/  STL [R1+0x1578], R4 ;  /* 0x0015780401007387 */ /* 0x0003e80000100800 */
[----:B------:R2:W-:Y:S01]  /*05f0*/  STL [R1+0x157c], R5 ;  /* 0x00157c0501007387 */ /* 0x0005e20000100800 */
[C---:B0-----:R-:W-:Y:S02]  /*0600*/  IADD3 R3, R14.reuse, 0x7, RZ ;  /* 0x000000070e037810 */ /* 0x041fe40007ffe0ff */
        /* <DEDUP_REMOVED lines=78> */
[C---:B-1----:R-:W-:Y:S02]  /*0af0*/  IADD3 R4, R14.reuse, 0x2f, RZ ;  /* 0x0000002f0e047810 */ /* 0x042fe40007ffe0ff */
[----:B--2---:R-:W-:-:S03]  /*0b00*/  IADD3 R5, R14, 0x31, RZ ;  /* 0x000000310e057810 */ /* 0x004fc60007ffe0ff */
[----:B------:R0:W-:Y:S04]  /*0b10*/  STL [R1+0x1650], R4 ;  /* 0x0016500401007387 */ /* 0x0001e80000100800 */
[----:B------:R-:W-:Y:S04]  /*0b20*/  STL [R1+0x163c], R3 ;  /* 0x00163c0301007387 */ /* 0x000fe80000100800 */
[----:B------:R1:W-:Y:S01]  /*0b30*/  STL [R1+0x1660], R5 ;  /* 0x0016600501007387 */ /* 0x0003e20000100800 */
[----:B0-----:R-:W-:-:S03]  /*0b40*/  IADD3 R4, R14, 0x32, RZ ;  /* 0x000000320e047810 */ /* 0x001fc60007ffe0ff */
[----:B------:R-:W-:Y:S04]  /*0b50*/  STL [R1+0x164c], R61 ;  /* 0x00164c3d01007387 */ /* 0x000fe80000100800 */
[----:B------:R0:W-:Y:S01]  /*0b60*/  STL [R1+0x165c], R4 ;  /* 0x00165c0401007387 */ /* 0x0001e20000100800 */
[----:B-1----:R-:W-:-:S05]  /*0b70*/  IADD3 R5, R14, 0x33, RZ ;  /* 0x000000330e057810 */ /* 0x002fca0007ffe0ff */
[----:B------:R1:W-:Y:S01]  /*0b80*/  STL [R1+0x1658], R5 ;  /* 0x0016580501007387 */ /* 0x0003e20000100800 */
[----:B0-----:R-:W-:-:S05]  /*0b90*/  IADD3 R4, R14, 0x34, RZ ;  /* 0x000000340e047810 */ /* 0x001fca0007ffe0ff */
[----:B------:R0:W-:Y:S01]  /*0ba0*/  STL [R1+0x1654], R4 ;  /* 0x0016540401007387 */ /* 0x0001e20000100800 */
[----:B-1----:R-:W-:-:S03]  /*0bb0*/  IADD3 R5, R14, 0x36, RZ ;  /* 0x000000360e057810 */ /* 0x002fc60007ffe0ff */
        /* <DEDUP_REMOVED lines=11> */
[----:B--2---:R-:W-:-:S05]  /*0c70*/  IADD3 R5, R14, 0x3c, RZ ;  /* 0x0000003c0e057810 */ /* 0x004fca0007ffe0ff */
[----:B------:R1:W-:Y:S01]  /*0c80*/  STL [R1+0x160c], R5 ;  /* 0x00160c0501007387 */ /* 0x0003e20000100800 */
[----:B0-----:R-:W-:-:S03]  /*0c90*/  IADD3 R4, R14, 0x3d, RZ ;  /* 0x0000003d0e047810 */ /* 0x001fc60007ffe0ff */
[----:B------:R-:W-:Y:S04]  /*0ca0*/  STL [R1+0x1610], R60 ;  /* 0x0016103c01007387 */ /* 0x000fe80000100800 */
[----:B------:R0:W-:Y:S01]  /*0cb0*/  STL [R1+0x1608], R4 ;  /* 0x0016080401007387 */ /* 0x0001e20000100800 */
[----:B-1----:R-:W-:-:S03]  /*0cc0*/  IADD3 R5, R14, 0x3f, RZ ;  /* 0x0000003f0e057810 */ /* 0x002fc60007ffe0ff */
[----:B------:R1:W-:Y:S04]  /*0cd0*/  STL [R1+0x15f4], R6 ;  /* 0x0015f40601007387 */ /* 0x0003e80000100800 */
[----:B------:R1:W-:Y:S01]  /*0ce0*/  STL [R1+0x15e8], R5 ;  /* 0x0015e80501007387 */ /* 0x0003e20000100800 */
[C---:B0-----:R-:W-:Y:S02]  /*0cf0*/  LOP3.LUT R4, R0.reuse, 0x1f, R12, 0xf8, !PT ;  /* 0x0000001f00047812 */ /* 0x041fe400078ef80c */
[----:B------:R-:W-:-:S03]  /*0d00*/  LOP3.LUT R0, R0, 0x20, R13, 0xfe, !PT ;  /* 0x0000002000007812 */ /* 0x000fc600078efe0d */
[----:B------:R1:W-:Y:S04]  /*0d10*/  STL [R1+0x564], R4 ;  /* 0x0005640401007387 */ /* 0x0003e80000100800 */
[----:B------:R1:W-:Y:S01]  /*0d20*/  STL [R1+0x568], R0 ;  /* 0x0005680001007387 */ /* 0x0003e20000100800 */
[----:B------:R-:W-:Y:S05]  /*0d30*/  @P0 BRA `(.L_x_0) ;  /* 0x0000027000000947 */ /* 0x000fea0003800000 */
[----:B-1----:R-:W-:Y:S01]  /*0d40*/  IMAD.SHL.U32 R0, R12, 0x40, RZ ;  /* 0x000000400c007824 */ /* 0x002fe200078e00ff */
[----:B------:R-:W-:Y:S01]  /*0d50*/  CS2R R56, SRZ ;  /* 0x0000000000387805 */ /* 0x000fe2000001ff00 */
[----:B------:R-:W-:Y:S01]  /*0d60*/  CS2R R58, SRZ ;  /* 0x00000000003a7805 */ /* 0x000fe2000001ff00 */
[----:B------:R-:W-:Y:S01]  /*0d70*/  CS2R R52, SRZ ;  /* 0x0000000000347805 */ /* 0x000fe2000001ff00 */
[----:B------:R-:W-:Y:S01]  /*0d80*/  CS2R R54, SRZ ;  /* 0x0000000000367805 */ /* 0x000fe2000001ff00 */
[----:B------:R0:W-:Y:S01]  /*0d90*/  STL [R1+0x1564], R0 ;  /* 0x0015640001007387 */ /* 0x0001e20000100800 */
[----:B------:R-:W-:Y:S01]  /*0da0*/  CS2R R48, SRZ ;  /* 0x0000000000307805 */ /* 0x000fe2000001ff00 */
[----:B------:R-:W-:Y:S01]  /*0db0*/  CS2R R50, SRZ ;  /* 0x0000000000327805 */ /* 0x000fe2000001ff00 */
[----:B------:R-:W-:Y:S01]  /*0dc0*/  CS2R R44, SRZ ;  /* 0x00000000002c7805 */ /* 0x000fe2000001ff00 */
[----:B------:R0:W-:Y:S01]  /*0dd0*/  STL [R1], RZ ;  /* 0x000000ff01007387 */ /* 0x0001e20000100800 */
[----:B------:R-:W-:Y:S01]  /*0de0*/  CS2R R46, SRZ ;  /* 0x00000000002e7805 */ /* 0x000fe2000001ff00 */
[----:B------:R-:W-:Y:S01]  /*0df0*/  CS2R R40, SRZ ;  /* 0x0000000000287805 */ /* 0x000fe2000001ff00 */
[----:B------:R-:W-:Y:S01]  /*0e00*/  CS2R R42, SRZ ;  /* 0x00000000002a7805 */ /* 0x000fe2000001ff00 */
[----:B------:R0:W-:Y:S01]  /*0e10*/  STL [R1+0x4], RZ ;  /* 0x000004ff01007387 */ /* 0x0001e20000100800 */
        /* <DEDUP_REMOVED lines=24> */
[----:B------:R-:W-:Y:S05]  /*0fa0*/  BRA `(.L_x_1) ;  /* 0x0003d81000007947 */ /* 0x000fea0003800000 */
.L_x_0:
[----:B------:R-:W2:Y:S04]  /*0fb0*/  LDL R32, [R1+0x15f4] ;  /* 0x0015f40001207983 */ /* 0x000ea80000100800 */
[----:B------:R-:W3:Y:S04]  /*0fc0*/  LDL R28, [R1+0x15cc] ;  /* 0x0015cc00011c7983 */ /* 0x000ee80000100800 */
[----:B------:R-:W4:Y:S04]  /*0fd0*/  LDL R24, [R1+0x160c] ;  /* 0x00160c0001187983 */ /* 0x000f280000100800 */
[----:B------:R-:W5:Y:S04]  /*0fe0*/  LDL R25, [R1+0x1648] ;  /* 0x0016480001197983 */ /* 0x000f680000100800 */
[----:B------:R-:W5:Y:S01]  /*0ff0*/  LDL R17, [R1+0x1654] ;  /* 0x0016540001117983 */ /* 0x000f620000100800 */
[----:B------:R-:W-:-:S03]  /*1000*/  IMAD.MOV.U32 R39, RZ, RZ, R0 ;  /* 0x000000ffff277224 */ /* 0x000fc600078e0000 */
[----:B-1----:R-:W5:Y:S01]  /*1010*/  LDL R6, [R1+0x564] ;  /* 0x0005640001067983 */ /* 0x002f620000100800 */
[----:B------:R-:W-:-:S03]  /*1020*/  IMAD.MOV.U32 R38, RZ, RZ, R39 ;  /* 0x000000ffff267224 */ /* 0x000fc600078e0027 */
[----:B------:R-:W5:Y:S04]  /*1030*/  LDL R19, [R1+0x1630] ;  /* 0x0016300001137983 */ /* 0x000f680000100800 */
[----:B------:R-:W5:Y:S04]  /*1040*/  LDL R9, [R1+0x1658] ;  /* 0x0016580001097983 */ /* 0x000f680000100800 */
[----:B------:R-:W5:Y:S04]  /*1050*/  LDL R7, [R1+0x15e4] ;  /* 0x0015e40001077983 */ /* 0x000f680000100800 */
[----:B------:R-:W5:Y:S04]  /*1060*/  LDL R10, [R1+0x1634] ;  /* 0x00163400010a7983 */ /* 0x000f680000100800 */
[----:B------:R-:W5:Y:S04]  /*1070*/  LDL R35, [R1+0x1638] ;  /* 0x0016380001237983 */ /* 0x000f680000100800 */
[----:B------:R-:W5:Y:S01]  /*1080*/  LDL R29, [R1+0x15ac] ;  /* 0x0015ac00011d7983 */ /* 0x000f620000100800 */
[----:B------:R-:W-:Y:S01]  /*1090*/  IABS R0, c[0x0][0x178] ;  /* 0x00005e0000007a13 */ /* 0x000fe20000000000 */
[----:B------:R-:W-:-:S02]  /*10a0*/  IMAD.MOV.U32 R18, RZ, RZ, R3 ;  /* 0x000000ffff127224 */ /* 0x000fc400078e0003 */
[----:B------:R-:W5:Y:S02]  /*10b0*/  LDL R8, [R1+0x15e8] ;  /* 0x0015e80001087983 */ /* 0x000f640000100800 */
[----:B------:R-:W-:Y:S02]  /*10c0*/  IMAD.MOV.U32 R36, RZ, RZ, R0 ;  /* 0x000000ffff247224 */ /* 0x000fe400078e0000 */
[----:B------:R-:W5:Y:S02]  /*10d0*/  LDL R14, [R1+0x15f8] ;  /* 0x0015f800010e7983 */ /* 0x000f640000100800 */
[----:B------:R-:W0:Y:S02]  /*10e0*/  I2F.RP R3, R36 ;  /* 0x0000002400037306 */ /* 0x000e240000209400 */
[----:B------:R-:W5:Y:S04]  /*10f0*/  LDL R27, [R1+0x15d4] ;  /* 0x0015d400011b7983 */ /* 0x000f680000100800 */
        /* <DEDUP_REMOVED lines=12> */
[----:B------:R-:W5:Y:S01]  /*11c0*/  LDL R23, [R1+0x1624] ;  /* 0x0016240001177983 */ /* 0x000f620000100800 */
[----:B--2---:R-:W-:-:S02]  /*11d0*/  IMAD.MOV.U32 R39, RZ, RZ, R32 ;  /* 0x000000ffff277224 */ /* 0x004fc400078e0020 */
[----:B---3--:R-:W-:Y:S02]  /*11e0*/  IMAD.MOV.U32 R32, RZ, RZ, R28 ;  /* 0x000000ffff207224 */ /* 0x008fe400078e001c */
[----:B----4-:R-:W-:Y:S02]  /*11f0*/  IMAD.MOV.U32 R28, RZ, RZ, R24 ;  /* 0x000000ffff1c7224 */ /* 0x010fe400078e0018 */
[----:B-----5:R-:W-:Y:S02]  /*1200*/  IMAD.MOV.U32 R24, RZ, RZ, R25 ;  /* 0x000000ffff187224 */ /* 0x020fe400078e0019 */
[----:B------:R-:W-:Y:S02]  /*1210*/  IMAD.MOV.U32 R25, RZ, RZ, R17 ;  /* 0x000000ffff197224 */ /* 0x000fe400078e0011 */
[----:B------:R-:W2:Y:S01]  /*1220*/  LDL R17, [R1+0x1640] ;  /* 0x0016400001117983 */ /* 0x000ea20000100800 */
[----:B------:R-:W-:Y:S01]  /*1230*/  IMAD.MOV.U32 R34, RZ, RZ, R61 ;  /* 0x000000ffff227224 */ /* 0x000fe200078e003d */
[----:B------:R-:W-:Y:S01]  /*1240*/  IABS R61, c[0x0][0x17c] ;  /* 0x00005f00003d7a13 */ /* 0x000fe20000000000 */
[----:B0-----:R-:W0:Y:S08]  /*1250*/  MUFU.RCP R3, R3 ;  /* 0x0000000300037308 */ /* 0x001e300000001000 */
[----:B------:R-:W1:Y:S01]  /*1260*/  I2F.RP R0, R61 ;  /* 0x0000003d00007306 */ /* 0x000e620000209400 */
[----:B0-----:R-:W-:-:S07]  /*1270*/  IADD3 R3, R3, 0xffffffe, RZ ;  /* 0x0ffffffe03037810 */ /* 0x001fce0007ffe0ff */
[----:B-1----:R-:W0:Y:S08]  /*1280*/  MUFU.RCP R0, R0 ;  /* 0x0000000000007308 */ /* 0x002e300000001000 */
[----:B------:R-:W1:Y:S01]  /*1290*/  F2I.FTZ.U32.TRUNC.NTZ R5, R3 ;  /* 0x0000000300057305 */ /* 0x000e62000021f000 */
[----:B0-----:R-:W-:-:S07]  /*12a0*/  IADD3 R0, R0, 0xffffffe, RZ ;  /* 0x0ffffffe00007810 */ /* 0x001fce0007ffe0ff */
[----:B------:R1:W0:Y:S01]  /*12b0*/  F2I.FTZ.U32.TRUNC.NTZ R3, R0 ;  /* 0x0000000000037305 */ /* 0x000222000021f000 */
[----:B------:R-:W-:Y:S02]  /*12c0*/  IMAD.MOV.U32 R4, RZ, RZ, RZ ;  /* 0x000000ffff047224 */ /* 0x000fe400078e00ff */
[----:B-1----:R-:W-:-:S04]  /*12d0*/  IMAD.MOV R0, RZ, RZ, -R5 ;  /* 0x000000ffff007224 */ /* 0x002fc800078e0a05 */
[----:B------:R-:W-:-:S04]  /*12e0*/  IMAD R0, R0, R36, RZ ;  /* 0x0000002400007224 */ /* 0x000fc800078e02ff */
[----:B------:R-:W-:Y:S01]  /*12f0*/  IMAD.HI.U32 R4, R5, R0, R4 ;  /* 0x0000000005047227 */ /* 0x000fe200078e0004 */
[----:B------:R-:W-:-:S03]  /*1300*/  IABS R0, R38 ;  /* 0x0000002600007213 */ /* 0x000fc60000000000 */
[----:B------:R-:W-:Y:S01]  /*1310*/  IMAD.MOV.U32 R38, RZ, RZ, R28 ;  /* 0x000000ffff267224 */ /* 0x000fe200078e001c */
[----:B------:R-:W-:Y:S01]  /*1320*/  IABS R6, R6 ;  /* 0x0000000600067213 */ /* 0x000fe20000000000 */
[----:B------:R-:W-:Y:S02]  /*1330*/  IMAD.MOV.U32 R28, RZ, RZ, R24 ;  /* 0x000000ffff1c7224 */ /* 0x000fe400078e0018 */
[----:B------:R-:W-:Y:S01]  /*1340*/  IMAD.MOV.U32 R24, RZ, RZ, R25 ;  /* 0x000000ffff187224 */ /* 0x000fe200078e0019 */
[----:B------:R-:W-:Y:S01]  /*1350*/  SHF.R.S32.HI R5, RZ, 0x1f, R2 ;  /* 0x0000001fff057819 */ /* 0x000fe20000011402 */
[----:B0-----:R-:W-:Y:S02]  /*1360*/  IMAD.MOV R59, RZ, RZ, -R3 ;  /* 0x000000ffff3b7224 */ /* 0x001fe400078e0a03 */
[----:B------:R-:W-:Y:S01]  /*1370*/  IMAD.MOV.U32 R37, RZ, RZ, R39 ;  /* 0x000000ffff257224 */ /* 0x000fe200078e0027 */
[----:B------:R-:W-:Y:S01]  /*1380*/  LEA.HI R5, R5, R2, RZ, 0x7 ;  /* 0x0000000205057211 */ /* 0x000fe200078f38ff */
[----:B------:R-:W-:-:S02]  /*1390*/  IMAD R59, R59, R61, RZ ;  /* 0x0000003d3b3b7224 */ /* 0x000fc400078e02ff */
[----:B------:R-:W-:Y:S02]  /*13a0*/  IMAD.MOV.U32 R2, RZ, RZ, RZ ;  /* 0x000000ffff027224 */ /* 0x000fe400078e00ff */
[----:B------:R-:W-:Y:S02]  /*13b0*/  IMAD.MOV.U32 R39, RZ, RZ, R10 ;  /* 0x000000ffff277224 */ /* 0x000fe400078e000a */
[----:B------:R-:W-:Y:S02]  /*13c0*/  IMAD.MOV.U32 R43, RZ, RZ, R37 ;  /* 0x000000ffff2b7224 */ /* 0x000fe400078e0025 */
[----:B------:R-:W-:Y:S01]  /*13d0*/  IMAD.HI.U32 R59, R3, R59, R2 ;  /* 0x0000003b033b7227 */ /* 0x000fe200078e0002 */
[----:B------:R0:W-:Y:S03]  /*13e0*/  STL [R1+0x155c], R5 ;  /* 0x00155c0501007387 */ /* 0x0001e60000100800 */
[----:B------:R-:W-:Y:S01]  /*13f0*/  IMAD.MOV.U32 R37, RZ, RZ, R38 ;  /* 0x000000ffff257224 */ /* 0x000fe200078e0026 */
[----:B------:R-:W3:Y:S01]  /*1400*/  LDL R10, [R1+0x1660] ;  /* 0x00166000010a7983 */ /* 0x000ee20000100800 */
[----:B------:R-:W-:-:S02]  /*1410*/  IMAD.MOV.U32 R38, RZ, RZ, R39 ;  /* 0x000000ffff267224 */ /* 0x000fc400078e0027 */
[----:B------:R-:W-:Y:S02]  /*1420*/  IMAD.MOV.U32 R39, RZ, RZ, R35 ;  /* 0x000000ffff277224 */ /* 0x000fe400078e0023 */
[----:B------:R-:W-:Y:S02]  /*1430*/  IMAD.MOV.U32 R35, RZ, RZ, R29 ;  /* 0x000000ffff237224 */ /* 0x000fe400078e001d */
[----:B------:R-:W4:Y:S01]  /*1440*/  LDL R29, [R1+0x15d8] ;  /* 0x0015d800011d7983 */ /* 0x000f220000100800 */
[----:B--2---:R-:W-:Y:S02]  /*1450*/  IMAD.MOV.U32 R25, RZ, RZ, R17 ;  /* 0x000000ffff197224 */ /* 0x004fe400078e0011 */
[----:B------:R-:W-:Y:S02]  /*1460*/  IMAD.MOV.U32 R17, RZ, RZ, R19 ;  /* 0x000000ffff117224 */ /* 0x000fe400078e0013 */
[----:B------:R-:W-:Y:S02]  /*1470*/  IMAD.MOV.U32 R19, RZ, RZ, R9 ;  /* 0x000000ffff137224 */ /* 0x000fe400078e0009 */
[----:B------:R-:W-:-:S02]  /*1480*/  IMAD.MOV.U32 R9, RZ, RZ, R7 ;  /* 0x000000ffff097224 */ /* 0x000fc400078e0007 */
[----:B------:R-:W-:-:S04]  /*1490*/  IMAD.HI.U32 R7, R4, R6, RZ ;  /* 0x0000000604077227 */ /* 0x000fc800078e00ff */
[----:B------:R-:W-:-:S04]  /*14a0*/  IMAD.HI.U32 R4, R4, R0, RZ ;  /* 0x0000000004047227 */ /* 0x000fc800078e00ff */
[----:B------:R-:W-:Y:S02]  /*14b0*/  IMAD.MOV R7, RZ, RZ, -R7 ;  /* 0x000000ffff077224 */ /* 0x000fe400078e0a07 */
[----:B------:R-:W-:Y:S02]  /*14c0*/  IMAD.MOV R4, RZ, RZ, -R4 ;  /* 0x000000ffff047224 */ /* 0x000fe400078e0a04 */
[C---:B------:R-:W-:Y:S02]  /*14d0*/  IMAD R2, R36.reuse, R7, R6 ;  /* 0x0000000724027224 */ /* 0x040fe400078e0206 */
[----:B------:R-:W-:-:S03]  /*14e0*/  IMAD R0, R36, R4, R0 ;  /* 0x0000000424007224 */ /* 0x000fc600078e0200 */
[----:B------:R-:W-:Y:S04]  /*14f0*/  STL [R1+0x14], R2 ;  /* 0x0000140201007387 */ /* 0x000fe80000100800 */
[----:B------:R1:W-:Y:S04]  /*1500*/  STL [R1+0x10], R0 ;  /* 0x0000100001007387 */ /* 0x0003e80000100800 */
[----:B------:R-:W2:Y:S01]  /*1510*/  LDL R36, [R1+0x1608] ;  /* 0x0016080001247983 */ /* 0x000ea20000100800 */
[----:B------:R-:W-:Y:S02]  /*1520*/  IABS R8, R8 ;  /* 0x0000000800087213 */ /* 0x000fe40000000000 */
[----:B0-----:R-:W-:-:S03]  /*1530*/  IABS R5, R43 ;  /* 0x0000002b00057213 */ /* 0x001fc60000000000 */
[----:B------:R-:W-:Y:S02]  /*1540*/  IMAD.MOV.U32 R3, RZ, RZ, R8 ;  /* 0x000000ffff037224 */ /* 0x000fe400078e0008 */
[----:B-1----:R-:W-:Y:S02]  /*1550*/  IMAD.MOV.U32 R0, RZ, RZ, R5 ;  /* 0x000000ffff007224 */ /* 0x002fe400078e0005 */
[----:B------:R-:W-:-:S04]  /*1560*/  IMAD.HI.U32 R5, R59, R3, RZ ;  /* 0x000000033b057227 */ /* 0x000fc800078e00ff */
[----:B------:R-:W-:-:S04]  /*1570*/  IMAD.HI.U32 R7, R59, R0, RZ ;  /* 0x000000003b077227 */ /* 0x000fc800078e00ff */
[----:B------:R-:W-:Y:S02]  /*1580*/  IMAD.MOV R5, RZ, RZ, -R5 ;  /* 0x000000ffff057224 */ /* 0x000fe400078e0a05 */
[----:B------:R-:W-:Y:S02]  /*1590*/  IMAD.MOV R7, RZ, RZ, -R7 ;  /* 0x000000ffff077224 */ /* 0x000fe400078e0a07 */
[C---:B------:R-:W-:Y:S02]  /*15a0*/  IMAD R3, R61.reuse, R5, R3 ;  /* 0x000000053d037224 */ /* 0x040fe400078e0203 */
[----:B------:R-:W-:Y:S01]  /*15b0*/  IMAD R0, R61, R7, R0 ;  /* 0x000000073d007224 */ /* 0x000fe200078e0200 */
[----:B--2---:R-:W-:Y:S01]  /*15c0*/  IABS R2, R36 ;  /* 0x0000002400027213 */ /* 0x004fe20000000000 */
[----:B------:R-:W-:Y:S02]  /*15d0*/  IMAD.MOV.U32 R36, RZ, RZ, R37 ;  /* 0x000000ffff247224 */ /* 0x000fe400078e0025 */
[----:B------:R-:W-:-:S02]  /*15e0*/  IMAD.MOV.U32 R37, RZ, RZ, R38 ;  /* 0x000000ffff257224 */ /* 0x000fc400078e0026 */
[----:B------:R-:W-:Y:S02]  /*15f0*/  IMAD.MOV.U32 R38, RZ, RZ, R39 ;  /* 0x000000ffff267224 */ /* 0x000fe400078e0027 */
[----:B------:R-:W2:Y:S01]  /*1600*/  LDL R39, [R1+0x1618] ;  /* 0x0016180001277983 */ /* 0x000ea20000100800 */
[----:B------:R-:W-:-:S03]  /*1610*/  IABS R4, R36 ;  /* 0x0000002400047213 */ /* 0x000fc60000000000 */
[----:B------:R-:W-:Y:S04]  /*1620*/  STL [R1+0xc], R3 ;  /* 0x00000c0301007387 */ /* 0x000fe80000100800 */
[----:B------:R0:W-:Y:S04]  /*1630*/  STL [R1+0x8], R0 ;  /* 0x0000080001007387 */ /* 0x0001e80000100800 */
[----:B------:R-:W0:Y:S01]  /*1640*/  LDL R36, [R1+0x1614] ;  /* 0x0016140001247983 */ /* 0x000e220000100800 */
[----:B------:R-:W-:-:S04]  /*1650*/  IMAD.HI.U32 R6, R59, R2, RZ ;  /* 0x000000023b067227 */ /* 0x000fc800078e00ff */
[----:B------:R-:W-:-:S04]  /*1660*/  IMAD.MOV R6, RZ, RZ, -R6 ;  /* 0x000000ffff067224 */ /* 0x000fc800078e0a06 */
[----:B------:R-:W-:-:S05]  /*1670*/  IMAD R2, R61, R6, R2 ;  /* 0x000000063d027224 */ /* 0x000fca00078e0202 */
[----:B------:R1:W-:Y:S01]  /*1680*/  STL [R1+0x4], R2 ;  /* 0x0000040201007387 */ /* 0x0003e20000100800 */
[----:B0-----:R-:W-:-:S03]  /*1690*/  IABS R0, R36 ;  /* 0x0000002400007213 */ /* 0x001fc60000000000 */
[----:B------:R-:W1:Y:S01]  /*16a0*/  LDL R36, [R1+0x1628] ;  /* 0x0016280001247983 */ /* 0x000e620000100800 */
[----:B------:R-:W-:-:S04]  /*16b0*/  IMAD.HI.U32 R5, R59, R4, RZ ;  /* 0x000000043b057227 */ /* 0x000fc800078e00ff */
[----:B------:R-:W-:-:S04]  /*16c0*/  IMAD.MOV R5, RZ, RZ, -R5 ;  /* 0x000000ffff057224 */ /* 0x000fc800078e0a05 */
[----:B------:R-:W-:-:S05]  /*16d0*/  IMAD R4, R61, R5, R4 ;  /* 0x000000053d047224 */ /* 0x000fca00078e0204 */
[----:B------:R0:W-:Y:S01]  /*16e0*/  STL [R1], R4 ;  /* 0x0000000401007387 */ /* 0x0001e20000100800 */
[----:B------:R-:W-:Y:S02]  /*16f0*/  IABS R60, R60 ;  /* 0x0000003c003c7213 */ /* 0x000fe40000000000 */
[----:B-1----:R-:W-:Y:S01]  /*1700*/  IABS R2, R36 ;  /* 0x0000002400027213 */ /* 0x002fe20000000000 */
[----:B------:R-:W-:Y:S02]  /*1710*/  IMAD.MOV.U32 R36, RZ, RZ, R37 ;  /* 0x000000ffff247224 */ /* 0x000fe400078e0025 */
[----:B------:R-:W-:Y:S02]  /*1720*/  IMAD.MOV.U32 R37, RZ, RZ, R38 ;  /* 0x000000ffff257224 */ /* 0x000fe400078e0026 */
[----:B------:R-:W-:Y:S02]  /*1730*/  IMAD.MOV.U32 R38, RZ, RZ, R28 ;  /* 0x000000ffff267224 */ /* 0x000fe400078e001c */
[----:B------:R-:W-:-:S02]  /*1740*/  IMAD.MOV.U32 R28, RZ, RZ, R24 ;  /* 0x000000ffff1c7224 */ /* 0x000fc400078e0018 */
[----:B------:R-:W-:Y:S02]  /*1750*/  IMAD.MOV.U32 R24, RZ, RZ, R17 ;  /* 0x000000ffff187224 */ /* 0x000fe400078e0011 */
[----:B------:R-:W5:Y:S01]  /*1760*/  LDL R17, [R1+0x15e0] ;  /* 0x0015e00001117983 */ /* 0x000f620000100800 */
[----:B------:R-:W-:-:S04]  /*1770*/  IMAD.HI.U32 R3, R59, R60, RZ ;  /* 0x0000003c3b037227 */ /* 0x000fc800078e00ff */
[----:B------:R-:W-:-:S04]  /*1780*/  IMAD.MOV R3, RZ, RZ, -R3 ;  /* 0x000000ffff037224 */ /* 0x000fc800078e0a03 */
[----:B------:R-:W-:Y:S01]  /*1790*/  IMAD R60, R61, R3, R60 ;  /* 0x000000033d3c7224 */ /* 0x000fe200078e023c */
[----:B------:R-:W-:Y:S01]  /*17a0*/  IABS R3, R36 ;  /* 0x0000002400037213 */ /* 0x000fe20000000000 */
[----:B------:R-:W-:Y:S02]  /*17b0*/  IMAD.MOV.U32 R36, RZ, RZ, R37 ;  /* 0x000000ffff247224 */ /* 0x000fe400078e0025 */
[----:B------:R-:W-:Y:S01]  /*17c0*/  IMAD.MOV.U32 R37, RZ, RZ, R38 ;  /* 0x000000ffff257224 */ /* 0x000fe200078e0026 */
[----:B------:R1:W-:Y:S01]  /*17d0*/  STL [R1+0x1804], R60 ;  /* 0x0018043c01007387 */ /* 0x0003e20000100800 */
[----:B------:R-:W-:Y:S01]  /*17e0*/  IMAD.MOV.U32 R38, RZ, RZ, R28 ;  /* 0x000000ffff267224 */ /* 0x000fe200078e001c */
[----:B0-----:R-:W-:Y:S01]  /*17f0*/  IABS R4, R36 ;  /* 0x0000002400047213 */ /* 0x001fe20000000000 */
[----:B------:R-:W-:Y:S01]  /*1800*/  IMAD.MOV.U32 R28, RZ, RZ, R24 ;  /* 0x000000ffff1c7224 */ /* 0x000fe200078e0018 */
[----:B------:R-:W2:Y:S01]  /*1810*/  LDL R36, [R1+0x1644] ;  /* 0x0016440001247983 */ /* 0x000ea20000100800 */
[----:B-----5:R-:W-:-:S02]  /*1820*/  IMAD.MOV.U32 R24, RZ, RZ, R17 ;  /* 0x000000ffff187224 */ /* 0x020fc400078e0011 */
[----:B------:R-:W-:Y:S02]  /*1830*/  IMAD.MOV.U32 R17, RZ, RZ, R19 ;  /* 0x000000ffff117224 */ /* 0x000fe400078e0013 */
[----:B------:R-:W5:Y:S01]  /*1840*/  LDL R19, [R1+0x165c] ;  /* 0x00165c0001137983 */ /* 0x000f620000100800 */
[----:B------:R-:W-:-:S04]  /*1850*/  IMAD.HI.U32 R6, R59, R2, RZ ;  /* 0x000000023b067227 */ /* 0x000fc800078e00ff */
[----:B------:R-:W-:-:S04]  /*1860*/  IMAD.HI.U32 R8, R59, R0, RZ ;  /* 0x000000003b087227 */ /* 0x000fc800078e00ff */
[----:B------:R-:W-:Y:S02]  /*1870*/  IMAD.MOV.U32 R43, RZ, RZ, R37 ;  /* 0x000000ffff2b7224 */ /* 0x000fe400078e0025 */
[----:B------:R-:W-:Y:S02]  /*1880*/  IMAD.MOV R6, RZ, RZ, -R6 ;  /* 0x000000ffff067224 */ /* 0x000fe400078e0a06 */
[----:B------:R-:W-:Y:S01]  /*1890*/  IMAD.MOV R8, RZ, RZ, -R8 ;  /* 0x000000ffff087224 */ /* 0x000fe200078e0a08 */
[----:B--2---:R-:W-:Y:S01]  /*18a0*/  IABS R5, R36 ;  /* 0x0000002400057213 */ /* 0x004fe20000000000 */
[----:B------:R-:W-:Y:S02]  /*18b0*/  IMAD.MOV.U32 R36, RZ, RZ, R38 ;  /* 0x000000ffff247224 */ /* 0x000fe400078e0026 */
[----:B------:R-:W-:Y:S02]  /*18c0*/  IMAD.MOV.U32 R37, RZ, RZ, R17 ;  /* 0x000000ffff257224 */ /* 0x000fe400078e0011 */
[C---:B------:R-:W-:Y:S01]  /*18d0*/  IMAD R2, R61.reuse, R6, R2 ;  /* 0x000000063d027224 */ /* 0x040fe200078e0202 */
[----:B------:R-:W-:Y:S01]  /*18e0*/  IABS R6, R43 ;  /* 0x0000002b00067213 */ /* 0x000fe20000000000 */
[----:B------:R-:W-:Y:S01]  /*18f0*/  IMAD R0, R61, R8, R0 ;  /* 0x000000083d007224 */ /* 0x000fe200078e0200 */
[----:B------:R-:W2:Y:S01]  /*1900*/  LDL R17, [R1+0x1604] ;  /* 0x0016040001117983 */ /* 0x000ea20000100800 */
[----:B------:R-:W-:-:S02]  /*1910*/  IMAD.MOV.U32 R43, RZ, RZ, R36 ;  /* 0x000000ffff2b7224 */ /* 0x000fc400078e0024 */
[----:B------:R-:W-:Y:S01]  /*1920*/  IMAD.MOV.U32 R36, RZ, RZ, R37 ;  /* 0x000000ffff247224 */ /* 0x000fe200078e0025 */
[----:B------:R-:W-:Y:S04]  /*1930*/  STL [R1+0x1800], R0 ;  /* 0x0018000001007387 */ /* 0x000fe80000100800 */
[----:B------:R0:W-:Y:S01]  /*1940*/  STL [R1+0x1808], R2 ;  /* 0x0018080201007387 */ /* 0x0001e20000100800 */
[----:B-----5:R-:W-:-:S04]  /*1950*/  IMAD.MOV.U32 R38, RZ, RZ, R19 ;  /* 0x000000ffff267224 */ /* 0x020fc800078e0013 */
[----:B------:R-:W-:Y:S02]  /*1960*/  IMAD.MOV.U32 R37, RZ, RZ, R38 ;  /* 0x000000ffff257224 */ /* 0x000fe400078e0026 */
[----:B------:R-:W-:Y:S02]  /*1970*/  IMAD.MOV.U32 R38, RZ, RZ, R39 ;  /* 0x000000ffff267224 */ /* 0x000fe400078e0027 */
[----:B------:R-:W-:Y:S02]  /*1980*/  IMAD.MOV.U32 R39, RZ, RZ, R32 ;  /* 0x000000ffff277224 */ /* 0x000fe400078e0020 */
[----:B------:R-:W-:Y:S02]  /*1990*/  IMAD.MOV.U32 R32, RZ, RZ, R33 ;  /* 0x000000ffff207224 */ /* 0x000fe400078e0021 */
[----:B------:R-:W-:Y:S02]  /*19a0*/  IMAD.MOV.U32 R33, RZ, RZ, R34 ;  /* 0x000000ffff217224 */ /* 0x000fe400078e0022 */
[----:B------:R-:W5:Y:S01]  /*19b0*/  LDL R34, [R1+0x1650] ;  /* 0x0016500001227983 */ /* 0x000f620000100800 */
[----:B------:R-:W-:-:S04]  /*19c0*/  IMAD.HI.U32 R7, R59, R3, RZ ;  /* 0x000000033b077227 */ /* 0x000fc800078e00ff */
[----:B------:R-:W-:-:S04]  /*19d0*/  IMAD.MOV R7, RZ, RZ, -R7 ;  /* 0x000000ffff077224 */ /* 0x000fc800078e0a07 */
[----:B------:R-:W-:Y:S01]  /*19e0*/  IMAD R3, R61, R7, R3 ;  /* 0x000000073d037224 */ /* 0x000fe200078e0203 */
[----:B------:R-:W-:Y:S01]  /*19f0*/  IABS R7, R43 ;  /* 0x0000002b00077213 */ /* 0x000fe20000000000 */
[----:B------:R-:W-:Y:S02]  /*1a00*/  IMAD.MOV.U32 R43, RZ, RZ, R36 ;  /* 0x000000ffff2b7224 */ /* 0x000fe400078e0024 */
[----:B------:R-:W-:Y:S02]  /*1a10*/  IMAD.MOV.U32 R36, RZ, RZ, R37 ;  /* 0x000000ffff247224 */ /* 0x000fe400078e0025 */
[----:B------:R-:W-:Y:S01]  /*1a20*/  IMAD.MOV.U32 R37, RZ, RZ, R33 ;  /* 0x000000ffff257224 */ /* 0x000fe200078e0021 */
[----:B------:R-:W-:Y:S01]  /*1a30*/  STL [R1+0x17fc], R3 ;  /* 0x0017fc0301007387 */ /* 0x000fe20000100800 */
[----:B------:R-:W-:-:S04]  /*1a40*/  IMAD.HI.U32 R8, R59, R5, RZ ;  /* 0x000000053b087227 */ /* 0x000fc800078e00ff */
[----:B------:R-:W-:-:S04]  /*1a50*/  IMAD.MOV R8, RZ, RZ, -R8 ;  /* 0x000000ffff087224 */ /* 0x000fc800078e0a08 */
[----:B------:R-:W-:Y:S01]  /*1a60*/  IMAD R5, R61, R8, R5 ;  /* 0x000000083d057224 */ /* 0x000fe200078e0205 */
[----:B------:R-:W-:Y:S01]  /*1a70*/  IABS R8, R43 ;  /* 0x0000002b00087213 */ /* 0x000fe20000000000 */
[----:B------:R-:W-:Y:S02]  /*1a80*/  IMAD.MOV.U32 R43, RZ, RZ, R36 ;  /* 0x000000ffff2b7224 */ /* 0x000fe400078e0024 */
[----:B------:R-:W-:Y:S01]  /*1a90*/  IMAD.MOV.U32 R36, RZ, RZ, R37 ;  /* 0x000000ffff247224 */ /* 0x000fe200078e0025 */
[----:B---3--:R-:W-:-:S03]  /*1aa0*/  IABS R10, R10 ;  /* 0x0000000a000a7213 */ /* 0x008fc60000000000 */
[----:B------:R-:W-:Y:S02]  /*1ab0*/  IMAD.MOV.U32 R41, RZ, RZ, R36 ;  /* 0x000000ffff297224 */ /* 0x000fe400078e0024 */
[----:B------:R-:W-:Y:S02]  /*1ac0*/  IMAD.MOV.U32 R19, RZ, RZ, R9 ;  /* 0x000000ffff137224 */ /* 0x000fe400078e0009 */
[----:B------:R-:W-:-:S04]  /*1ad0*/  IMAD.HI.U32 R9, R59, R4, RZ ;  /* 0x000000043b097227 */ /* 0x000fc800078e00ff */
[----:B------:R-:W-:Y:S02]  /*1ae0*/  IMAD.MOV R9, RZ, RZ, -R9 ;  /* 0x000000ffff097224 */ /* 0x000fe400078e0a09 */
[----:B-----5:R-:W-:Y:S02]  /*1af0*/  IMAD.MOV.U32 R33, RZ, RZ, R34 ;  /* 0x000000ffff217224 */ /* 0x020fe400078e0022 */
[----:B------:R-:W-:Y:S02]  /*1b00*/  IMAD.MOV.U32 R34, RZ, RZ, R25 ;  /* 0x000000ffff227224 */ /* 0x000fe400078e0019 */
[----:B------:R-:W3:Y:S01]  /*1b10*/  LDL R25, [R1+0x15c8] ;  /* 0x0015c80001197983 */ /* 0x000ee20000100800 */
[----:B------:R-:W-:Y:S02]  /*1b20*/  IMAD.MOV.U32 R37, RZ, RZ, R33 ;  /* 0x000000ffff257224 */ /* 0x000fe400078e0021 */
[----:B------:R-:W-:Y:S02]  /*1b30*/  IMAD.MOV.U32 R33, RZ, RZ, R34 ;  /* 0x000000ffff217224 */ /* 0x000fe400078e0022 */
[----:B------:R-:W-:-:S02]  /*1b40*/  IMAD.MOV.U32 R34, RZ, RZ, R28 ;  /* 0x000000ffff227224 */ /* 0x000fc400078e001c */
[----:B------:R-:W-:Y:S02]  /*1b50*/  IMAD.MOV.U32 R28, RZ, RZ, R12 ;  /* 0x000000ffff1c7224 */ /* 0x000fe400078e000c */
[----:B------:R-:W-:Y:S02]  /*1b60*/  IMAD.MOV.U32 R12, RZ, RZ, R13 ;  /* 0x000000ffff0c7224 */ /* 0x000fe400078e000d */
[----:B------:R-:W-:-:S04]  /*1b70*/  IMAD.HI.U32 R13, R59, R6, RZ ;  /* 0x000000063b0d7227 */ /* 0x000fc800078e00ff */
[----:B------:R-:W-:Y:S02]  /*1b80*/  IMAD.MOV.U32 R42, RZ, RZ, R37 ;  /* 0x000000ffff2a7224 */ /* 0x000fe400078e0025 */
[----:B------:R-:W-:Y:S02]  /*1b90*/  IMAD.MOV.U32 R37, RZ, RZ, R11 ;  /* 0x000000ffff257224 */ /* 0x000fe400078e000b */
[----:B------:R-:W-:Y:S02]  /*1ba0*/  IMAD.MOV R13, RZ, RZ, -R13 ;  /* 0x000000ffff0d7224 */ /* 0x000fe400078e0a0d */
[----:B------:R-:W-:-:S04]  /*1bb0*/  IMAD.HI.U32 R11, R59, R7, RZ ;  /* 0x000000073b0b7227 */ /* 0x000fc800078e00ff */
[----:B------:R-:W-:Y:S02]  /*1bc0*/  IMAD.MOV.U32 R36, RZ, RZ, R34 ;  /* 0x000000ffff247224 */ /* 0x000fe400078e0022 */
[----:B------:R-:W-:Y:S02]  /*1bd0*/  IMAD R6, R61, R13, R6 ;  /* 0x0000000d3d067224 */ /* 0x000fe400078e0206 */
[----:B------:R-:W-:Y:S02]  /*1be0*/  IMAD.MOV.U32 R34, RZ, RZ, R12 ;  /* 0x000000ffff227224 */ /* 0x000fe400078e000c */
[----:B------:R-:W-:Y:S02]  /*1bf0*/  IMAD.MOV R11, RZ, RZ, -R11 ;  /* 0x000000ffff0b7224 */ /* 0x000fe400078e0a0b */
[----:B------:R-:W-:-:S04]  /*1c00*/  IMAD.HI.U32 R13, R59, R10, RZ ;  /* 0x0000000a3b0d7227 */ /* 0x000fc800078e00ff */
[----:B------:R-:W-:-:S04]  /*1c10*/  IMAD.HI.U32 R12, R59, R8, RZ ;  /* 0x000000083b0c7227 */ /* 0x000fc800078e00ff */
[C---:B------:R-:W-:Y:S01]  /*1c20*/  IMAD R7, R61.reuse, R11, R7 ;  /* 0x0000000b3d077224 */ /* 0x040fe200078e0207 */
[----:B------:R-:W-:Y:S01]  /*1c30*/  IABS R11, R41 ;  /* 0x00000029000b7213 */ /* 0x000fe20000000000 */
[----:B------:R-:W-:Y:S02]  /*1c40*/  IMAD.MOV R13, RZ, RZ, -R13 ;  /* 0x000000ffff0d7224 */ /* 0x000fe400078e0a0d */
[----:B------:R-:W-:Y:S02]  /*1c50*/  IMAD.MOV R12, RZ, RZ, -R12 ;  /* 0x000000ffff0c7224 */ /* 0x000fe400078e0a0c */
[C---:B------:R-:W-:Y:S01]  /*1c60*/  IMAD R10, R61.reuse, R13, R10 ;  /* 0x0000000d3d0a7224 */ /* 0x040fe200078e020a */
[----:B------:R-:W-:Y:S01]  /*1c70*/  IABS R13, R18 ;  /* 0x00000012000d7213 */ /* 0x000fe20000000000 */
[----:B------:R-:W-:Y:S01]  /*1c80*/  IMAD R8, R61, R12, R8 ;  /* 0x0000000c3d087224 */ /* 0x000fe200078e0208 */
[----:B------:R-:W-:Y:S01]  /*1c90*/  IABS R12, R42 ;  /* 0x0000002a000c7213 */ /* 0x000fe20000000000 */
[----:B------:R-:W-:Y:S01]  /*1ca0*/  IMAD.HI.U32 R18, R59, R11, RZ ;  /* 0x0000000b3b127227 */ /* 0x000fe200078e00ff */
[----:B------:R-:W-:-:S03]  /*1cb0*/  IABS R15, R15 ;  /* 0x0000000f000f7213 */ /* 0x000fc60000000000 */
[----:B------:R-:W-:Y:S01]  /*1cc0*/  IMAD R4, R61, R9, R4 ;  /* 0x000000093d047224 */ /* 0x000fe200078e0204 */
[----:B------:R-:W-:Y:S01]  /*1cd0*/  IABS R9, R43 ;  /* 0x0000002b00097213 */ /* 0x000fe20000000000 */
[----:B------:R-:W-:Y:S02]  /*1ce0*/  IMAD.MOV.U32 R41, RZ, RZ, R36 ;  /* 0x000000ffff297224 */ /* 0x000fe400078e0024 */
[----:B------:R-:W-:Y:S02]  /*1cf0*/  IMAD.MOV.U32 R36, RZ, RZ, R30 ;  /* 0x000000ffff247224 */ /* 0x000fe400078e001e */
[----:B------:R-:W-:Y:S02]  /*1d00*/  IMAD.MOV.U32 R30, RZ, RZ, R16 ;  /* 0x000000ffff1e7224 */ /* 0x000fe400078e0010 */
[----:B------:R-:W-:Y:S02]  /*1d10*/  IMAD.MOV R18, RZ, RZ, -R18 ;  /* 0x000000ffff127224 */ /* 0x000fe400078e0a12 */
[----:B------:R-:W-:-:S02]  /*1d20*/  IMAD.MOV.U32 R43, RZ, RZ, R33 ;  /* 0x000000ffff2b7224 */ /* 0x000fc400078e0021 */
[----:B------:R-:W-:-:S04]  /*1d30*/  IMAD.HI.U32 R16, R59, R12, RZ ;  /* 0x0000000c3b107227 */ /* 0x000fc800078e00ff */
[----:B------:R-:W-:Y:S02]  /*1d40*/  IMAD.MOV.U32 R33, RZ, RZ, R14 ;  /* 0x000000ffff217224 */ /* 0x000fe400078e000e */
[----:B------:R-:W-:-:S04]  /*1d50*/  IMAD.HI.U32 R14, R59, R9, RZ ;  /* 0x000000093b0e7227 */ /* 0x000fc800078e00ff */
[----:B------:R-:W-:Y:S02]  /*1d60*/  IMAD R11, R61, R18, R11 ;  /* 0x000000123d0b7224 */ /* 0x000fe400078e020b */
[----:B------:R-:W-:Y:S02]  /*1d70*/  IMAD.MOV R16, RZ, RZ, -R16 ;  /* 0x000000ffff107224 */ /* 0x000fe400078e0a10 */
[----:B------:R-:W-:-:S04]  /*1d80*/  IMAD.HI.U32 R18, R59, R15, RZ ;  /* 0x0000000f3b127227 */ /* 0x000fc800078e00ff */
[----:B------:R-:W-:Y:S02]  /*1d90*/  IMAD.MOV R14, RZ, RZ, -R14 ;  /* 0x000000ffff0e7224 */ /* 0x000fe400078e0a0e */
[C---:B------:R-:W-:Y:S01]  /*1da0*/  IMAD R12, R61.reuse, R16, R12 ;  /* 0x000000103d0c7224 */ /* 0x040fe200078e020c */
[----:B------:R-:W-:Y:S01]  /*1db0*/  IABS R16, R41 ;  /* 0x0000002900107213 */ /* 0x000fe20000000000 */
[----:B------:R-:W-:Y:S02]  /*1dc0*/  IMAD.MOV R18, RZ, RZ, -R18 ;  /* 0x000000ffff127224 */ /* 0x000fe400078e0a12 */
[C---:B------:R-:W-:Y:S01]  /*1dd0*/  IMAD R9, R61.reuse, R14, R9 ;  /* 0x0000000e3d097224 */ /* 0x040fe200078e0209 */
[----:B------:R-:W-:Y:S01]  /*1de0*/  IABS R14, R43 ;  /* 0x0000002b000e7213 */ /* 0x000fe20000000000 */
[----:B------:R-:W-:Y:S01]  /*1df0*/  IMAD R15, R61, R18, R15 ;  /* 0x000000123d0f7224 */ /* 0x000fe200078e020f */
[----:B------:R-:W-:Y:S01]  /*1e00*/  IABS R18, R23 ;  /* 0x0000001700127213 */ /* 0x000fe20000000000 */
[----:B------:R-:W-:-:S02]  /*1e10*/  IMAD.MOV.U32 R42, RZ, RZ, R37 ;  /* 0x000000ffff2a7224 */ /* 0x000fc400078e0025 */
[----:B------:R-:W-:Y:S02]  /*1e20*/  IMAD.MOV.U32 R43, RZ, RZ, R38 ;  /* 0x000000ffff2b7224 */ /* 0x000fe400078e0026 */
[----:B------:R-:W-:Y:S01]  /*1e30*/  IMAD.HI.U32 R23, R59, R16, RZ ;  /* 0x000000103b177227 */ /* 0x000fe200078e00ff */
[----:B------:R-:W-:-:S03]  /*1e40*/  IABS R20, R20 ;  /* 0x0000001400147213 */ /* 0x000fc60000000000 */
[----:B--2---:R-:W-:Y:S02]  /*1e50*/  IMAD.MOV.U32 R37, RZ, RZ, R17 ;  /* 0x000000ffff257224 */ /* 0x004fe400078e0011 */
[----:B------:R-:W-:Y:S02]  /*1e60*/  IMAD.MOV.U32 R38, RZ, RZ, R19 ;  /* 0x000000ffff267224 */ /* 0x000fe400078e0013 */
[----:B------:R-:W-:-:S04]  /*1e70*/  IMAD.HI.U32 R17, R59, R13, RZ ;  /* 0x0000000d3b117227 */ /* 0x000fc800078e00ff */
[----:B------:R-:W-:-:S04]  /*1e80*/  IMAD.HI.U32 R19, R59, R14, RZ ;  /* 0x0000000e3b137227 */ /* 0x000fc800078e00ff */
[----:B------:R-:W-:Y:S02]  /*1e90*/  IMAD.MOV.U32 R41, RZ, RZ, R36 ;  /* 0x000000ffff297224 */ /* 0x000fe400078e0024 */
[----:B------:R-:W-:Y:S02]  /*1ea0*/  IMAD.MOV R23, RZ, RZ, -R23 ;  /* 0x000000ffff177224 */ /* 0x000fe400078e0a17 */
[----:B------:R-:W-:Y:S02]  /*1eb0*/  IMAD.MOV.U32 R36, RZ, RZ, R39 ;  /* 0x000000ffff247224 */ /* 0x000fe400078e0027 */
[----:B------:R-:W-:Y:S02]  /*1ec0*/  IMAD.MOV R17, RZ, RZ, -R17 ;  /* 0x000000ffff117224 */ /* 0x000fe400078e0a11 */
[----:B------:R-:W-:Y:S02]  /*1ed0*/  IMAD.MOV R19, RZ, RZ, -R19 ;  /* 0x000000ffff137224 */ /* 0x000fe400078e0a13 */
[----:B------:R-:W-:-:S02]  /*1ee0*/  IMAD.MOV.U32 R39, RZ, RZ, R34 ;  /* 0x000000ffff277224 */ /* 0x000fc400078e0022 */
[----:B------:R-:W-:Y:S02]  /*1ef0*/  IMAD.MOV.U32 R34, RZ, RZ, R22 ;  /* 0x000000ffff227224 */ /* 0x000fe400078e0016 */
[----:B------:R-:W-:-:S04]  /*1f00*/  IMAD.HI.U32 R22, R59, R18, RZ ;  /* 0x000000123b167227 */ /* 0x000fc800078e00ff */
[----:B------:R-:W-:Y:S02]  /*1f10*/  IMAD R16, R61, R23, R16 ;  /* 0x000000173d107224 */ /* 0x000fe400078e0210 */
[----:B------:R-:W-:-:S04]  /*1f20*/  IMAD.HI.U32 R23, R59, R20, RZ ;  /* 0x000000143b177227 */ /* 0x000fc800078e00ff */
[C---:B------:R-:W-:Y:S01]  /*1f30*/  IMAD R13, R61.reuse, R17, R13 ;  /* 0x000000113d0d7224 */ /* 0x040fe200078e020d */
[----:B------:R-:W-:Y:S01]  /*1f40*/  IABS R17, R42 ;  /* 0x0000002a00117213 */ /* 0x000fe20000000000 */
[----:B------:R-:W-:Y:S01]  /*1f50*/  IMAD R14, R61, R19, R14 ;  /* 0x000000133d0e7224 */ /* 0x000fe200078e020e */
[----:B------:R-:W-:Y:S01]  /*1f60*/  IABS R19, R43 ;  /* 0x0000002b00137213 */ /* 0x000fe20000000000 */
[----:B------:R-:W-:Y:S02]  /*1f70*/  IMAD.MOV.U32 R42, RZ, RZ, R37 ;  /* 0x000000ffff2a7224 */ /* 0x000fe400078e0025 */
[----:B------:R-:W-:Y:S02]  /*1f80*/  IMAD.MOV.U32 R43, RZ, RZ, R38 ;  /* 0x000000ffff2b7224 */ /* 0x000fe400078e0026 */
[----:B------:R-:W-:Y:S02]  /*1f90*/  IMAD.MOV R22, RZ, RZ, -R22 ;  /* 0x000000ffff167224 */ /* 0x000fe400078e0a16 */
[----:B------:R-:W-:-:S02]  /*1fa0*/  IMAD.MOV.U32 R38, RZ, RZ, R33 ;  /* 0x000000ffff267224 */ /* 0x000fc400078e0021 */
[----:B------:R-:W-:Y:S02]  /*1fb0*/  IMAD.MOV R23, RZ, RZ, -R23 ;  /* 0x000000ffff177224 */ /* 0x000fe400078e0a17 */
[----:B------:R-:W-:Y:S02]  /*1fc0*/  IMAD.MOV.U32 R37, RZ, RZ, R32 ;  /* 0x000000ffff257224 */ /* 0x000fe400078e0020 */
[----:B------:R-:W-:Y:S02]  /*1fd0*/  IMAD.MOV.U32 R32, RZ, RZ, R28 ;  /* 0x000000ffff207224 */ /* 0x000fe400078e001c */
[C---:B------:R-:W-:Y:S01]  /*1fe0*/  IMAD R18, R61.reuse, R22, R18 ;  /* 0x000000163d127224 */ /* 0x040fe200078e0212 */
[----:B------:R-:W-:Y:S01]  /*1ff0*/  IABS R22, R42 ;  /* 0x0000002a00167213 */ /* 0x000fe20000000000 */
[----:B------:R-:W-:Y:S01]  /*2000*/  IMAD R20, R61, R23, R20 ;  /* 0x000000173d147224 */ /* 0x000fe200078e0214 */
[----:B------:R-:W-:Y:S01]  /*2010*/  IABS R23, R38 ;  /* 0x0000002600177213 */ /* 0x000fe20000000000 */
[----:B------:R-:W-:-:S02]  /*2020*/  IMAD.MOV.U32 R42, RZ, RZ, R43 ;  /* 0x000000ffff2a7224 */ /* 0x000fc400078e002b */
[----:B------:R-:W-:Y:S02]  /*2030*/  IMAD.MOV.U32 R43, RZ, RZ, R36 ;  /* 0x000000ffff2b7224 */ /* 0x000fe400078e0024 */
[----:B------:R-:W-:Y:S02]  /*2040*/  IMAD.MOV.U32 R36, RZ, RZ, R32 ;  /* 0x000000ffff247224 */ /* 0x000fe400078e0020 */
[----:B------:R-:W-:Y:S02]  /*2050*/  IMAD.MOV.U32 R32, RZ, RZ, R35 ;  /* 0x000000ffff207224 */ /* 0x000fe400078e0023 */
[----:B------:R-:W-:Y:S02]  /*2060*/  IMAD.MOV.U32 R35, RZ, RZ, R27 ;  /* 0x000000ffff237224 */ /* 0x000fe400078e001b */
[----:B------:R-:W-:-:S04]  /*2070*/  IMAD.HI.U32 R27, R59, R23, RZ ;  /* 0x000000173b1b7227 */ /* 0x000fc800078e00ff */
[----:B------:R-:W-:Y:S02]  /*2080*/  IMAD.MOV.U32 R33, RZ, RZ, R24 ;  /* 0x000000ffff217224 */ /* 0x000fe400078e0018 */
[----:B------:R-:W-:-:S04]  /*2090*/  IMAD.HI.U32 R24, R59, R19, RZ ;  /* 0x000000133b187227 */ /* 0x000fc800078e00ff */
[----:B------:R-:W-:Y:S02]  /*20a0*/  IMAD.MOV R27, RZ, RZ, -R27 ;  /* 0x000000ffff1b7224 */ /* 0x000fe400078e0a1b */
[----:B------:R-:W-:Y:S02]  /*20b0*/  IMAD.MOV R24, RZ, RZ, -R24 ;  /* 0x000000ffff187224 */ /* 0x000fe400078e0a18 */
[C---:B------:R-:W-:Y:S01]  /*20c0*/  IMAD R23, R61.reuse, R27, R23 ;  /* 0x0000001b3d177224 */ /* 0x040fe200078e0217 */
[----:B------:R-:W-:Y:S01]  /*20d0*/  IABS R27, R36 ;  /* 0x00000024001b7213 */ /* 0x000fe20000000000 */
[----:B------:R-:W-:Y:S01]  /*20e0*/  IMAD R19, R61, R24, R19 ;  /* 0x000000183d137224 */ /* 0x000fe200078e0213 */
[----:B------:R-:W-:Y:S01]  /*20f0*/  IABS R24, R34 ;  /* 0x0000002200187213 */ /* 0x000fe20000000000 */
[----:B------:R-:W-:Y:S02]  /*2100*/  IMAD.MOV.U32 R34, RZ, RZ, R26 ;  /* 0x000000ffff227224 */ /* 0x000fe400078e001a */
[----:B------:R-:W-:-:S04]  /*2110*/  IMAD.HI.U32 R26, R59, R22, RZ ;  /* 0x000000163b1a7227 */ /* 0x000fc800078e00ff */
[----:B------:R-:W-:Y:S02]  /*2120*/  IMAD.MOV.U32 R47, RZ, RZ, R31 ;  /* 0x000000ffff2f7224 */ /* 0x000fe400078e001f */
[----:B------:R-:W-:Y:S01]  /*2130*/  IMAD.HI.U32 R31, R59, R27, RZ ;  /* 0x0000001b3b1f7227 */ /* 0x000fe200078e00ff */
[----:B------:R-:W-:Y:S03]  /*2140*/  STL [R1+0x17f8], R4 ;  /* 0x0017f80401007387 */ /* 0x000fe60000100800 */
[----:B------:R-:W-:Y:S01]  /*2150*/  IMAD.MOV R26, RZ, RZ, -R26 ;  /* 0x000000ffff1a7224 */ /* 0x000fe200078e0a1a */
[----:B------:R-:W-:Y:S01]  /*2160*/  STL [R1+0x17f4], R5 ;  /* 0x0017f40501007387 */ /* 0x000fe20000100800 */
[----:B------:R-:W-:Y:S02]  /*2170*/  IMAD.MOV R31, RZ, RZ, -R31 ;  /* 0x000000ffff1f7224 */ /* 0x000fe400078e0a1f */
[C---:B------:R-:W-:Y:S01]  /*2180*/  IMAD R22, R61.reuse, R26, R22 ;  /* 0x0000001a3d167224 */ /* 0x040fe200078e0216 */
[----:B------:R-:W-:Y:S01]  /*2190*/  STL [R1+0x180c], R6 ;  /* 0x00180c0601007387 */ /* 0x000fe20000100800 */
[----:B------:R-:W-:Y:S01]  /*21a0*/  IMAD R27, R61, R31, R27 ;  /* 0x0000001f3d1b7224 */ /* 0x000fe200078e021b */
[----:B------:R-:W-:-:S02]  /*21b0*/  IABS R31, R42 ;  /* 0x0000002a001f7213 */ /* 0x000fc40000000000 */
[----:B------:R2:W-:Y:S04]  /*21c0*/  STL [R1+0x1810], R7 ;  /* 0x0018100701007387 */ /* 0x0005e80000100800 */
[----:B------:R5:W-:Y:S04]  /*21d0*/  STL [R1+0x17f0], R16 ;  /* 0x0017f01001007387 */ /* 0x000be80000100800 */
[----:B------:R-:W5:Y:S04]  /*21e0*/  LDL R42, [R1+0x15c0] ;  /* 0x0015c000012a7983 */ /* 0x000f680000100800 */
[----:B------:R-:W5:Y:S04]  /*21f0*/  LDL R50, [R1+0x15b0] ;  /* 0x0015b00001327983 */ /* 0x000f680000100800 */
[----:B------:R-:W5:Y:S04]  /*2200*/  LDL R51, [R1+0x15b4] ;  /* 0x0015b40001337983 */ /* 0x000f680000100800 */
[----:B------:R-:W5:Y:S04]  /*2210*/  LDL R45, [R1+0x15a0] ;  /* 0x0015a000012d7983 */ /* 0x000f680000100800 */
[----:B------:R-:W5:Y:S04]  /*2220*/  LDL R46, [R1+0x159c] ;  /* 0x00159c00012e7983 */ /* 0x000f680000100800 */
[----:B------:R-:W5:Y:S01]  /*2230*/  LDL R54, [R1+0x1598] ;  /* 0x0015980001367983 */ /* 0x000f620000100800 */
[----:B---3--:R-:W-:Y:S01]  /*2240*/  IMAD.MOV.U32 R28, RZ, RZ, R25 ;  /* 0x000000ffff1c7224 */ /* 0x008fe200078e0019 */
[----:B------:R-:W-:Y:S01]  /*2250*/  IABS R30, R30 ;  /* 0x0000001e001e7213 */ /* 0x000fe20000000000 */
[----:B------:R-:W-:Y:S01]  /*2260*/  IMAD.MOV.U32 R25, RZ, RZ, R21 ;  /* 0x000000ffff197224 */ /* 0x000fe200078e0015 */
[----:B------:R-:W-:Y:S01]  /*2270*/  IABS R35, R35 ;  /* 0x0000002300237213 */ /* 0x000fe20000000000 */
[----:B------:R-:W-:Y:S01]  /*2280*/  IMAD.HI.U32 R21, R59, R17, RZ ;  /* 0x000000113b157227 */ /* 0x000fe200078e00ff */
[----:B------:R-:W3:Y:S03]  /*2290*/  LDL R55, [R1+0x158c] ;  /* 0x00158c0001377983 */ /* 0x000ee60000100800 */
[----:B------:R-:W-:Y:S01]  /*22a0*/  IMAD.MOV R21, RZ, RZ, -R21 ;  /* 0x000000ffff157224 */ /* 0x000fe200078e0a15 */
[----:B------:R-:W3:Y:S03]  /*22b0*/  LDL R53, [R1+0x1590] ;  /* 0x0015900001357983 */ /* 0x000ee60000100800 */
[----:B------:R-:W-:Y:S01]  /*22c0*/  IMAD R17, R61, R21, R17 ;  /* 0x000000153d117224 */ /* 0x000fe200078e0211 */
[----:B------:R-:W-:Y:S01]  /*22d0*/  IABS R21, R41 ;  /* 0x0000002900157213 */ /* 0x000fe20000000000 */
[----:B------:R-:W-:Y:S01]  /*22e0*/  IMAD.MOV.U32 R41, RZ, RZ, R37 ;  /* 0x000000ffff297224 */ /* 0x000fe200078e0025 */
[----:B-1----:R-:W3:Y:S04]  /*22f0*/  LDL R60, [R1+0x1584] ;  /* 0x00158400013c7983 */ /* 0x002ee80000100800 */
[----:B------:R-:W-:Y:S01]  /*2300*/  IABS R26, R41 ;  /* 0x00000029001a7213 */ /* 0x000fe20000000000 */
[----:B------:R-:W-:Y:S01]  /*2310*/  IMAD.MOV.U32 R40, RZ, RZ, R43 ;  /* 0x000000ffff287224 */ /* 0x000fe200078e002b */
[----:B------:R-:W3:Y:S01]  /*2320*/  LDL R41, [R1+0x15c4] ;  /* 0x0015c40001297983 */ /* 0x000ee20000100800 */
[----:B------:R-:W-:-:S02]  /*2330*/  IMAD.MOV.U32 R37, RZ, RZ, R33 ;  /* 0x000000ffff257224 */ /* 0x000fc400078e0021 */
[----:B------:R-:W-:Y:S01]  /*2340*/  IMAD.MOV.U32 R38, RZ, RZ, R28 ;  /* 0x000000ffff267224 */ /* 0x000fe200078e001c */
[----:B------:R-:W3:Y:S01]  /*2350*/  LDL R56, [R1+0x157c] ;  /* 0x00157c0001387983 */ /* 0x000ee20000100800 */
[----:B------:R-:W-:Y:S01]  /*2360*/  IMAD.HI.U32 R28, R59, R21, RZ ;  /* 0x000000153b1c7227 */ /* 0x000fe200078e00ff */
[----:B------:R-:W-:Y:S02]  /*2370*/  IABS R25, R25 ;  /* 0x0000001900197213 */ /* 0x000fe40000000000 */
[----:B------:R-:W3:Y:S01]  /*2380*/  LDL R58, [R1+0x560] ;  /* 0x00056000013a7983 */ /* 0x000ee20000100800 */
[----:B----4-:R-:W-:Y:S02]  /*2390*/  IMAD.MOV.U32 R33, RZ, RZ, R29 ;  /* 0x000000ffff217224 */ /* 0x010fe400078e001d */
[----:B------:R-:W-:Y:S01]  /*23a0*/  IMAD.MOV.U32 R36, RZ, RZ, R37 ;  /* 0x000000ffff247224 */ /* 0x000fe200078e0025 */
[----:B------:R-:W4:Y:S01]  /*23b0*/  LDL R57, [R1+0x1578] ;  /* 0x0015780001397983 */ /* 0x000f220000100800 */
[----:B------:R-:W-:-:S02]  /*23c0*/  IMAD.MOV R28, RZ, RZ, -R28 ;  /* 0x000000ffff1c7224 */ /* 0x000fc400078e0a1c */
[----:B------:R-:W-:Y:S01]  /*23d0*/  IMAD.MOV.U32 R37, RZ, RZ, R38 ;  /* 0x000000ffff257224 */ /* 0x000fe200078e0026 */
[----:B0-----:R-:W4:Y:S01]  /*23e0*/  LDL R2, [R1+0x1574] ;  /* 0x0015740001027983 */ /* 0x001f220000100800 */
[----:B------:R-:W-:Y:S02]  /*23f0*/  IMAD.MOV.U32 R38, RZ, RZ, R39 ;  /* 0x000000ffff267224 */ /* 0x000fe400078e0027 */
[----:B------:R-:W-:Y:S01]  /*2400*/  IMAD.MOV.U32 R39, RZ, RZ, R33 ;  /* 0x000000ffff277224 */ /* 0x000fe200078e0021 */
[----:B--2---:R-:W2:Y:S01]  /*2410*/  LDL R7, [R1+0x1568] ;  /* 0x0015680001077983 */ /* 0x004ea20000100800 */
[----:B------:R-:W-:-:S03]  /*2420*/  IMAD.HI.U32 R33, R59, R26, RZ ;  /* 0x0000001a3b217227 */ /* 0x000fc600078e00ff */
[----:B------:R-:W2:Y:S01]  /*2430*/  LDL R6, [R1+0x14] ;  /* 0x0000140001067983 */ /* 0x000ea20000100800 */
[----:B------:R-:W-:Y:S02]  /*2440*/  IMAD R21, R61, R28, R21 ;  /* 0x0000001c3d157224 */ /* 0x000fe400078e0215 */
[----:B------:R-:W-:-:S04]  /*2450*/  IMAD.HI.U32 R28, R59, R25, RZ ;  /* 0x000000193b1c7227 */ /* 0x000fc800078e00ff */
[----:B------:R-:W-:-:S04]  /*2460*/  IMAD.HI.U32 R29, R59, R24, RZ ;  /* 0x000000183b1d7227 */ /* 0x000fc800078e00ff */
[----:B------:R-:W-:Y:S02]  /*2470*/  IMAD.MOV R33, RZ, RZ, -R33 ;  /* 0x000000ffff217224 */ /* 0x000fe400078e0a21 */
[----:B------:R-:W-:Y:S02]  /*2480*/  IMAD.MOV R28, RZ, RZ, -R28 ;  /* 0x000000ffff1c7224 */ /* 0x000fe400078e0a1c */
[----:B------:R-:W-:Y:S02]  /*2490*/  IMAD.MOV R29, RZ, RZ, -R29 ;  /* 0x000000ffff1d7224 */ /* 0x000fe400078e0a1d */
[----:B------:R-:W-:Y:S02]  /*24a0*/  IMAD R26, R61, R33, R26 ;  /* 0x000000213d1a7224 */ /* 0x000fe400078e021a */
[----:B------:R-:W-:-:S04]  /*24b0*/  IMAD.HI.U32 R33, R59, R30, RZ ;  /* 0x0000001e3b217227 */ /* 0x000fc800078e00ff */
[C---:B------:R-:W-:Y:S01]  /*24c0*/  IMAD R25, R61.reuse, R28, R25 ;  /* 0x0000001c3d197224 */ /* 0x040fe200078e0219 */
[----:B------:R-:W-:Y:S01]  /*24d0*/  IABS R28, R32 ;  /* 0x00000020001c7213 */ /* 0x000fe20000000000 */
[----:B------:R-:W-:Y:S01]  /*24e0*/  IMAD R24, R61, R29, R24 ;  /* 0x0000001d3d187224 */ /* 0x000fe200078e0218 */
[----:B------:R-:W-:Y:S01]  /*24f0*/  IABS R29, R34 ;  /* 0x00000022001d7213 */ /* 0x000fe20000000000 */
[----:B------:R-:W-:Y:S02]  /*2500*/  IMAD.MOV R33, RZ, RZ, -R33 ;  /* 0x000000ffff217224 */ /* 0x000fe400078e0a21 */
[----:B------:R-:W-:-:S04]  /*2510*/  IMAD.HI.U32 R32, R59, R28, RZ ;  /* 0x0000001c3b207227 */ /* 0x000fc800078e00ff */
[----:B------:R-:W-:-:S04]  /*2520*/  IMAD.HI.U32 R34, R59, R29, RZ ;  /* 0x0000001d3b227227 */ /* 0x000fc800078e00ff */
[----:B------:R-:W-:Y:S01]  /*2530*/  IMAD R30, R61, R33, R30 ;  /* 0x000000213d1e7224 */ /* 0x000fe200078e021e */
[----:B------:R-:W-:Y:S01]  /*2540*/  IABS R33, R38 ;  /* 0x0000002600217213 */ /* 0x000fe20000000000 */
[----:B------:R-:W-:-:S04]  /*2550*/  IMAD.HI.U32 R38, R59, R31, RZ ;  /* 0x0000001f3b267227 */ /* 0x000fc800078e00ff */
[----:B------:R-:W-:Y:S02]  /*2560*/  IMAD.MOV R32, RZ, RZ, -R32 ;  /* 0x000000ffff207224 */ /* 0x000fe400078e0a20 */
[----:B------:R-:W-:Y:S02]  /*2570*/  IMAD.MOV R34, RZ, RZ, -R34 ;  /* 0x000000ffff227224 */ /* 0x000fe400078e0a22 */
[----:B------:R-:W-:Y:S02]  /*2580*/  IMAD.MOV R38, RZ, RZ, -R38 ;  /* 0x000000ffff267224 */ /* 0x000fe400078e0a26 */
[C---:B------:R-:W-:Y:S01]  /*2590*/  IMAD R28, R61.reuse, R32, R28 ;  /* 0x000000203d1c7224 */ /* 0x040fe200078e021c */
[----:B------:R-:W-:Y:S01]  /*25a0*/  IABS R32, R36 ;  /* 0x0000002400207213 */ /* 0x000fe20000000000 */
[C---:B------:R-:W-:Y:S01]  /*25b0*/  IMAD R29, R61.reuse, R34, R29 ;  /* 0x000000223d1d7224 */ /* 0x040fe200078e021d */
[----:B------:R-:W-:Y:S01]  /*25c0*/  IABS R34, R39 ;  /* 0x0000002700227213 */ /* 0x000fe20000000000 */
[----:B------:R-:W-:-:S02]  /*25d0*/  IMAD R31, R61, R38, R31 ;  /* 0x000000263d1f7224 */ /* 0x000fc400078e021f */
[----:B------:R-:W-:-:S04]  /*25e0*/  IMAD.HI.U32 R38, R59, R35, RZ ;  /* 0x000000233b267227 */ /* 0x000fc800078e00ff */
[----:B------:R-:W-:Y:S02]  /*25f0*/  IMAD.MOV.U32 R43, RZ, RZ, R37 ;  /* 0x000000ffff2b7224 */ /* 0x000fe400078e0025 */
[----:B------:R-:W-:-:S04]  /*2600*/  IMAD.HI.U32 R36, R59, R32, RZ ;  /* 0x000000203b247227 */ /* 0x000fc800078e00ff */
[----:B------:R-:W-:-:S04]  /*2610*/  IMAD.HI.U32 R37, R59, R33, RZ ;  /* 0x000000213b257227 */ /* 0x000fc800078e00ff */
[----:B------:R-:W-:-:S04]  /*2620*/  IMAD.HI.U32 R39, R59, R34, RZ ;  /* 0x000000223b277227 */ /* 0x000fc800078e00ff */
[----:B------:R-:W-:Y:S02]  /*2630*/  IMAD.MOV R38, RZ, RZ, -R38 ;  /* 0x000000ffff267224 */ /* 0x000fe400078e0a26 */
[----:B------:R-:W-:Y:S02]  /*2640*/  IMAD.MOV R36, RZ, RZ, -R36 ;  /* 0x000000ffff247224 */ /* 0x000fe400078e0a24 */
[----:B------:R-:W-:Y:S02]  /*2650*/  IMAD.MOV R37, RZ, RZ, -R37 ;  /* 0x000000ffff257224 */ /* 0x000fe400078e0a25 */
[----:B------:R-:W-:Y:S02]  /*2660*/  IMAD.MOV R39, RZ, RZ, -R39 ;  /* 0x000000ffff277224 */ /* 0x000fe400078e0a27 */
[C---:B------:R-:W-:Y:S01]  /*2670*/  IMAD R35, R61.reuse, R38, R35 ;  /* 0x000000263d237224 */ /* 0x040fe200078e0223 */
[----:B------:R-:W-:Y:S01]  /*2680*/  IABS R38, R43 ;  /* 0x0000002b00267213 */ /* 0x000fe20000000000 */
[C---:B------:R-:W-:Y:S01]  /*2690*/  IMAD R32, R61.reuse, R36, R32 ;  /* 0x000000243d207224 */ /* 0x040fe200078e0220 */
[----:B------:R-:W-:Y:S01]  /*26a0*/  IABS R36, R47 ;  /* 0x0000002f00247213 */ /* 0x000fe20000000000 */
[C---:B------:R-:W-:Y:S01]  /*26b0*/  IMAD R33, R61.reuse, R37, R33 ;  /* 0x000000253d217224 */ /* 0x040fe200078e0221 */
[----:B------:R-:W-:Y:S01]  /*26c0*/  IABS R37, R40 ;  /* 0x0000002800257213 */ /* 0x000fe20000000000 */
[----:B------:R-:W-:Y:S01]  /*26d0*/  IMAD R34, R61, R39, R34 ;  /* 0x000000273d227224 */ /* 0x000fe200078e0222 */
[----:B------:R-:W2:Y:S01]  /*26e0*/  LDL R47, [R1+0x15a4] ;  /* 0x0015a400012f7983 */ /* 0x000ea20000100800 */
[----:B-----5:R-:W-:Y:S01]  /*26f0*/  IABS R40, R42 ;  /* 0x0000002a00287213 */ /* 0x020fe20000000000 */
[----:B------:R-:W-:-:S04]  /*2700*/  IMAD.HI.U32 R42, R59, R38, RZ ;  /* 0x000000263b2a7227 */ /* 0x000fc800078e00ff */
[----:B------:R-:W-:-:S04]  /*2710*/  IMAD.MOV R42, RZ, RZ, -R42 ;  /* 0x000000ffff2a7224 */ /* 0x000fc800078e0a2a */
[----:B------:R-:W-:Y:S01]  /*2720*/  IMAD R38, R61, R42, R38 ;  /* 0x0000002a3d267224 */ /* 0x000fe200078e0226 */
[----:B------:R-:W-:Y:S02]  /*2730*/  IABS R42, R50 ;  /* 0x00000032002a7213 */ /* 0x000fe40000000000 */
[----:B------:R-:W5:Y:S01]  /*2740*/  LDL R50, [R1+0x1588] ;  /* 0x0015880001327983 */ /* 0x000f620000100800 */
[----:B---3--:R-:W-:Y:S01]  /*2750*/  IABS R39, R41 ;  /* 0x0000002900277213 */ /* 0x008fe20000000000 */
[----:B------:R-:W-:-:S04]  /*2760*/  IMAD.HI.U32 R41, R59, R37, RZ ;  /* 0x000000253b297227 */ /* 0x000fc800078e00ff */
[----:B------:R-:W-:-:S04]  /*2770*/  IMAD.HI.U32 R44, R59, R39, RZ ;  /* 0x000000273b2c7227 */ /* 0x000fc800078e00ff */
[----:B------:R-:W-:Y:S02]  /*2780*/  IMAD.MOV R41, RZ, RZ, -R41 ;  /* 0x000000ffff297224 */ /* 0x000fe400078e0a29 */
[----:B------:R-:W-:Y:S02]  /*2790*/  IMAD.MOV R44, RZ, RZ, -R44 ;  /* 0x000000ffff2c7224 */ /* 0x000fe400078e0a2c */
[C---:B------:R-:W-:Y:S01]  /*27a0*/  IMAD R37, R61.reuse, R41, R37 ;  /* 0x000000293d257224 */ /* 0x040fe200078e0225 */
[----:B------:R-:W-:Y:S01]  /*27b0*/  IABS R41, R51 ;  /* 0x0000003300297213 */ /* 0x000fe20000000000 */
[----:B------:R-:W-:Y:S01]  /*27c0*/  IMAD R39, R61, R44, R39 ;  /* 0x0000002c3d277224 */ /* 0x000fe200078e0227 */
[----:B------:R-:W3:Y:S01]  /*27d0*/  LDL R51, [R1+0x1594] ;  /* 0x0015940001337983 */ /* 0x000ee20000100800 */
[----:B------:R-:W-:Y:S02]  /*27e0*/  IABS R44, R45 ;  /* 0x0000002d002c7213 */ /* 0x000fe40000000000 */
[----:B------:R-:W-:Y:S01]  /*27f0*/  IABS R45, R46 ;  /* 0x0000002e002d7213 */ /* 0x000fe20000000000 */
[----:B------:R-:W-:-:S04]  /*2800*/  IMAD.HI.U32 R46, R59, R42, RZ ;  /* 0x0000002a3b2e7227 */ /* 0x000fc800078e00ff */
[----:B------:R-:W-:-:S04]  /*2810*/  IMAD.MOV R46, RZ, RZ, -R46 ;  /* 0x000000ffff2e7224 */ /* 0x000fc800078e0a2e */
[----:B------:R-:W-:Y:S01]  /*2820*/  IMAD R42, R61, R46, R42 ;  /* 0x0000002e3d2a7224 */ /* 0x000fe200078e022a */
[----:B------:R-:W-:Y:S02]  /*2830*/  IABS R46, R54 ;  /* 0x00000036002e7213 */ /* 0x000fe40000000000 */
[----:B------:R-:W4:Y:S01]  /*2840*/  LDL R54, [R1+0x1580] ;  /* 0x0015800001367983 */ /* 0x000f220000100800 */
[----:B------:R-:W-:-:S04]  /*2850*/  IMAD.HI.U32 R43, R59, R36, RZ ;  /* 0x000000243b2b7227 */ /* 0x000fc800078e00ff */
[----:B------:R-:W-:-:S04]  /*2860*/  IMAD.MOV R43, RZ, RZ, -R43 ;  /* 0x000000ffff2b7224 */ /* 0x000fc800078e0a2b */
[----:B------:R-:W-:Y:S02]  /*2870*/  IMAD R36, R61, R43, R36 ;  /* 0x0000002b3d247224 */ /* 0x000fe400078e0224 */
[----:B------:R-:W-:-:S04]  /*2880*/  IMAD.HI.U32 R43, R59, R40, RZ ;  /* 0x000000283b2b7227 */ /* 0x000fc800078e00ff */
[----:B------:R-:W-:-:S04]  /*2890*/  IMAD.MOV R43, RZ, RZ, -R43 ;  /* 0x000000ffff2b7224 */ /* 0x000fc800078e0a2b */
[----:B------:R-:W-:Y:S02]  /*28a0*/  IMAD R40, R61, R43, R40 ;  /* 0x0000002b3d287224 */ /* 0x000fe400078e0228 */
[----:B------:R-:W-:-:S04]  /*28b0*/  IMAD.HI.U32 R48, R59, R44, RZ ;  /* 0x0000002c3b307227 */ /* 0x000fc800078e00ff */
[----:B------:R-:W-:Y:S02]  /*28c0*/  IMAD.MOV R48, RZ, RZ, -R48 ;  /* 0x000000ffff307224 */ /* 0x000fe400078e0a30 */
[----:B------:R-:W-:-:S04]  /*28d0*/  IMAD.HI.U32 R52, R59, R46, RZ ;  /* 0x0000002e3b347227 */ /* 0x000fc800078e00ff */
[----:B------:R-:W-:Y:S01]  /*28e0*/  IMAD R44, R61, R48, R44 ;  /* 0x000000303d2c7224 */ /* 0x000fe200078e022c */
[----:B------:R-:W-:Y:S01]  /*28f0*/  IABS R48, R53 ;  /* 0x0000003500307213 */ /* 0x000fe20000000000 */
[----:B------:R-:W-:-:S04]  /*2900*/  IMAD.MOV R52, RZ, RZ, -R52 ;  /* 0x000000ffff347224 */ /* 0x000fc800078e0a34 */
[----:B------:R-:W-:Y:S02]  /*2910*/  IMAD R46, R61, R52, R46 ;  /* 0x000000343d2e7224 */ /* 0x000fe400078e022e */
[----:B------:R-:W-:-:S04]  /*2920*/  IMAD.HI.U32 R53, R59, R48, RZ ;  /* 0x000000303b357227 */ /* 0x000fc800078e00ff */
[----:B------:R-:W-:-:S04]  /*2930*/  IMAD.MOV R53, RZ, RZ, -R53 ;  /* 0x000000ffff357224 */ /* 0x000fc800078e0a35 */
[----:B------:R-:W-:Y:S01]  /*2940*/  IMAD R48, R61, R53, R48 ;  /* 0x000000353d307224 */ /* 0x000fe200078e0230 */
[----:B------:R-:W-:Y:S02]  /*2950*/  IABS R53, R56 ;  /* 0x0000003800357213 */ /* 0x000fe40000000000 */
[----:B--2---:R-:W-:Y:S01]  /*2960*/  IABS R43, R47 ;  /* 0x0000002f002b7213 */ /* 0x004fe20000000000 */
[----:B------:R-:W-:-:S04]  /*2970*/  IMAD.HI.U32 R47, R59, R41, RZ ;  /* 0x000000293b2f7227 */ /* 0x000fc800078e00ff */
[----:B------:R-:W-:Y:S02]  /*2980*/  IMAD.MOV R47, RZ, RZ, -R47 ;  /* 0x000000ffff2f7224 */ /* 0x000fe400078e0a2f */
[----:B------:R-:W-:-:S04]  /*2990*/  IMAD.HI.U32 R49, R59, R43, RZ ;  /* 0x0000002b3b317227 */ /* 0x000fc800078e00ff */
[----:B------:R-:W-:Y:S02]  /*29a0*/  IMAD R41, R61, R47, R41 ;  /* 0x0000002f3d297224 */ /* 0x000fe400078e0229 */
[----:B------:R-:W-:-:S04]  /*29b0*/  IMAD.HI.U32 R47, R59, R45, RZ ;  /* 0x0000002d3b2f7227 */ /* 0x000fc800078e00ff */
[----:B------:R-:W-:Y:S02]  /*29c0*/  IMAD.MOV R49, RZ, RZ, -R49 ;  /* 0x000000ffff317224 */ /* 0x000fe400078e0a31 */
[----:B------:R-:W-:Y:S02]  /*29d0*/  IMAD.MOV R47, RZ, RZ, -R47 ;  /* 0x000000ffff2f7224 */ /* 0x000fe400078e0a2f */
[C---:B------:R-:W-:Y:S01]  /*29e0*/  IMAD R43, R61.reuse, R49, R43 ;  /* 0x000000313d2b7224 */ /* 0x040fe200078e022b */
[----:B------:R-:W-:Y:S01]  /*29f0*/  IABS R49, R55 ;  /* 0x0000003700317213 */ /* 0x000fe20000000000 */
[----:B------:R-:W-:-:S04]  /*2a00*/  IMAD R45, R61, R47, R45 ;  /* 0x0000002f3d2d7224 */ /* 0x000fc800078e022d */
[----:B------:R-:W-:-:S04]  /*2a10*/  IMAD.HI.U32 R52, R59, R49, RZ ;  /* 0x000000313b347227 */ /* 0x000fc800078e00ff */
[----:B------:R-:W-:Y:S01]  /*2a20*/  IMAD.MOV R52, RZ, RZ, -R52 ;  /* 0x000000ffff347224 */ /* 0x000fe200078e0a34 */
[----:B------:R-:W-:-:S03]  /*2a30*/  IABS R56, R58 ;  /* 0x0000003a00387213 */ /* 0x000fc60000000000 */
[----:B------:R-:W-:Y:S01]  /*2a40*/  IMAD R49, R61, R52, R49 ;  /* 0x000000343d317224 */ /* 0x000fe200078e0231 */
[----:B-----5:R-:W-:-:S05]  /*2a50*/  IABS R50, R50 ;  /* 0x0000003200327213 */ /* 0x020fca0000000000 */
[----:B------:R-:W-:-:S04]  /*2a60*/  IMAD.HI.U32 R55, R59, R50, RZ ;  /* 0x000000323b377227 */ /* 0x000fc800078e00ff */
[----:B------:R-:W-:-:S04]  /*2a70*/  IMAD.MOV R55, RZ, RZ, -R55 ;  /* 0x000000ffff377224 */ /* 0x000fc800078e0a37 */
[----:B------:R-:W-:Y:S01]  /*2a80*/  IMAD R50, R61, R55, R50 ;  /* 0x000000373d327224 */ /* 0x000fe200078e0232 */
[----:B---3--:R-:W-:-:S05]  /*2a90*/  IABS R51, R51 ;  /* 0x0000003300337213 */ /* 0x008fca0000000000 */
[----:B------:R-:W-:-:S04]  /*2aa0*/  IMAD.HI.U32 R47, R59, R51, RZ ;  /* 0x000000333b2f7227 */ /* 0x000fc800078e00ff */
[----:B------:R-:W-:-:S04]  /*2ab0*/  IMAD.MOV R47, RZ, RZ, -R47 ;  /* 0x000000ffff2f7224 */ /* 0x000fc800078e0a2f */
[----:B------:R-:W-:Y:S01]  /*2ac0*/  IMAD R47, R61, R47, R51 ;  /* 0x0000002f3d2f7224 */ /* 0x000fe200078e0233 */
[----:B----4-:R-:W-:Y:S02]  /*2ad0*/  IABS R54, R54 ;  /* 0x0000003600367213 */ /* 0x010fe40000000000 */
[----:B------:R-:W-:Y:S02]  /*2ae0*/  IABS R51, R60 ;  /* 0x0000003c00337213 */ /* 0x000fe40000000000 */
[----:B------:R-:W2:Y:S01]  /*2af0*/  LDL R60, [R1+0x10] ;  /* 0x00001000013c7983 */ /* 0x000ea20000100800 */
[----:B------:R-:W-:Y:S02]  /*2b00*/  IMAD.MOV.U32 R52, RZ, RZ, R54 ;  /* 0x000000ffff347224 */ /* 0x000fe400078e0036 */
[C---:B------:R-:W-:Y:S01]  /*2b10*/  IMAD.HI.U32 R55, R59.reuse, R51, RZ ;  /* 0x000000333b377227 */ /* 0x040fe200078e00ff */
[----:B------:R-:W3:Y:S03]  /*2b20*/  LDL.LU R3, [R1+0xc] ;  /* 0x00000c0001037983 */ /* 0x000ee60000300800 */
[----:B------:R-:W-:Y:S01]  /*2b30*/  IMAD.HI.U32 R0, R59, R52, RZ ;  /* 0x000000343b007227 */ /* 0x000fe200078e00ff */
[----:B------:R-:W4:Y:S03]  /*2b40*/  LDL.LU R4, [R1+0x8] ;  /* 0x0000080001047983 */ /* 0x000f260000300800 */
[----:B------:R-:W-:Y:S01]  /*2b50*/  IMAD.MOV R58, RZ, RZ, -R55 ;  /* 0x000000ffff3a7224 */ /* 0x000fe200078e0a37 */
[----:B------:R-:W5:Y:S01]  /*2b60*/  LDL.LU R5, [R1+0x4] ;  /* 0x0000040001057983 */ /* 0x000f620000300800 */
[----:B------:R-:W-:-:S02]  /*2b70*/  IMAD.MOV.U32 R55, RZ, RZ, R56 ;  /* 0x000000ffff377224 */ /* 0x000fc400078e0038 */
[----:B------:R-:W-:Y:S01]  /*2b80*/  IMAD.MOV R56, RZ, RZ, -R0 ;  /* 0x000000ffff387224 */ /* 0x000fe200078e0a00 */
[----:B------:R-:W2:Y:S03]  /*2b90*/  LDL.LU R16, [R1] ;  /* 0x0000000001107983 */ /* 0x000ea60000300800 */
[----:B------:R-:W-:Y:S02]  /*2ba0*/  IMAD R52, R61, R56, R52 ;  /* 0x000000383d347224 */ /* 0x000fe400078e0234 */
[----:B------:R-:W2:Y:S01]  /*2bb0*/  LDL R56, [R1+0x1570] ;  /* 0x0015700001387983 */ /* 0x000ea20000100800 */
[----:B------:R-:W-:Y:S01]  /*2bc0*/  IABS R54, R57 ;  /* 0x0000003900367213 */ /* 0x000fe20000000000 */
[----:B------:R-:W-:-:S04]  /*2bd0*/  IMAD.HI.U32 R57, R59, R53, RZ ;  /* 0x000000353b397227 */ /* 0x000fc800078e00ff */
[----:B------:R-:W-:Y:S02]  /*2be0*/  IMAD R51, R61, R58, R51 ;  /* 0x0000003a3d337224 */ /* 0x000fe400078e0233 */
[----:B------:R-:W-:Y:S02]  /*2bf0*/  IMAD.MOV R58, RZ, RZ, -R57 ;  /* 0x000000ffff3a7224 */ /* 0x000fe400078e0a39 */
[----:B------:R-:W-:Y:S01]  /*2c00*/  IMAD.HI.U32 R57, R59, R54, RZ ;  /* 0x000000363b397227 */ /* 0x000fe200078e00ff */
[----:B------:R-:W-:-:S03]  /*2c10*/  IABS R2, R2 ;  /* 0x0000000200027213 */ /* 0x000fc60000000000 */
[----:B------:R-:W-:Y:S02]  /*2c20*/  IMAD.MOV R57, RZ, RZ, -R57 ;  /* 0x000000ffff397224 */ /* 0x000fe400078e0a39 */
[----:B------:R-:W-:-:S04]  /*2c30*/  IMAD.HI.U32 R0, R59, R55, RZ ;  /* 0x000000373b007227 */ /* 0x000fc800078e00ff */
[C---:B------:R-:W-:Y:S02]  /*2c40*/  IMAD R54, R61.reuse, R57, R54 ;  /* 0x000000393d367224 */ /* 0x040fe400078e0236 */
[----:B------:R-:W-:Y:S02]  /*2c50*/  IMAD.MOV.U32 R57, RZ, RZ, R2 ;  /* 0x000000ffff397224 */ /* 0x000fe400078e0002 */
[----:B------:R-:W-:Y:S02]  /*2c60*/  IMAD.MOV R0, RZ, RZ, -R0 ;  /* 0x000000ffff007224 */ /* 0x000fe400078e0a00 */
[C---:B------:R-:W-:Y:S01]  /*2c70*/  IMAD R53, R61.reuse, R58, R53 ;  /* 0x0000003a3d357224 */ /* 0x040fe200078e0235 */
[----:B------:R-:W-:Y:S01]  /*2c80*/  IABS R58, R7 ;  /* 0x00000007003a7213 */ /* 0x000fe20000000000 */
[----:B------:R-:W-:-:S05]  /*2c90*/  IMAD R55, R61, R0, R55 ;  /* 0x000000003d377224 */ /* 0x000fca00078e0237 */
[C---:B------:R-:W-:Y:S02]  /*2ca0*/  ISETP.GT.U32.AND P6, PT, R61.reuse, R55, PT ;  /* 0x000000373d00720c */ /* 0x040fe40003fc4070 */
[----:B---3--:R-:W-:Y:S02]  /*2cb0*/  ISETP.GT.U32.AND P3, PT, R61, R3, PT ;  /* 0x000000033d00720c */ /* 0x008fe40003f64070 */
[----:B--2---:R-:W-:-:S05]  /*2cc0*/  IABS R56, R56 ;  /* 0x0000003800387213 */ /* 0x004fca0000000000 */
[----:B------:R-:W-:-:S04]  /*2cd0*/  IMAD.HI.U32 R2, R59, R56, RZ ;  /* 0x000000383b027227 */ /* 0x000fc800078e00ff */
[----:B------:R-:W-:Y:S01]  /*2ce0*/  IMAD.MOV R7, RZ, RZ, -R2 ;  /* 0x000000ffff077224 */ /* 0x000fe200078e0a02 */
[C---:B----4-:R-:W-:Y:S02]  /*2cf0*/  ISETP.GT.U32.AND P1, PT, R61.reuse, R4, PT ;  /* 0x000000043d00720c */ /* 0x050fe40003f24070 */
[C---:B-----5:R-:W-:Y:S01]  /*2d00*/  ISETP.GT.U32.AND P4, PT, R61.reuse, R5, PT ;  /* 0x000000053d00720c */ /* 0x060fe20003f84070 */
[C---:B------:R-:W-:Y:S01]  /*2d10*/  IMAD R56, R61.reuse, R7, R56 ;  /* 0x000000073d387224 */ /* 0x040fe200078e0238 */
[----:B------:R-:W-:Y:S01]  /*2d20*/  ISETP.GT.U32.AND P2, PT, R61, R16, PT ;  /* 0x000000103d00720c */ /* 0x000fe20003f44070 */
[----:B------:R-:W2:Y:S04]  /*2d30*/  LDL.LU R7, [R1+0x1810] ;  /* 0x0018100001077983 */ /* 0x000ea80000300800 */
[----:B------:R-:W3:Y:S01]  /*2d40*/  LDL R61, [R1+0x10] ;  /* 0x00001000013d7983 */ /* 0x000ee20000100800 */
[----:B------:R-:W-:-:S04]  /*2d50*/  IABS R0, c[0x0][0x178] ;  /* 0x00005e0000007a13 */ /* 0x000fc80000000000 */
[C---:B------:R-:W-:Y:S02]  /*2d60*/  ISETP.GT.U32.AND P0, PT, R0.reuse, R6, PT ;  /* 0x000000060000720c */ /* 0x040fe40003f04070 */
[----:B------:R-:W-:-:S11]  /*2d70*/  ISETP.GT.U32.AND P5, PT, R0, R60, PT ;  /* 0x0000003c0000720c */ /* 0x000fd60003fa4070 */
[----:B------:R-:W-:-:S05]  /*2d80*/  @!P0 IMAD.IADD R6, R6, 0x1, -R0 ;  /* 0x0000000106068824 */ /* 0x000fca00078e0a00 */
[----:B------:R0:W-:Y:S04]  /*2d90*/  @!P0 STL [R1+0x14], R6 ;  /* 0x0000140601008387 */ /* 0x0001e80000100800 */
[----:B0-----:R-:W4:Y:S01]  /*2da0*/  LDL.LU R6, [R1+0x180c] ;  /* 0x00180c0001067983 */ /* 0x001f220000300800 */
[----:B---3--:R-:W-:-:S05]  /*2db0*/  @!P5 IMAD.IADD R61, R61, 0x1, -R0 ;  /* 0x000000013d3dd824 */ /* 0x008fca00078e0a00 */
[----:B------:R0:W-:Y:S02]  /*2dc0*/  @!P5 STL [R1+0x10], R61 ;  /* 0x0000103d0100d387 */ /* 0x0001e40000100800 */
[----:B0-----:R-:W-:-:S05]  /*2dd0*/  IABS R61, c[0x0][0x17c] ;  /* 0x00005f00003d7a13 */ /* 0x001fca0000000000 */
[----:B------:R-:W-:Y:S02]  /*2de0*/  @!P6 IMAD.IADD R55, R55, 0x1, -R61 ;  /* 0x000000013737e824 */ /* 0x000fe400078e0a3d */
[----:B------:R-:W3:Y:S02]  /*2df0*/  LDL R61, [R1+0x14] ;  /* 0x00001400013d7983 */ /* 0x000ee40000100800 */
[----:B---3--:R-:W-:Y:S02]  /*2e00*/  ISETP.GT.U32.AND P0, PT, R0, R61, PT ;  /* 0x0000003d0000720c */ /* 0x008fe40003f04070 */
[----:B------:R-:W-:-:S05]  /*2e10*/  IABS R61, c[0x0][0x17c] ;  /* 0x00005f00003d7a13 */ /* 0x000fca0000000000 */
[----:B------:R-:W-:Y:S02]  /*2e20*/  @!P3 IMAD.IADD R3, R3, 0x1, -R61 ;  /* 0x000000010303b824 */ /* 0x000fe400078e0a3d */
[----:B------:R-:W3:Y:S01]  /*2e30*/  LDL R61, [R1+0x10] ;  /* 0x00001000013d7983 */ /* 0x000ee20000100800 */
[----:B------:R-:W-:-:S04]  /*2e40*/  IMAD.HI.U32 R2, R59, R57, RZ ;  /* 0x000000393b027227 */ /* 0x000fc800078e00ff */
[----:B------:R-:W-:-:S04]  /*2e50*/  IMAD.HI.U32 R60, R59, R58, RZ ;  /* 0x0000003a3b3c7227 */ /* 0x000fc800078e00ff */
[----:B------:R-:W-:Y:S02]  /*2e60*/  IMAD.MOV R2, RZ, RZ, -R2 ;  /* 0x000000ffff027224 */ /* 0x000fe400078e0a02 */
[----:B------:R-:W-:Y:S01]  /*2e70*/  IMAD.MOV R60, RZ, RZ, -R60 ;  /* 0x000000ffff3c7224 */ /* 0x000fe200078e0a3c */
[----:B---3--:R-:W-:Y:S02]  /*2e80*/  ISETP.GT.U32.AND P3, PT, R0, R61, PT ;  /* 0x0000003d0000720c */ /* 0x008fe40003f64070 */
[----:B------:R-:W-:-:S05]  /*2e90*/  IABS R61, c[0x0][0x17c] ;  /* 0x00005f00003d7a13 */ /* 0x000fca0000000000 */
[--C-:B------:R-:W-:Y:S02]  /*2ea0*/  @!P1 IMAD.IADD R4, R4, 0x1, -R61.reuse ;  /* 0x0000000104049824 */ /* 0x100fe400078e0a3d */
[--C-:B------:R-:W-:Y:S02]  /*2eb0*/  @!P4 IMAD.IADD R5, R5, 0x1, -R61.reuse ;  /* 0x000000010505c824 */ /* 0x100fe400078e0a3d */
[----:B------:R-:W-:Y:S02]  /*2ec0*/  @!P2 IMAD.IADD R16, R16, 0x1, -R61 ;  /* 0x000000011010a824 */ /* 0x000fe400078e0a3d */
[C---:B------:R-:W-:Y:S01]  /*2ed0*/  IMAD R57, R61.reuse, R2, R57 ;  /* 0x000000023d397224 */ /* 0x040fe200078e0239 */
[C---:B------:R-:W-:Y:S01]  /*2ee0*/  ISETP.GT.U32.AND P1, PT, R61.reuse, R55, PT ;  /* 0x000000373d00720c */ /* 0x040fe20003f24070 */
[----:B------:R-:W3:Y:S01]  /*2ef0*/  LDL.LU R2, [R1+0x1808] ;  /* 0x0018080001027983 */ /* 0x000ee20000300800 */
[C---:B------:R-:W-:Y:S01]  /*2f00*/  IMAD R58, R61.reuse, R60, R58 ;  /* 0x0000003c3d3a7224 */ /* 0x040fe200078e023a */
[----:B------:R-:W-:-:S02]  /*2f10*/  ISETP.GT.U32.AND P5, PT, R61, R3, PT ;  /* 0x000000033d00720c */ /* 0x000fc40003fa4070 */
[C---:B------:R-:W-:Y:S01]  /*2f20*/  ISETP.GT.U32.AND P4, PT, R61.reuse, R4, PT ;  /* 0x000000043d00720c */ /* 0x040fe20003f84070 */
[----:B------:R-:W5:Y:S01]  /*2f30*/  LDL.LU R60, [R1+0x1804] ;  /* 0x00180400013c7983 */ /* 0x000f620000300800 */
[C---:B------:R-:W-:Y:S02]  /*2f40*/  ISETP.GT.U32.AND P2, PT, R61.reuse, R5, PT ;  /* 0x000000053d00720c */ /* 0x040fe40003f44070 */
[----:B------:R-:W-:Y:S02]  /*2f50*/  ISETP.GT.U32.AND P6, PT, R61, R16, PT ;  /* 0x000000103d00720c */ /* 0x000fe40003fc4070 */
[----:B------:R-:W2:Y:S02]  /*2f60*/  LDL R61, [R1+0x14] ;  /* 0x00001400013d7983 */ /* 0x000ea40000100800 */
[----:B--2---:R-:W-:-:S05]  /*2f70*/  @!P0 IMAD.IADD R61, R61, 0x1, -R0 ;  /* 0x000000013d3d8824 */ /* 0x004fca00078e0a00 */
[----:B------:R0:W-:Y:S02]  /*2f80*/  @!P0 STL [R1+0x14], R61 ;  /* 0x0000143d01008387 */ /* 0x0001e40000100800 */
[----:B0-----:R-:W-:-:S04]  /*2f90*/  IABS R61, c[0x0][0x17c] ;  /* 0x00005f00003d7a13 */ /* 0x001fc80000000000 */
[----:B-----5:R-:W-:Y:S02]  /*2fa0*/  ISETP.GT.U32.AND P0, PT, R61, R60, PT ;  /* 0x0000003c3d00720c */ /* 0x020fe40003f04070 */
[----:B------:R-:W2:Y:S02]  /*2fb0*/  LDL R61, [R1+0x10] ;  /* 0x00001000013d7983 */ /* 0x000ea40000100800 */
[----:B--2---:R-:W-:Y:S02]  /*2fc0*/  @!P3 IMAD.IADD R61, R61, 0x1, -R0 ;  /* 0x000000013d3db824 */ /* 0x004fe400078e0a00 */
[----:B------:R-:W2:Y:S04]  /*2fd0*/  LDL.LU R0, [R1+0x1800] ;  /* 0x0018000001007983 */ /* 0x000ea80000300800 */
[----:B------:R0:W-:Y:S02]  /*2fe0*/  @!P3 STL [R1+0x10], R61 ;  /* 0x0000103d0100b387 */ /* 0x0001e40000100800 */
[----:B0-----:R-:W-:-:S05]  /*2ff0*/  IABS R61, c[0x0][0x17c] ;  /* 0x00005f00003d7a13 */ /* 0x001fca0000000000 */
[--C-:B------:R-:W-:Y:S02]  /*3000*/  @!P1 IMAD.IADD R55, R55, 0x1, -R61.reuse ;  /* 0x0000000137379824 */ /* 0x100fe400078e0a3d */
[--C-:B------:R-:W-:Y:S02]  /*3010*/  @!P5 IMAD.IADD R3, R3, 0x1, -R61.reuse ;  /* 0x000000010303d824 */ /* 0x100fe400078e0a3d */
[--C-:B------:R-:W-:Y:S01]  /*3020*/  @!P4 IMAD.IADD R4, R4, 0x1, -R61.reuse ;  /* 0x000000010404c824 */ /* 0x100fe200078e0a3d */
[----:B------:R0:W-:Y:S01]  /*3030*/  STL [R1+0x17bc], R55 ;  /* 0x0017bc3701007387 */ /* 0x0001e20000100800 */
[----:B------:R-:W-:-:S03]  /*3040*/  @!P2 IMAD.IADD R5, R5, 0x1, -R61 ;  /* 0x000000010505a824 */ /* 0x000fc600078e0a3d */
[----:B0-----:R-:W5:Y:S04]  /*3050*/  LDL R55, [R1+0x156c] ;  /* 0x00156c0001377983 */ /* 0x001f680000100800 */
[----:B------:R0:W-:Y:S04]  /*3060*/  STL [R1+0xc], R3 ;  /* 0x00000c0301007387 */ /* 0x0001e80000100800 */
[----:B0-----:R-:W5:Y:S04]  /*3070*/  LDL.LU R3, [R1+0x17fc] ;  /* 0x0017fc0001037983 */ /* 0x001f680000300800 */
[----:B------:R0:W-:Y:S04]  /*3080*/  STL [R1+0x8], R4 ;  /* 0x0000080401007387 */ /* 0x0001e80000100800 */
[----:B0-----:R-:W5:Y:S04]  /*3090*/  LDL.LU R4, [R1+0x17f8] ;  /* 0x0017f80001047983 */ /* 0x001f680000300800 */
[----:B------:R0:W-:Y:S04]  /*30a0*/  STL [R1+0x4], R5 ;  /* 0x0000040501007387 */ /* 0x0001e80000100800 */
[----:B0-----:R-:W5:Y:S01]  /*30b0*/  LDL.LU R5, [R1+0x17f4] ;  /* 0x0017f40001057983 */ /* 0x001f620000300800 */
[C---:B---3--:R-:W-:Y:S01]  /*30c0*/  ISETP.GT.U32.AND P1, PT, R61.reuse, R2, PT ;  /* 0x000000023d00720c */ /* 0x048fe20003f24070 */
[--C-:B------:R-:W-:Y:S01]  /*30d0*/  @!P6 IMAD.IADD R16, R16, 0x1, -R61.reuse ;  /* 0x000000011010e824 */ /* 0x100fe200078e0a3d */
[C---:B----4-:R-:W-:Y:S01]  /*30e0*/  ISETP.GT.U32.AND P6, PT, R61.reuse, R6, PT ;  /* 0x000000063d00720c */ /* 0x050fe20003fc4070 */
[----:B------:R-:W-:Y:S01]  /*30f0*/  @!P0 IMAD.IADD R60, R60, 0x1, -R61 ;  /* 0x000000013c3c8824 */ /* 0x000fe200078e0a3d */
[----:B------:R-:W-:-:S09]  /*3100*/  ISETP.GT.U32.AND P0, PT, R61, R7, PT ;  /* 0x000000073d00720c */ /* 0x000fd20003f04070 */
[--C-:B------:R-:W-:Y:S01]  /*3110*/  @!P1 IMAD.IADD R2, R2, 0x1, -R61.reuse ;  /* 0x0000000102029824 */ /* 0x100fe200078e0a3d */
[C---:B------:R-:W-:Y:S01]  /*3120*/  ISETP.GT.U32.AND P1, PT, R61.reuse, R9, PT ;  /* 0x000000093d00720c */ /* 0x040fe20003f24070 */
[--C-:B------:R-:W-:Y:S01]  /*3130*/  @!P6 IMAD.IADD R6, R6, 0x1, -R61.reuse ;  /* 0x000000010606e824 */ /* 0x100fe200078e0a3d */
[----:B------:R-:W-:Y:S01]  /*3140*/  ISETP.GT.U32.AND P6, PT, R61, R60, PT ;  /* 0x0000003c3d00720c */ /* 0x000fe20003fc4070 */
[----:B------:R-:W-:-:S10]  /*3150*/  @!P0 IMAD.IADD R7, R7, 0x1, -R61 ;  /* 0x0000000107078824 */ /* 0x000fd400078e0a3d */
[--C-:B------:R-:W-:Y:S02]  /*3160*/  @!P1 IMAD.IADD R9, R9, 0x1, -R61.reuse ;  /* 0x0000000109099824 */ /* 0x100fe400078e0a3d */
[----:B------:R-:W-:Y:S01]  /*3170*/  @!P6 IMAD.IADD R60, R60, 0x1, -R61 ;  /* 0x000000013c3ce824 */ /* 0x000fe200078e0a3d */
[----:B------:R0:W-:Y:S04]  /*3180*/  STL [R1], R16 ;  /* 0x0000001001007387 */ /* 0x0001e80000100800 */
[----:B------:R1:W-:Y:S01]  /*3190*/  STL [R1+0x17d8], R60 ;  /* 0x0017d83c01007387 */ /* 0x0003e20000100800 */
[----:B--2---:R-:W-:-:S13]  /*31a0*/  ISETP.GT.U32.AND P3, PT, R61, R0, PT ;  /* 0x000000003d00720c */ /* 0x004fda0003f64070 */
[----:B------:R-:W-:Y:S01]  /*31b0*/  @!P3 IMAD.IADD R0, R0, 0x1, -R61 ;  /* 0x000000010000b824 */ /* 0x000fe200078e0a3d */
[----:B------:R-:W-:-:S04]  /*31c0*/  ISETP.GT.U32.AND P3, PT, R61, R8, PT ;  /* 0x000000083d00720c */ /* 0x000fc80003f64070 */
[C---:B------:R-:W-:Y:S02]  /*31d0*/  ISETP.GT.U32.AND P0, PT, R61.reuse, R0, PT ;  /* 0x000000003d00720c */ /* 0x040fe40003f04070 */
[C---:B-----5:R-:W-:Y:S02]  /*31e0*/  ISETP.GT.U32.AND P5, PT, R61.reuse, R3, PT ;  /* 0x000000033d00720c */ /* 0x060fe40003fa4070 */
[----:B------:R-:W-:-:S11]  /*31f0*/  ISETP.GT.U32.AND P4, PT, R61, R4, PT ;  /* 0x000000043d00720c */ /* 0x000fd60003f84070 */
[--C-:B------:R-:W-:Y:S01]  /*3200*/  @!P5 IMAD.IADD R3, R3, 0x1, -R61.reuse ;  /* 0x000000010303d824 */ /* 0x100fe200078e0a3d */
[C---:B------:R-:W-:Y:S02]  /*3210*/  ISETP.GT.U32.AND P5, PT, R61.reuse, R10, PT ;  /* 0x0000000a3d00720c */ /* 0x040fe40003fa4070 */
[C---:B------:R-:W-:Y:S01]  /*3220*/  ISETP.GT.U32.AND P2, PT, R61.reuse, R5, PT ;  /* 0x000000053d00720c */ /* 0x040fe20003f44070 */
[--C-:B------:R-:W-:Y:S01]  /*3230*/  @!P4 IMAD.IADD R4, R4, 0x1, -R61.reuse ;  /* 0x000000010404c824 */ /* 0x100fe200078e0a3d */
[C---:B------:R-:W-:Y:S01]  /*3240*/  ISETP.GT.U32.AND P4, PT, R61.reuse, R11, PT ;  /* 0x0000000b3d00720c */ /* 0x040fe20003f84070 */
[----:B------:R-:W-:Y:S01]  /*3250*/  @!P3 IMAD.IADD R8, R8, 0x1, -R61 ;  /* 0x000000010808b824 */ /* 0x000fe200078e0a3d */
[----:B------:R-:W-:-:S07]  /*3260*/  ISETP.GT.U32.AND P3, PT, R61, R2, PT ;  /* 0x000000023d00720c */ /* 0x000fce0003f64070 */
[--C-:B------:R-:W-:Y:S01]  /*3270*/  @!P5 IMAD.IADD R10, R10, 0x1, -R61.reuse ;  /* 0x000000010a0ad824 */ /* 0x100fe200078e0a3d */
[C---:B------:R-:W-:Y:S02]  /*3280*/  ISETP.GT.U32.AND P1, PT, R61.reuse, R3, PT ;  /* 0x000000033d00720c */ /* 0x040fe40003f24070 */
[----:B------:R-:W-:Y:S01]  /*3290*/  ISETP.GT.U32.AND P5, PT, R61, R4, PT ;  /* 0x000000043d00720c */ /* 0x000fe20003fa4070 */
[--C-:B------:R-:W-:Y:S02]  /*32a0*/  @!P2 IMAD.IADD R5, R5, 0x1, -R61.reuse ;  /* 0x000000010505a824 */ /* 0x100fe400078e0a3d */
[----:B------:R-:W-:-:S03]  /*32b0*/  @!P4 IMAD.IADD R11, R11, 0x1, -R61 ;  /* 0x000000010b0bc824 */ /* 0x000fc600078e0a3d */
[----:B------:R-:W-:Y:S01]  /*32c0*/  ISETP.GT.U32.AND P4, PT, R61, R5, PT ;  /* 0x000000053d00720c */ /* 0x000fe20003f84070 */
[--C-:B------:R-:W-:Y:S02]  /*32d0*/  @!P0 IMAD.IADD R0, R0, 0x1, -R61.reuse ;  /* 0x0000000100008824 */ /* 0x100fe400078e0a3d */
[--C-:B------:R-:W-:Y:S02]  /*32e0*/  @!P3 IMAD.IADD R2, R2, 0x1, -R61.reuse ;  /* 0x000000010202b824 */ /* 0x100fe400078e0a3d */
[--C-:B------:R-:W-:Y:S01]  /*32f0*/  @!P1 IMAD.IADD R3, R3, 0x1, -R61.reuse ;  /* 0x0000000103039824 */ /* 0x100fe200078e0a3d */
[----:B0-----:R-:W-:Y:S01]  /*3300*/  IABS R16, R55 ;  /* 0x0000003700107213 */ /* 0x001fe20000000000 */
[--C-:B------:R-:W-:Y:S01]  /*3310*/  @!P5 IMAD.IADD R4, R4, 0x1, -R61.reuse ;  /* 0x000000010404d824 */ /* 0x100fe200078e0a3d */
[----:B------:R-:W-:Y:S05]  /*3320*/  STL [R1+0x17d4], R0 ;  /* 0x0017d40001007387 */ /* 0x000fea0000100800 */
[----:B------:R-:W-:Y:S01]  /*3330*/  @!P4 IMAD.IADD R5, R5, 0x1, -R61 ;  /* 0x000000010505c824 */ /* 0x000fe200078e0a3d */
[----:B------:R-:W-:Y:S01]  /*3340*/  STL [R1+0x17cc], R2 ;  /* 0x0017cc0201007387 */ /* 0x000fe20000100800 */
[----:B-1----:R-:W-:-:S03]  /*3350*/  IMAD.MOV.U32 R60, RZ, RZ, R16 ;  /* 0x000000ffff3c7224 */ /* 0x002fc600078e0010 */
[----:B------:R0:W-:Y:S04]  /*3360*/  STL [R1+0x17c8], R3 ;  /* 0x0017c80301007387 */ /* 0x0001e80000100800 */
[----:B------:R-:W-:Y:S04]  /*3370*/  STL [R1+0x17d0], R4 ;  /* 0x0017d00401007387 */ /* 0x000fe80000100800 */
[----:B------:R1:W-:Y:S04]  /*3380*/  STL [R1+0x17c4], R5 ;  /* 0x0017c40501007387 */ /* 0x0003e80000100800 */
[----:B------:R-:W2:Y:S01]  /*3390*/  LDL.LU R16, [R1+0x17f0] ;  /* 0x0017f00001107983 */ /* 0x000ea20000300800 */
[----:B------:R-:W-:Y:S01]  /*33a0*/  IMAD.HI.U32 R59, R59, R60, RZ ;  /* 0x0000003c3b3b7227 */ /* 0x000fe200078e00ff */
[----:B------:R-:W-:-:S03]  /*33b0*/  ISETP.GT.U32.AND P2, PT, R61, R12, PT ;  /* 0x0000000c3d00720c */ /* 0x000fc60003f44070 */
[----:B------:R-:W-:-:S04]  /*33c0*/  IMAD.MOV R59, RZ, RZ, -R59 ;  /* 0x000000ffff3b7224 */ /* 0x000fc800078e0a3b */
[C---:B------:R-:W-:Y:S02]  /*33d0*/  IMAD R59, R61.reuse, R59, R60 ;  /* 0x0000003b3d3b7224 */ /* 0x040fe400078e023c */
[----:B------:R-:W0:Y:S01]  /*33e0*/  S2R R60, SR_TID.X ;  /* 0x00000000003c7919 */ /* 0x000e220000002100 */
[----:B------:R-:W-:-:S03]  /*33f0*/  ISETP.GT.U32.AND P0, PT, R61, R7, PT ;  /* 0x000000073d00720c */ /* 0x000fc60003f04070 */
[--C-:B------:R-:W-:Y:S01]  /*3400*/  @!P2 IMAD.IADD R12, R12, 0x1, -R61.reuse ;  /* 0x000000010c0ca824 */ /* 0x100fe200078e0a3d */
[C---:B------:R-:W-:Y:S02]  /*3410*/  ISETP.GT.U32.AND P2, PT, R61.reuse, R6, PT ;  /* 0x000000063d00720c */ /* 0x040fe40003f44070 */
[C---:B------:R-:W-:Y:S02]  /*3420*/  ISETP.GT.U32.AND P3, PT, R61.reuse, R8, PT ;  /* 0x000000083d00720c */ /* 0x040fe40003f64070 */
[C---:B------:R-:W-:Y:S02]  /*3430*/  ISETP.GT.U32.AND P1, PT, R61.reuse, R9, PT ;  /* 0x000000093d00720c */ /* 0x040fe40003f24070 */
[C---:B------:R-:W-:Y:S02]  /*3440*/  ISETP.GT.U32.AND P5, PT, R61.reuse, R10, PT ;  /* 0x0000000a3d00720c */ /* 0x040fe40003fa4070 */
[----:B------:R-:W-:Y:S01]  /*3450*/  ISETP.GT.U32.AND P4, PT, R61, R11, PT ;  /* 0x0000000b3d00720c */ /* 0x000fe20003f84070 */
[----:B------:R-:W-:-:S04]  /*3460*/  @!P0 IMAD.IADD R7, R7, 0x1, -R61 ;  /* 0x0000000107078824 */ /* 0x000fc800078e0a3d */
[--C-:B------:R-:W-:Y:S02]  /*3470*/  @!P2 IMAD.IADD R6, R6, 0x1, -R61.reuse ;  /* 0x000000010606a824 */ /* 0x100fe400078e0a3d */
[--C-:B------:R-:W-:Y:S02]  /*3480*/  @!P3 IMAD.IADD R8, R8, 0x1, -R61.reuse ;  /* 0x000000010808b824 */ /* 0x100fe400078e0a3d */
[--C-:B------:R-:W-:Y:S01]  /*3490*/  @!P1 IMAD.IADD R9, R9, 0x1, -R61.reuse ;  /* 0x0000000109099824 */ /* 0x100fe200078e0a3d */
[----:B------:R-:W-:Y:S01]  /*34a0*/  STL [R1+0x17dc], R6 ;  /* 0x0017dc0601007387 */ /* 0x000fe20000100800 */
[--C-:B------:R-:W-:Y:S01]  /*34b0*/  @!P5 IMAD.IADD R10, R10, 0x1, -R61.reuse ;  /* 0x000000010a0ad824 */ /* 0x100fe200078e0a3d */
[C---:B0-----:R-:W-:Y:S01]  /*34c0*/  LOP3.LUT R3, R60.reuse, 0x7, RZ, 0xc0, !PT ;  /* 0x000000073c037812 */ /* 0x041fe200078ec0ff */
[----:B------:R-:W-:Y:S01]  /*34d0*/  @!P4 IMAD.IADD R11, R11, 0x1, -R61 ;  /* 0x000000010b0bc824 */ /* 0x000fe200078e0a3d */
[----:B------:R-:W-:Y:S01]  /*34e0*/  STL [R1+0x17e0], R7 ;  /* 0x0017e00701007387 */ /* 0x000fe20000100800 */
[----:B-1----:R-:W-:-:S03]  /*34f0*/  IMAD.SHL.U32 R5, R60, 0x2, RZ ;  /* 0x000000023c057824 */ /* 0x002fc600078e00ff */
[----:B------:R0:W-:Y:S01]  /*3500*/  STL [R1+0x17c0], R8 ;  /* 0x0017c00801007387 */ /* 0x0001e20000100800 */
[----:B------:R-:W-:-:S03]  /*3510*/  IMAD R2, R3, 0x90, RZ ;  /* 0x0000009003027824 */ /* 0x000fc600078e02ff */
[----:B------:R-:W-:Y:S01]  /*3520*/  STL [R1+0x17e4], R9 ;  /* 0x0017e40901007387 */ /* 0x000fe20000100800 */
[----:B------:R-:W-:-:S03]  /*3530*/  IMAD R4, R3, 0x110, RZ ;  /* 0x0000011003047824 */ /* 0x000fc600078e02ff */
[----:B------:R-:W-:Y:S04]  /*3540*/  STL [R1+0x17e8], R10 ;  /* 0x0017e80a01007387 */ /* 0x000fe80000100800 */
[----:B------:R1:W-:Y:S04]  /*3550*/  STL [R1+0x17ec], R11 ;  /* 0x0017ec0b01007387 */ /* 0x0003e80000100800 */
[----:B------:R-:W3:Y:S04]  /*3560*/  LDL R60, [R1+0x564] ;  /* 0x00056400013c7983 */ /* 0x000ee80000100800 */
[----:B------:R-:W4:Y:S04]  /*3570*/  LDL R0, [R1+0x568] ;  /* 0x0005680001007983 */ /* 0x000f280000100800 */
[----:B------:R-:W5:Y:S01]  /*3580*/  LDL R3, [R1+0x15e8] ;  /* 0x0015e80001037983 */ /* 0x000f620000100800 */
[----:B------:R-:W-:-:S02]  /*3590*/  ISETP.GT.U32.AND P2, PT, R61, R13, PT ;  /* 0x0000000d3d00720c */ /* 0x000fc40003f44070 */
[C---:B------:R-:W-:Y:S01]  /*35a0*/  ISETP.GT.U32.AND P3, PT, R61.reuse, R15, PT ;  /* 0x0000000f3d00720c */ /* 0x040fe20003f64070 */
[----:B0-----:R-:W3:Y:S01]  /*35b0*/  LDL R8, [R1+0x1608] ;  /* 0x0016080001087983 */ /* 0x001ee20000100800 */
[C---:B------:R-:W-:Y:S02]  /*35c0*/  ISETP.GT.U32.AND P0, PT, R61.reuse, R14, PT ;  /* 0x0000000e3d00720c */ /* 0x040fe40003f04070 */
[C---:B------:R-:W-:Y:S01]  /*35d0*/  ISETP.GT.U32.AND P5, PT, R61.reuse, R17, PT ;  /* 0x000000113d00720c */ /* 0x040fe20003fa4070 */
[----:B------:R-:W3:Y:S01]  /*35e0*/  LDL R7, [R1+0x1610] ;  /* 0x0016100001077983 */ /* 0x000ee20000100800 */
[C---:B------:R-:W-:Y:S02]  /*35f0*/  ISETP.GT.U32.AND P6, PT, R61.reuse, R12, PT ;  /* 0x0000000c3d00720c */ /* 0x040fe40003fc4070 */
[----:B------:R-:W-:-:S03]  /*3600*/  ISETP.GT.U32.AND P4, PT, R61, R18, PT ;  /* 0x000000123d00720c */ /* 0x000fc60003f84070 */
[--C-:B------:R-:W-:Y:S01]  /*3610*/  @!P2 IMAD.IADD R13, R13, 0x1, -R61.reuse ;  /* 0x000000010d0da824 */ /* 0x100fe200078e0a3d */
[----:B------:R-:W-:Y:S01]  /*3620*/  ISETP.GT.U32.AND P2, PT, R61, R20, PT ;  /* 0x000000143d00720c */ /* 0x000fe20003f44070 */
[--C-:B------:R-:W-:Y:S01]  /*3630*/  @!P3 IMAD.IADD R15, R15, 0x1, -R61.reuse ;  /* 0x000000010f0fb824 */ /* 0x100fe200078e0a3d */
[C---:B------:R-:W-:Y:S01]  /*3640*/  ISETP.GT.U32.AND P3, PT, R61.reuse, R22, PT ;  /* 0x000000163d00720c */ /* 0x040fe20003f64070 */
[--C-:B------:R-:W-:Y:S01]  /*3650*/  @!P0 IMAD.IADD R14, R14, 0x1, -R61.reuse ;  /* 0x000000010e0e8824 */ /* 0x100fe200078e0a3d */
[----:B------:R-:W-:Y:S01]  /*3660*/  ISETP.GT.U32.AND P0, PT, R61, R21, PT ;  /* 0x000000153d00720c */ /* 0x000fe20003f04070 */
[--C-:B------:R-:W-:Y:S01]  /*3670*/  @!P5 IMAD.IADD R17, R17, 0x1, -R61.reuse ;  /* 0x000000011111d824 */ /* 0x100fe200078e0a3d */
[C---:B------:R-:W-:Y:S01]  /*3680*/  ISETP.GT.U32.AND P5, PT, R61.reuse, R24, PT ;  /* 0x000000183d00720c */ /* 0x040fe20003fa4070 */
[--C-:B------:R-:W-:Y:S01]  /*3690*/  @!P6 IMAD.IADD R12, R12, 0x1, -R61.reuse ;  /* 0x000000010c0ce824 */ /* 0x100fe200078e0a3d */
[C---:B------:R-:W-:Y:S01]  /*36a0*/  ISETP.GT.U32.AND P6, PT, R61.reuse, R19, PT ;  /* 0x000000133d00720c */ /* 0x040fe20003fc4070 */
[----:B------:R-:W-:Y:S01]  /*36b0*/  @!P4 IMAD.IADD R18, R18, 0x1, -R61 ;  /* 0x000000011212c824 */ /* 0x000fe200078e0a3d */
[----:B------:R-:W-:-:S03]  /*36c0*/  ISETP.GT.U32.AND P4, PT, R61, R25, PT ;  /* 0x000000193d00720c */ /* 0x000fc60003f84070 */
[--C-:B------:R-:W-:Y:S01]  /*36d0*/  @!P2 IMAD.IADD R20, R20, 0x1, -R61.reuse ;  /* 0x000000011414a824 */ /* 0x100fe200078e0a3d */
[----:B------:R-:W-:Y:S01]  /*36e0*/  ISETP.GT.U32.AND P2, PT, R61, R14, PT ;  /* 0x0000000e3d00720c */ /* 0x000fe20003f44070 */
[--C-:B------:R-:W-:Y:S02]  /*36f0*/  @!P3 IMAD.IADD R22, R22, 0x1, -R61.reuse ;  /* 0x000000011616b824 */ /* 0x100fe400078e0a3d */
[--C-:B------:R-:W-:Y:S01]  /*3700*/  @!P0 IMAD.IADD R21, R21, 0x1, -R61.reuse ;  /* 0x0000000115158824 */ /* 0x100fe200078e0a3d */
[C---:B------:R-:W-:Y:S01]  /*3710*/  ISETP.GT.U32.AND P0, PT, R61.reuse, R15, PT ;  /* 0x0000000f3d00720c */ /* 0x040fe20003f04070 */
[--C-:B------:R-:W-:Y:S01]  /*3720*/  @!P5 IMAD.IADD R24, R24, 0x1, -R61.reuse ;  /* 0x000000011818d824 */ /* 0x100fe200078e0a3d */
[----:B------:R-:W-:Y:S01]  /*3730*/  ISETP.GT.U32.AND P5, PT, R61, R18, PT ;  /* 0x000000123d00720c */ /* 0x000fe20003fa4070 */
[--C-:B------:R-:W-:Y:S01]  /*3740*/  @!P6 IMAD.IADD R19, R19, 0x1, -R61.reuse ;  /* 0x000000011313e824 */ /* 0x100fe200078e0a3d */
[----:B------:R-:W-:Y:S01]  /*3750*/  ISETP.GT.U32.AND P6, PT, R61, R13, PT ;  /* 0x0000000d3d00720c */ /* 0x000fe20003fc4070 */
[----:B------:R-:W-:-:S03]  /*3760*/  @!P4 IMAD.IADD R25, R25, 0x1, -R61 ;  /* 0x000000011919c824 */ /* 0x000fc600078e0a3d */
[C---:B------:R-:W-:Y:S01]  /*3770*/  ISETP.GT.U32.AND P4, PT, R61.reuse, R19, PT ;  /* 0x000000133d00720c */ /* 0x040fe20003f84070 */
[----:B------:R-:W-:Y:S01]  /*3780*/  @!P2 IMAD.IADD R14, R14, 0x1, -R61 ;  /* 0x000000010e0ea824 */ /* 0x000fe200078e0a3d */
[----:B------:R-:W-:-:S03]  /*3790*/  ISETP.GT.U32.AND P2, PT, R61, R20, PT ;  /* 0x000000143d00720c */ /* 0x000fc60003f44070 */
[--C-:B------:R-:W-:Y:S01]  /*37a0*/  @!P0 IMAD.IADD R15, R15, 0x1, -R61.reuse ;  /* 0x000000010f0f8824 */ /* 0x100fe200078e0a3d */
[C---:B------:R-:W-:Y:S01]  /*37b0*/  ISETP.GT.U32.AND P0, PT, R61.reuse, R21, PT ;  /* 0x000000153d00720c */ /* 0x040fe20003f04070 */
[--C-:B------:R-:W-:Y:S01]  /*37c0*/  @!P5 IMAD.IADD R18, R18, 0x1, -R61.reuse ;  /* 0x000000011212d824 */ /* 0x100fe200078e0a3d */
[----:B------:R-:W-:Y:S01]  /*37d0*/  ISETP.GT.U32.AND P5, PT, R61, R24, PT ;  /* 0x000000183d00720c */ /* 0x000fe20003fa4070 */
[----:B------:R-:W-:Y:S01]  /*37e0*/  @!P6 IMAD.IADD R13, R13, 0x1, -R61 ;  /* 0x000000010d0de824 */ /* 0x000fe200078e0a3d */
[----:B------:R-:W-:-:S03]  /*37f0*/  ISETP.GT.U32.AND P6, PT, R61, R25, PT ;  /* 0x000000193d00720c */ /* 0x000fc60003fc4070 */
[--C-:B------:R-:W-:Y:S01]  /*3800*/  @!P4 IMAD.IADD R19, R19, 0x1, -R61.reuse ;  /* 0x000000011313c824 */ /* 0x100fe200078e0a3d */
        /* <DEDUP_REMOVED lines=10> */
[----:B------:R-:W-:Y:S01]  /*38b0*/  ISETP.GT.U32.AND P4, PT, R61, R33, PT ;  /* 0x000000213d00720c */ /* 0x000fe20003f84070 */
[----:B------:R-:W-:Y:S01]  /*38c0*/  @!P2 IMAD.IADD R27, R27, 0x1, -R61 ;  /* 0x000000011b1ba824 */ /* 0x000fe200078e0a3d */
[----:B------:R-:W-:-:S03]  /*38d0*/  ISETP.GT.U32.AND P2, PT, R61, R34, PT ;  /* 0x000000223d00720c */ /* 0x000fc60003f44070 */
[--C-:B------:R-:W-:Y:S01]  /*38e0*/  @!P0 IMAD.IADD R28, R28, 0x1, -R61.reuse ;  /* 0x000000011c1c8824 */ /* 0x100fe200078e0a3d */
[----:B------:R-:W-:Y:S01]  /*38f0*/  ISETP.GT.U32.AND P0, PT, R61, R35, PT ;  /* 0x000000233d00720c */ /* 0x000fe20003f04070 */
[--C-:B------:R-:W-:Y:S01]  /*3900*/  @!P5 IMAD.IADD R31, R31, 0x1, -R61.reuse ;  /* 0x000000011f1fd824 */ /* 0x100fe200078e0a3d */
[C---:B------:R-:W-:Y:S01]  /*3910*/  ISETP.GT.U32.AND P5, PT, R61.reuse, R38, PT ;  /* 0x000000263d00720c */ /* 0x040fe20003fa4070 */
[----:B------:R-:W-:Y:S01]  /*3920*/  @!P6 IMAD.IADD R32, R32, 0x1, -R61 ;  /* 0x000000012020e824 */ /* 0x000fe200078e0a3d */
[----:B------:R-:W-:-:S03]  /*3930*/  ISETP.GT.U32.AND P6, PT, R61, R26, PT ;  /* 0x0000001a3d00720c */ /* 0x000fc60003fc4070 */
[--C-:B------:R-:W-:Y:S02]  /*3940*/  @!P4 IMAD.IADD R33, R33, 0x1, -R61.reuse ;  /* 0x000000012121c824 */ /* 0x100fe400078e0a3d */
[--C-:B------:R-:W-:Y:S01]  /*3950*/  @!P2 IMAD.IADD R34, R34, 0x1, -R61.reuse ;  /* 0x000000012222a824 */ /* 0x100fe200078e0a3d */
[C---:B------:R-:W-:Y:S02]  /*3960*/  ISETP.GT.U32.AND P2, PT, R61.reuse, R28, PT ;  /* 0x0000001c3d00720c */ /* 0x040fe40003f44070 */
[----:B------:R-:W-:Y:S01]  /*3970*/  ISETP.GT.U32.AND P4, PT, R61, R27, PT ;  /* 0x0000001b3d00720c */ /* 0x000fe20003f84070 */
[--C-:B------:R-:W-:Y:S02]  /*3980*/  @!P0 IMAD.IADD R35, R35, 0x1, -R61.reuse ;  /* 0x0000000123238824 */ /* 0x100fe400078e0a3d */
[--C-:B------:R-:W-:Y:S01]  /*3990*/  @!P5 IMAD.IADD R38, R38, 0x1, -R61.reuse ;  /* 0x000000012626d824 */ /* 0x100fe200078e0a3d */
[C---:B------:R-:W-:Y:S01]  /*39a0*/  ISETP.GT.U32.AND P5, PT, R61.reuse, R33, PT ;  /* 0x000000213d00720c */ /* 0x040fe20003fa4070 */
[----:B------:R-:W-:Y:S01]  /*39b0*/  @!P6 IMAD.IADD R26, R26, 0x1, -R61 ;  /* 0x000000011a1ae824 */ /* 0x000fe200078e0a3d */
[----:B------:R-:W-:-:S05]  /*39c0*/  ISETP.GT.U32.AND P6, PT, R61, R32, PT ;  /* 0x000000203d00720c */ /* 0x000fca0003fc4070 */
[--C-:B------:R-:W-:Y:S01]  /*39d0*/  @!P2 IMAD.IADD R28, R28, 0x1, -R61.reuse ;  /* 0x000000011c1ca824 */ /* 0x100fe200078e0a3d */
[----:B------:R-:W-:Y:S01]  /*39e0*/  ISETP.GT.U32.AND P2, PT, R61, R34, PT ;  /* 0x000000223d00720c */ /* 0x000fe20003f44070 */
[----:B------:R-:W-:Y:S01]  /*39f0*/  @!P4 IMAD.IADD R27, R27, 0x1, -R61 ;  /* 0x000000011b1bc824 */ /* 0x000fe200078e0a3d */
[----:B------:R-:W-:-:S03]  /*3a00*/  ISETP.GT.U32.AND P4, PT, R61, R38, PT ;  /* 0x000000263d00720c */ /* 0x000fc60003f84070 */
[--C-:B------:R-:W-:Y:S01]  /*3a10*/  @!P5 IMAD.IADD R33, R33, 0x1, -R61.reuse ;  /* 0x000000012121d824 */ /* 0x100fe200078e0a3d */
[C---:B------:R-:W-:Y:S01]  /*3a20*/  ISETP.GT.U32.AND P5, PT, R61.reuse, R40, PT ;  /* 0x000000283d00720c */ /* 0x040fe20003fa4070 */
[----:B------:R-:W-:Y:S01]  /*3a30*/  @!P6 IMAD.IADD R32, R32, 0x1, -R61 ;  /* 0x000000012020e824 */ /* 0x000fe200078e0a3d */
[----:B------:R-:W-:-:S05]  /*3a40*/  ISETP.GT.U32.AND P6, PT, R61, R39, PT ;  /* 0x000000273d00720c */ /* 0x000fca0003fc4070 */
[--C-:B------:R-:W-:Y:S01]  /*3a50*/  @!P2 IMAD.IADD R34, R34, 0x1, -R61.reuse ;  /* 0x000000012222a824 */ /* 0x100fe200078e0a3d */
[C---:B------:R-:W-:Y:S01]  /*3a60*/  ISETP.GT.U32.AND P2, PT, R61.reuse, R41, PT ;  /* 0x000000293d00720c */ /* 0x040fe20003f44070 */
[----:B------:R-:W-:Y:S01]  /*3a70*/  @!P4 IMAD.IADD R38, R38, 0x1, -R61 ;  /* 0x000000012626c824 */ /* 0x000fe200078e0a3d */
[----:B------:R-:W-:-:S03]  /*3a80*/  ISETP.GT.U32.AND P4, PT, R61, R45, PT ;  /* 0x0000002d3d00720c */ /* 0x000fc60003f84070 */
[----:B------:R-:W-:Y:S01]  /*3a90*/  @!P5 IMAD.IADD R40, R40, 0x1, -R61 ;  /* 0x000000012828d824 */ /* 0x000fe200078e0a3d */
[C---:B------:R-:W-:Y:S02]  /*3aa0*/  ISETP.GT.U32.AND P5, PT, R61.reuse, R47, PT ;  /* 0x0000002f3d00720c */ /* 0x040fe40003fa4070 */
[----:B--2---:R-:W-:-:S13]  /*3ab0*/  ISETP.GT.U32.AND P1, PT, R61, R16, PT ;  /* 0x000000103d00720c */ /* 0x004fda0003f24070 */
[----:B------:R-:W-:Y:S01]  /*3ac0*/  @!P1 IMAD.IADD R16, R16, 0x1, -R61 ;  /* 0x0000000110109824 */ /* 0x000fe200078e0a3d */
[----:B------:R-:W-:-:S04]  /*3ad0*/  ISETP.GT.U32.AND P1, PT, R61, R23, PT ;  /* 0x000000173d00720c */ /* 0x000fc80003f24070 */
[----:B------:R-:W-:-:S09]  /*3ae0*/  ISETP.GT.U32.AND P3, PT, R61, R16, PT ;  /* 0x000000103d00720c */ /* 0x000fd20003f64070 */
[----:B------:R-:W-:Y:S01]  /*3af0*/  @!P1 IMAD.IADD R23, R23, 0x1, -R61 ;  /* 0x0000000117179824 */ /* 0x000fe200078e0a3d */
[----:B------:R-:W-:-:S03]  /*3b00*/  ISETP.GT.U32.AND P1, PT, R61, R17, PT ;  /* 0x000000113d00720c */ /* 0x000fc60003f24070 */
[----:B------:R-:W-:Y:S01]  /*3b10*/  @!P3 IMAD.IADD R16, R16, 0x1, -R61 ;  /* 0x000000011010b824 */ /* 0x000fe200078e0a3d */
        /* <DEDUP_REMOVED lines=12> */
[C---:B------:R-:W-:Y:S02]  /*3be0*/  ISETP.GT.U32.AND P3, PT, R61.reuse, R30, PT ;  /* 0x0000001e3d00720c */ /* 0x040fe40003f64070 */
[----:B------:R-:W-:-:S07]  /*3bf0*/  ISETP.GT.U32.AND P0, PT, R61, R29, PT ;  /* 0x0000001d3d00720c */ /* 0x000fce0003f04070 */
[----:B------:R-:W-:Y:S01]  /*3c00*/  @!P1 IMAD.IADD R37, R37, 0x1, -R61 ;  /* 0x0000000125259824 */ /* 0x000fe200078e0a3d */
[----:B------:R-:W-:-:S03]  /*3c10*/  ISETP.GT.U32.AND P1, PT, R61, R31, PT ;  /* 0x0000001f3d00720c */ /* 0x000fc60003f24070 */
[--C-:B------:R-:W-:Y:S01]  /*3c20*/  @!P3 IMAD.IADD R30, R30, 0x1, -R61.reuse ;  /* 0x000000011e1eb824 */ /* 0x100fe200078e0a3d */
[----:B------:R-:W-:Y:S01]  /*3c30*/  ISETP.GT.U32.AND P3, PT, R61, R36, PT ;  /* 0x000000243d00720c */ /* 0x000fe20003f64070 */
[----:B------:R-:W-:Y:S01]  /*3c40*/  @!P0 IMAD.IADD R29, R29, 0x1, -R61 ;  /* 0x000000011d1d8824 */ /* 0x000fe200078e0a3d */
[----:B------:R-:W-:-:S07]  /*3c50*/  ISETP.GT.U32.AND P0, PT, R61, R35, PT ;  /* 0x000000233d00720c */ /* 0x000fce0003f04070 */
[----:B------:R-:W-:Y:S01]  /*3c60*/  @!P1 IMAD.IADD R31, R31, 0x1, -R61 ;  /* 0x000000011f1f9824 */ /* 0x000fe200078e0a3d */
[----:B------:R-:W-:-:S03]  /*3c70*/  ISETP.GT.U32.AND P1, PT, R61, R37, PT ;  /* 0x000000253d00720c */ /* 0x000fc60003f24070 */
[--C-:B------:R-:W-:Y:S01]  /*3c80*/  @!P3 IMAD.IADD R36, R36, 0x1, -R61.reuse ;  /* 0x000000012424b824 */ /* 0x100fe200078e0a3d */
[----:B------:R-:W-:Y:S01]  /*3c90*/  ISETP.GT.U32.AND P3, PT, R61, R43, PT ;  /* 0x0000002b3d00720c */ /* 0x000fe20003f64070 */
[--C-:B------:R-:W-:Y:S01]  /*3ca0*/  @!P0 IMAD.IADD R35, R35, 0x1, -R61.reuse ;  /* 0x0000000123238824 */ /* 0x100fe200078e0a3d */
[----:B------:R-:W-:Y:S01]  /*3cb0*/  ISETP.GT.U32.AND P0, PT, R61, R42, PT ;  /* 0x0000002a3d00720c */ /* 0x000fe20003f04070 */
[----:B------:R-:W-:Y:S01]  /*3cc0*/  @!P6 IMAD.IADD R39, R39, 0x1, -R61 ;  /* 0x000000012727e824 */ /* 0x000fe200078e0a3d */
[----:B------:R-:W-:-:S05]  /*3cd0*/  ISETP.GT.U32.AND P6, PT, R61, R46, PT ;  /* 0x0000002e3d00720c */ /* 0x000fca0003fc4070 */
[--C-:B------:R-:W-:Y:S01]  /*3ce0*/  @!P1 IMAD.IADD R37, R37, 0x1, -R61.reuse ;  /* 0x0000000125259824 */ /* 0x100fe200078e0a3d */
[----:B------:R-:W-:Y:S01]  /*3cf0*/  ISETP.GT.U32.AND P1, PT, R61, R44, PT ;  /* 0x0000002c3d00720c */ /* 0x000fe20003f24070 */
[--C-:B------:R-:W-:Y:S01]  /*3d00*/  @!P2 IMAD.IADD R41, R41, 0x1, -R61.reuse ;  /* 0x000000012929a824 */ /* 0x100fe200078e0a3d */
[----:B------:R-:W-:Y:S01]  /*3d10*/  ISETP.GT.U32.AND P2, PT, R61, R48, PT ;  /* 0x000000303d00720c */ /* 0x000fe20003f44070 */
[--C-:B------:R-:W-:Y:S02]  /*3d20*/  @!P3 IMAD.IADD R43, R43, 0x1, -R61.reuse ;  /* 0x000000012b2bb824 */ /* 0x100fe400078e0a3d */
[--C-:B------:R-:W-:Y:S01]  /*3d30*/  @!P0 IMAD.IADD R42, R42, 0x1, -R61.reuse ;  /* 0x000000012a2a8824 */ /* 0x100fe200078e0a3d */
[----:B------:R-:W-:Y:S01]  /*3d40*/  ISETP.GT.U32.AND P0, PT, R61, R49, PT ;  /* 0x000000313d00720c */ /* 0x000fe20003f04070 */
[--C-:B------:R-:W-:Y:S01]  /*3d50*/  @!P4 IMAD.IADD R45, R45, 0x1, -R61.reuse ;  /* 0x000000012d2dc824 */ /* 0x100fe200078e0a3d */
[----:B------:R-:W-:Y:S01]  /*3d60*/  ISETP.GT.U32.AND P4, PT, R61, R41, PT ;  /* 0x000000293d00720c */ /* 0x000fe20003f84070 */
[----:B------:R-:W-:Y:S01]  /*3d70*/  @!P5 IMAD.IADD R47, R47, 0x1, -R61 ;  /* 0x000000012f2fd824 */ /* 0x000fe200078e0a3d */
[----:B------:R-:W-:-:S03]  /*3d80*/  ISETP.GT.U32.AND P5, PT, R61, R43, PT ;  /* 0x0000002b3d00720c */ /* 0x000fc60003fa4070 */
[--C-:B------:R-:W-:Y:S01]  /*3d90*/  @!P1 IMAD.IADD R44, R44, 0x1, -R61.reuse ;  /* 0x000000012c2c9824 */ /* 0x100fe200078e0a3d */
[C---:B------:R-:W-:Y:S01]  /*3da0*/  ISETP.GT.U32.AND P1, PT, R61.reuse, R40, PT ;  /* 0x000000283d00720c */ /* 0x040fe20003f24070 */
[--C-:B------:R-:W-:Y:S01]  /*3db0*/  @!P6 IMAD.IADD R46, R46, 0x1, -R61.reuse ;  /* 0x000000012e2ee824 */ /* 0x100fe200078e0a3d */
[C---:B------:R-:W-:Y:S02]  /*3dc0*/  ISETP.GT.U32.AND P6, PT, R61.reuse, R42, PT ;  /* 0x0000002a3d00720c */ /* 0x040fe40003fc4070 */
[----:B------:R-:W-:Y:S01]  /*3dd0*/  ISETP.GT.U32.AND P3, PT, R61, R39, PT ;  /* 0x000000273d00720c */ /* 0x000fe20003f64070 */
[--C-:B------:R-:W-:Y:S02]  /*3de0*/  @!P2 IMAD.IADD R48, R48, 0x1, -R61.reuse ;  /* 0x000000013030a824 */ /* 0x100fe400078e0a3d */
[--C-:B------:R-:W-:Y:S02]  /*3df0*/  @!P0 IMAD.IADD R49, R49, 0x1, -R61.reuse ;  /* 0x0000000131318824 */ /* 0x100fe400078e0a3d */
[--C-:B------:R-:W-:Y:S01]  /*3e00*/  @!P4 IMAD.IADD R41, R41, 0x1, -R61.reuse ;  /* 0x000000012929c824 */ /* 0x100fe200078e0a3d */
[----:B------:R-:W-:Y:S01]  /*3e10*/  ISETP.GT.U32.AND P4, PT, R61, R48, PT ;  /* 0x000000303d00720c */ /* 0x000fe20003f84070 */
[--C-:B------:R-:W-:Y:S01]  /*3e20*/  @!P5 IMAD.IADD R43, R43, 0x1, -R61.reuse ;  /* 0x000000012b2bd824 */ /* 0x100fe200078e0a3d */
[C---:B------:R-:W-:Y:S01]  /*3e30*/  ISETP.GT.U32.AND P5, PT, R61.reuse, R50, PT ;  /* 0x000000323d00720c */ /* 0x040fe20003fa4070 */
[--C-:B------:R-:W-:Y:S01]  /*3e40*/  @!P1 IMAD.IADD R40, R40, 0x1, -R61.reuse ;  /* 0x0000000128289824 */ /* 0x100fe200078e0a3d */
[C---:B------:R-:W-:Y:S01]  /*3e50*/  ISETP.GT.U32.AND P1, PT, R61.reuse, R46, PT ;  /* 0x0000002e3d00720c */ /* 0x040fe20003f24070 */
[----:B------:R-:W-:Y:S01]  /*3e60*/  @!P6 IMAD.IADD R42, R42, 0x1, -R61 ;  /* 0x000000012a2ae824 */ /* 0x000fe200078e0a3d */
[----:B------:R-:W-:-:S02]  /*3e70*/  ISETP.GT.U32.AND P2, PT, R61, R44, PT ;  /* 0x0000002c3d00720c */ /* 0x000fc40003f44070 */
[----:B------:R-:W-:Y:S01]  /*3e80*/  ISETP.GT.U32.AND P0, PT, R61, R45, PT ;  /* 0x0000002d3d00720c */ /* 0x000fe20003f04070 */
[--C-:B------:R-:W-:Y:S01]  /*3e90*/  @!P3 IMAD.IADD R39, R39, 0x1, -R61.reuse ;  /* 0x000000012727b824 */ /* 0x100fe200078e0a3d */
[C---:B------:R-:W-:Y:S02]  /*3ea0*/  ISETP.GT.U32.AND P6, PT, R61.reuse, R49, PT ;  /* 0x000000313d00720c */ /* 0x040fe40003fc4070 */
[C---:B------:R-:W-:Y:S01]  /*3eb0*/  ISETP.GT.U32.AND P3, PT, R61.reuse, R47, PT ;  /* 0x0000002f3d00720c */ /* 0x040fe20003f64070 */
[--C-:B------:R-:W-:Y:S01]  /*3ec0*/  @!P4 IMAD.IADD R48, R48, 0x1, -R61.reuse ;  /* 0x000000013030c824 */ /* 0x100fe200078e0a3d */
[C---:B------:R-:W-:Y:S01]  /*3ed0*/  ISETP.GT.U32.AND P4, PT, R61.reuse, R56, PT ;  /* 0x000000383d00720c */ /* 0x040fe20003f84070 */
[--C-:B------:R-:W-:Y:S02]  /*3ee0*/  @!P5 IMAD.IADD R50, R50, 0x1, -R61.reuse ;  /* 0x000000013232d824 */ /* 0x100fe400078e0a3d */
[--C-:B------:R-:W-:Y:S01]  /*3ef0*/  @!P1 IMAD.IADD R46, R46, 0x1, -R61.reuse ;  /* 0x000000012e2e9824 */ /* 0x100fe200078e0a3d */
[C---:B------:R-:W-:Y:S01]  /*3f00*/  ISETP.GT.U32.AND P1, PT, R61.reuse, R53, PT ;  /* 0x000000353d00720c */ /* 0x040fe20003f24070 */
[--C-:B------:R-:W-:Y:S01]  /*3f10*/  @!P2 IMAD.IADD R44, R44, 0x1, -R61.reuse ;  /* 0x000000012c2ca824 */ /* 0x100fe200078e0a3d */
[----:B------:R-:W-:Y:S01]  /*3f20*/  ISETP.GT.U32.AND P2, PT, R61, R51, PT ;  /* 0x000000333d00720c */ /* 0x000fe20003f44070 */
[--C-:B------:R-:W-:Y:S01]  /*3f30*/  @!P0 IMAD.IADD R45, R45, 0x1, -R61.reuse ;  /* 0x000000012d2d8824 */ /* 0x100fe200078e0a3d */
[----:B------:R-:W-:Y:S01]  /*3f40*/  ISETP.GT.U32.AND P0, PT, R61, R52, PT ;  /* 0x000000343d00720c */ /* 0x000fe20003f04070 */
[--C-:B------:R-:W-:Y:S01]  /*3f50*/  @!P6 IMAD.IADD R49, R49, 0x1, -R61.reuse ;  /* 0x000000013131e824 */ /* 0x100fe200078e0a3d */
[----:B------:R-:W-:Y:S01]  /*3f60*/  ISETP.GT.U32.AND P6, PT, R61, R50, PT ;  /* 0x000000323d00720c */ /* 0x000fe20003fc4070 */
        /* <DEDUP_REMOVED lines=10> */
[C---:B------:R-:W-:Y:S01]  /*4010*/  ISETP.GT.U32.AND P4, PT, R61.reuse, R53, PT ;  /* 0x000000353d00720c */ /* 0x040fe20003f84070 */
[----:B------:R-:W-:Y:S01]  /*4020*/  @!P3 IMAD.IADD R54, R54, 0x1, -R61 ;  /* 0x000000013636b824 */ /* 0x000fe200078e0a3d */
[C---:B------:R-:W-:Y:S02]  /*4030*/  ISETP.GT.U32.AND P6, PT, R61.reuse, R56, PT ;  /* 0x000000383d00720c */ /* 0x040fe40003fc4070 */
[----:B------:R-:W-:-:S02]  /*4040*/  ISETP.GT.U32.AND P2, PT, R61, R51, PT ;  /* 0x000000333d00720c */ /* 0x000fc40003f44070 */
[----:B------:R-:W-:Y:S02]  /*4050*/  ISETP.GT.U32.AND P3, PT, R61, R52, PT ;  /* 0x000000343d00720c */ /* 0x000fe40003f64070 */
[--C-:B------:R-:W-:Y:S02]  /*4060*/  LOP3.LUT R6, R2, 0x10, R5.reuse, 0x78, !PT ;  /* 0x0000001002067812 */ /* 0x100fe400078e7805 */
[----:B------:R-:W-:Y:S01]  /*4070*/  LOP3.LUT R4, R4, 0x30, R5, 0x78, !PT ;  /* 0x0000003004047812 */ /* 0x000fe200078e7805 */
[--C-:B------:R-:W-:Y:S01]  /*4080*/  @!P5 IMAD.IADD R57, R57, 0x1, -R61.reuse ;  /* 0x000000013939d824 */ /* 0x100fe200078e0a3d */
[----:B------:R-:W2:Y:S01]  /*4090*/  LDL R2, [R1+0x15f4] ;  /* 0x0015f40001027983 */ /* 0x000ea20000100800 */
[--C-:B------:R-:W-:Y:S02]  /*40a0*/  @!P0 IMAD.IADD R58, R58, 0x1, -R61.reuse ;  /* 0x000000013a3a8824 */ /* 0x100fe400078e0a3d */
[--C-:B------:R-:W-:Y:S01]  /*40b0*/  @!P1 IMAD.IADD R59, R59, 0x1, -R61.reuse ;  /* 0x000000013b3b9824 */ /* 0x100fe200078e0a3d */
[----:B---3--:R-:W-:Y:S01]  /*40c0*/  ISETP.GE.AND P0, PT, R60, RZ, PT ;  /* 0x000000ff3c00720c */ /* 0x008fe20003f06270 */
[--C-:B------:R-:W-:Y:S01]  /*40d0*/  @!P4 IMAD.IADD R53, R53, 0x1, -R61.reuse ;  /* 0x000000013535c824 */ /* 0x100fe200078e0a3d */
[----:B----4-:R-:W-:Y:S01]  /*40e0*/  ISETP.GE.AND P4, PT, R0, RZ, PT ;  /* 0x000000ff0000720c */ /* 0x010fe20003f86270 */
[--C-:B------:R-:W-:Y:S01]  /*40f0*/  @!P6 IMAD.IADD R56, R56, 0x1, -R61.reuse ;  /* 0x000000013838e824 */ /* 0x100fe200078e0a3d */
[----:B-----5:R-:W-:Y:S01]  /*4100*/  ISETP.GE.AND P6, PT, R3, RZ, PT ;  /* 0x000000ff0300720c */ /* 0x020fe20003fc6270 */
[--C-:B------:R-:W-:Y:S01]  /*4110*/  @!P2 IMAD.IADD R51, R51, 0x1, -R61.reuse ;  /* 0x000000013333a824 */ /* 0x100fe200078e0a3d */
[----:B------:R-:W3:Y:S01]  /*4120*/  LDL R6, [R1+0x1614] ;  /* 0x0016140001067983 */ /* 0x000ee20000100800 */
[----:B------:R-:W-:Y:S01]  /*4130*/  @!P3 IMAD.IADD R52, R52, 0x1, -R61 ;  /* 0x000000013434b824 */ /* 0x000fe200078e0a3d */
[----:B------:R-:W-:-:S02]  /*4140*/  ISETP.GT.U32.AND P5, PT, R61, R54, PT ;  /* 0x000000363d00720c */ /* 0x000fc40003fa4070 */
[----:B------:R-:W4:Y:S01]  /*4150*/  LDL R60, [R1+0x1628] ;  /* 0x00162800013c7983 */ /* 0x000f220000100800 */
[C---:B------:R-:W-:Y:S02]  /*4160*/  ISETP.GT.U32.AND P2, PT, R61.reuse, R57, PT ;  /* 0x000000393d00720c */ /* 0x040fe40003f44070 */
[C---:B------:R-:W-:Y:S01]  /*4170*/  ISETP.GT.U32.AND P1, PT, R61.reuse, R58, PT ;  /* 0x0000003a3d00720c */ /* 0x040fe20003f24070 */
[----:B------:R-:W5:Y:S01]  /*4180*/  LDL R0, [R1+0x1634] ;  /* 0x0016340001007983 */ /* 0x000f620000100800 */
[----:B------:R-:W-:-:S03]  /*4190*/  ISETP.GT.U32.AND P3, PT, R61, R59, PT ;  /* 0x0000003b3d00720c */ /* 0x000fc60003f64070 */
[----:B------:R-:W3:Y:S04]  /*41a0*/  LDL R4, [R1+0x1638] ;  /* 0x0016380001047983 */ /* 0x000ee80000100800 */
[----:B------:R-:W3:Y:S04]  /*41b0*/  LDL R3, [R1+0x1644] ;  /* 0x0016440001037983 */ /* 0x000ee80000100800 */
[----:B-1----:R-:W3:Y:S04]  /*41c0*/  LDL.LU R11, [R1+0x14] ;  /* 0x00001400010b7983 */ /* 0x002ee80000300800 */
[----:B------:R-:W4:Y:S01]  /*41d0*/  LDL.LU R10, [R1+0x10] ;  /* 0x00001000010a7983 */ /* 0x000f220000300800 */
[----:B------:R-:W-:-:S02]  /*41e0*/  @!P5 IMAD.IADD R54, R54, 0x1, -R61 ;  /* 0x000000013636d824 */ /* 0x000fc400078e0a3d */
[--C-:B------:R-:W-:Y:S02]  /*41f0*/  @!P2 IMAD.IADD R57, R57, 0x1, -R61.reuse ;  /* 0x000000013939a824 */ /* 0x100fe400078e0a3d */
[--C-:B------:R-:W-:Y:S02]  /*4200*/  @!P1 IMAD.IADD R58, R58, 0x1, -R61.reuse ;  /* 0x000000013a3a9824 */ /* 0x100fe400078e0a3d */
[----:B------:R-:W-:Y:S01]  /*4210*/  @!P3 IMAD.IADD R59, R59, 0x1, -R61 ;  /* 0x000000013b3bb824 */ /* 0x000fe200078e0a3d */
[----:B------:R-:W-:Y:S01]  /*4220*/  LOP3.LUT R9, RZ, c[0x0][0x178], RZ, 0x33, !PT ;  /* 0x00005e00ff097a12 */ /* 0x000fe200078e33ff */
[----:B------:R-:W5:Y:S01]  /*4230*/  LDL R61, [R1+0x160c] ;  /* 0x00160c00013d7983 */ /* 0x000f620000100800 */
[----:B------:R-:W-:-:S03]  /*4240*/  ISETP.NE.AND P5, PT, RZ, c[0x0][0x178], PT ;  /* 0x00005e00ff007a0c */ /* 0x000fc60003fa5270 */
[----:B------:R-:W5:Y:S01]  /*4250*/  LDL R5, [R1+0x1654] ;  /* 0x0016540001057983 */ /* 0x000f620000100800 */
[----:B--2---:R-:W-:-:S03]  /*4260*/  ISETP.GE.AND P2, PT, R2, RZ, PT ;  /* 0x000000ff0200720c */ /* 0x004fc60003f46270 */
[----:B------:R-:W2:Y:S01]  /*4270*/  LDL R2, [R1+0x1648] ;  /* 0x0016480001027983 */ /* 0x000ea20000100800 */
[----:B---3--:R-:W-:Y:S02]  /*4280*/  @!P0 IMAD.MOV R11, RZ, RZ, -R11 ;  /* 0x000000ffff0b8224 */ /* 0x008fe400078e0a0b */
[----:B----4-:R-:W-:-:S03]  /*4290*/  @!P4 IMAD.MOV R10, RZ, RZ, -R10 ;  /* 0x000000ffff0ac224 */ /* 0x010fc600078e0a0a */
[C---:B------:R-:W-:Y:S02]  /*42a0*/  SEL R11, R9.reuse, R11, !P5 ;  /* 0x0000000b090b7207 */ /* 0x040fe40006800000 */
[----:B------:R-:W-:Y:S02]  /*42b0*/  ISETP.GE.AND P0, PT, R8, RZ, PT ;  /* 0x000000ff0800720c */ /* 0x000fe40003f06270 */
[----:B------:R-:W-:Y:S01]  /*42c0*/  SEL R9, R9, R10, !P5 ;  /* 0x0000000a09097207 */ /* 0x000fe20006800000 */
[----:B------:R-:W3:Y:S04]  /*42d0*/  LDL R8, [R1+0x1658] ;  /* 0x0016580001087983 */ /* 0x000ee80000100800 */
[----:B------:R0:W-:Y:S01]  /*42e0*/  STL [R1+0xc80], R11 ;  /* 0x000c800b01007387 */ /* 0x0001e20000100800 */
[----:B-----5:R-:W-:-:S03]  /*42f0*/  ISETP.GE.AND P3, PT, R61, RZ, PT ;  /* 0x000000ff3d00720c */ /* 0x020fc60003f66270 */
[----:B0-----:R-:W4:Y:S04]  /*4300*/  LDL.LU R11, [R1+0x17ec] ;  /* 0x0017ec00010b7983 */ /* 0x001f280000300800 */
[----:B------:R-:W5:Y:S04]  /*4310*/  LDL.LU R10, [R1+0x17e8] ;  /* 0x0017e800010a7983 */ /* 0x000f680000300800 */
[----:B------:R0:W-:Y:S04]  /*4320*/  STL [R1+0x31c], R9 ;  /* 0x00031c0901007387 */ /* 0x0001e80000100800 */
[----:B0-----:R-:W2:Y:S04]  /*4330*/  LDL.LU R9, [R1+0x17e4] ;  /* 0x0017e40001097983 */ /* 0x001ea80000300800 */
[----:B------:R-:W2:Y:S01]  /*4340*/  LDL.LU R61, [R1+0xc] ;  /* 0x00000c00013d7983 */ /* 0x000ea20000300800 */
[----:B------:R-:W-:-:S02]  /*4350*/  ISETP.GE.AND P1, PT, R7, RZ, PT ;  /* 0x000000ff0700720c */ /* 0x000fc40003f26270 */
[----:B------:R-:W-:Y:S01]  /*4360*/  ISETP.GE.AND P4, PT, R6, RZ, PT ;  /* 0x000000ff0600720c */ /* 0x000fe20003f86270 */
[----:B------:R-:W3:Y:S01]  /*4370*/  LDL.LU R7, [R1+0x17e0] ;  /* 0x0017e00001077983 */ /* 0x000ee20000300800 */
[----:B------:R-:W-:-:S03]  /*4380*/  ISETP.GE.AND P5, PT, R60, RZ, PT ;  /* 0x000000ff3c00720c */ /* 0x000fc60003fa6270 */
[----:B------:R-:W3:Y:S01]  /*4390*/  LDL.LU R6, [R1+0x8] ;  /* 0x0000080001067983 */ /* 0x000ee20000300800 */
[----:B--2---:R-:W-:-:S05]  /*43a0*/  @!P6 IMAD.MOV R61, RZ, RZ, -R61 ;  /* 0x000000ffff3de224 */ /* 0x004fca00078e0a3d */
[----:B------:R0:W-:Y:S04]  /*43b0*/  STL [R1+0x28], R61 ;  /* 0x0000283d01007387 */ /* 0x0001e80000100800 */
[----:B0-----:R-:W2:Y:S04]  /*43c0*/  LDL R61, [R1+0x164c] ;  /* 0x00164c00013d7983 */ /* 0x001ea80000100800 */
[----:B------:R-:W2:Y:S01]  /*43d0*/  LDL.LU R60, [R1+0x4] ;  /* 0x00000400013c7983 */ /* 0x000ea20000300800 */
[----:B---3--:R-:W-:Y:S02]  /*43e0*/  @!P2 IADD3 R6, -R6, RZ, RZ ;  /* 0x000000ff0606a210 */ /* 0x008fe40007ffe1ff */
[----:B------:R-:W-:-:S03]  /*43f0*/  ISETP.GE.AND P2, PT, R0, RZ, PT ;  /* 0x000000ff0000720c */ /* 0x000fc60003f46270 */
[----:B------:R0:W-:Y:S04]  /*4400*/  STL [R1+0x24], R6 ;  /* 0x0000240601007387 */ /* 0x0001e80000100800 */
[----:B0-----:R-:W3:Y:S04]  /*4410*/  LDL.LU R6, [R1+0x17dc] ;  /* 0x0017dc0001067983 */ /* 0x001ee80000300800 */
[----:B------:R-:W3:Y:S01]  /*4420*/  LDL.LU R0, [R1] ;  /* 0x0000000001007983 */ /* 0x000ee20000300800 */
[----:B--2---:R-:W-:-:S05]  /*4430*/  @!P0 IMAD.MOV R60, RZ, RZ, -R60 ;  /* 0x000000ffff3c8224 */ /* 0x004fca00078e0a3c */
[----:B------:R0:W-:Y:S04]  /*4440*/  STL [R1+0x20], R60 ;  /* 0x0000203c01007387 */ /* 0x0001e80000100800 */
[----:B0-----:R-:W2:Y:S01]  /*4450*/  LDL.LU R60, [R1+0x17d8] ;  /* 0x0017d800013c7983 */ /* 0x001ea20000300800 */
[----:B------:R-:W-:Y:S01]  /*4460*/  ISETP.GE.AND P0, PT, R4, RZ, PT ;  /* 0x000000ff0400720c */ /* 0x000fe20003f06270 */
[----:B---3--:R-:W-:Y:S02]  /*4470*/  @!P3 IMAD.MOV R0, RZ, RZ, -R0 ;  /* 0x000000ffff00b224 */ /* 0x008fe400078e0a00 */
[----:B--2---:R-:W-:Y:S02]  /*4480*/  IMAD.MOV.U32 R4, RZ, RZ, R60 ;  /* 0x000000ffff047224 */ /* 0x004fe400078e003c */
[----:B------:R-:W2:Y:S04]  /*4490*/  LDL R60, [R1+0x1650] ;  /* 0x00165000013c7983 */ /* 0x000ea80000100800 */
[----:B------:R0:W-:Y:S04]  /*44a0*/  STL [R1+0x1c], R0 ;  /* 0x00001c0001007387 */ /* 0x0001e80000100800 */
[----:B0-----:R-:W3:Y:S01]  /*44b0*/  LDL.LU R0, [R1+0x17d4] ;  /* 0x0017d40001007983 */ /* 0x001ee20000300800 */
[----:B------:R-:W-:Y:S01]  /*44c0*/  ISETP.GE.AND P3, PT, R3, RZ, PT ;  /* 0x000000ff0300720c */ /* 0x000fe20003f66270 */
[----:B------:R-:W-:Y:S01]  /*44d0*/  @!P1 IMAD.MOV R4, RZ, RZ, -R4 ;  /* 0x000000ffff049224 */ /* 0x000fe200078e0a04 */
[----:B------:R-:W-:Y:S01]  /*44e0*/  ISETP.GE.AND P1, PT, R2, RZ, PT ;  /* 0x000000ff0200720c */ /* 0x000fe20003f26270 */
[----:B---3--:R-:W-:-:S02]  /*44f0*/  IMAD.MOV.U32 R3, RZ, RZ, R0 ;  /* 0x000000ffff037224 */ /* 0x008fc400078e0000 */
[----:B------:R-:W3:Y:S02]  /*4500*/  LDL R0, [R1+0x1660] ;  /* 0x0016600001007983 */ /* 0x000ee40000100800 */
[----:B------:R-:W-:Y:S02]  /*4510*/  @!P4 IMAD.MOV R3, RZ, RZ, -R3 ;  /* 0x000000ffff03c224 */ /* 0x000fe400078e0a03 */
[----:B------:R0:W-:Y:S04]  /*4520*/  STL [R1+0x18], R4 ;  /* 0x0000180401007387 */ /* 0x0001e80000100800 */
[----:B0-----:R-:W2:Y:S04]  /*4530*/  LDL.LU R4, [R1+0x17d0] ;  /* 0x0017d00001047983 */ /* 0x001ea80000300800 */
[----:B------:R-:W2:Y:S04]  /*4540*/  LDL.LU R2, [R1+0x17cc] ;  /* 0x0017cc0001027983 */ /* 0x000ea80000300800 */
[----:B------:R0:W-:Y:S04]  /*4550*/  STL [R1+0x14], R3 ;  /* 0x0000140301007387 */ /* 0x0001e80000100800 */
[----:B0-----:R-:W3:Y:S01]  /*4560*/  LDL.LU R3, [R1+0x17c8] ;  /* 0x0017c80001037983 */ /* 0x001ee20000300800 */
[----:B------:R-:W-:Y:S01]  /*4570*/  ISETP.GE.AND P4, PT, R5, RZ, PT ;  /* 0x000000ff0500720c */ /* 0x000fe20003f86270 */
[----:B--2---:R-:W-:Y:S01]  /*4580*/  @!P5 IMAD.MOV R2, RZ, RZ, -R2 ;  /* 0x000000ffff02d224 */ /* 0x004fe200078e0a02 */
[----:B------:R-:W-:Y:S01]  /*4590*/  ISETP.GE.AND P5, PT, R8, RZ, PT ;  /* 0x000000ff0800720c */ /* 0x000fe20003fa6270 */
[----:B------:R-:W-:-:S02]  /*45a0*/  IMAD.MOV.U32 R8, RZ, RZ, R4 ;  /* 0x000000ffff087224 */ /* 0x000fc400078e0004 */
[----:B---3--:R-:W-:Y:S02]  /*45b0*/  IMAD.MOV.U32 R5, RZ, RZ, R3 ;  /* 0x000000ffff057224 */ /* 0x008fe400078e0003 */
[----:B------:R-:W2:Y:S02]  /*45c0*/  LDL R3, [R1+0x165c] ;  /* 0x00165c0001037983 */ /* 0x000ea40000100800 */
[----:B------:R-:W-:Y:S02]  /*45d0*/  @!P2 IMAD.MOV R5, RZ, RZ, -R5 ;  /* 0x000000ffff05a224 */ /* 0x000fe400078e0a05 */
[----:B------:R0:W-:Y:S04]  /*45e0*/  STL [R1+0x10], R2 ;  /* 0x0000100201007387 */ /* 0x0001e80000100800 */
[----:B------:R-:W3:Y:S04]  /*45f0*/  LDL R4, [R1+0x163c] ;  /* 0x00163c0001047983 */ /* 0x000ee80000100800 */
[----:B0-----:R-:W3:Y:S04]  /*4600*/  LDL R2, [R1+0x162c] ;  /* 0x00162c0001027983 */ /* 0x001ee80000100800 */
[----:B------:R0:W-:Y:S04]  /*4610*/  STL [R1+0xc], R5 ;  /* 0x00000c0501007387 */ /* 0x0001e80000100800 */
[----:B0-----:R-:W3:Y:S01]  /*4620*/  LDL.LU R5, [R1+0x17c4] ;  /* 0x0017c40001057983 */ /* 0x001ee20000300800 */
[----:B------:R-:W-:-:S05]  /*4630*/  @!P0 IMAD.MOV R8, RZ, RZ, -R8 ;  /* 0x000000ffff088224 */ /* 0x000fca00078e0a08 */
[----:B------:R0:W-:Y:S04]  /*4640*/  STL [R1+0x8], R8 ;  /* 0x0000080801007387 */ /* 0x0001e80000100800 */
[----:B0-----:R-:W4:Y:S01]  /*4650*/  LDL.LU R8, [R1+0x17c0] ;  /* 0x0017c00001087983 */ /* 0x001f220000300800 */
[----:B------:R-:W-:Y:S01]  /*4660*/  ISETP.GE.AND P0, PT, R0, RZ, PT ;  /* 0x000000ff0000720c */ /* 0x000fe20003f06270 */
[----:B------:R-:W-:Y:S02]  /*4670*/  IMAD.MOV.U32 R0, RZ, RZ, R6 ;  /* 0x000000ffff007224 */ /* 0x000fe400078e0006 */
[----:B------:R-:W5:Y:S02]  /*4680*/  LDL R6, [R1+0x1640] ;  /* 0x0016400001067983 */ /* 0x000f640000100800 */
[----:B------:R-:W-:Y:S01]  /*4690*/  @!P1 IMAD.MOV R0, RZ, RZ, -R0 ;  /* 0x000000ffff009224 */ /* 0x000fe200078e0a00 */
[----:B--2---:R-:W-:Y:S01]  /*46a0*/  ISETP.GE.AND P2, PT, R3, RZ, PT ;  /* 0x000000ff0300720c */ /* 0x004fe20003f46270 */
[----:B---3--:R-:W-:-:S02]  /*46b0*/  IMAD.MOV.U32 R3, RZ, RZ, R5 ;  /* 0x000000ffff037224 */ /* 0x008fc400078e0005 */
[----:B------:R-:W2:Y:S02]  /*46c0*/  LDL R5, [R1+0x1624] ;  /* 0x0016240001057983 */ /* 0x000ea40000100800 */
[----:B------:R-:W-:Y:S01]  /*46d0*/  @!P3 IMAD.MOV R3, RZ, RZ, -R3 ;  /* 0x000000ffff03b224 */ /* 0x000fe200078e0a03 */
[----:B------:R-:W-:Y:S01]  /*46e0*/  ISETP.GE.AND P3, PT, R61, RZ, PT ;  /* 0x000000ff3d00720c */ /* 0x000fe20003f66270 */
[----:B------:R-:W-:Y:S01]  /*46f0*/  IMAD.MOV.U32 R61, RZ, RZ, R7 ;  /* 0x000000ffff3d7224 */ /* 0x000fe200078e0007 */
[----:B------:R-:W-:Y:S02]  /*4700*/  ISETP.GE.AND P1, PT, R60, RZ, PT ;  /* 0x000000ff3c00720c */ /* 0x000fe40003f26270 */
[----:B------:R0:W-:Y:S04]  /*4710*/  STL [R1+0x4], R3 ;  /* 0x0000040301007387 */ /* 0x0001e80000100800 */
[----:B------:R-:W3:Y:S01]  /*4720*/  LDL R7, [R1+0x1620] ;  /* 0x0016200001077983 */ /* 0x000ee20000100800 */
[----:B----4-:R-:W-:-:S03]  /*4730*/  IMAD.MOV.U32 R60, RZ, RZ, R8 ;  /* 0x000000ffff3c7224 */ /* 0x010fc600078e0008 */
[----:B0-----:R-:W4:Y:S04]  /*4740*/  LDL R3, [R1+0x1618] ;  /* 0x0016180001037983 */ /* 0x001f280000100800 */
[----:B------:R0:W-:Y:S04]  /*4750*/  STL [R1], R0 ;  /* 0x0000000001007387 */ /* 0x0001e80000100800 */
[----:B------:R-:W3:Y:S01]  /*4760*/  LDL R8, [R1+0x1630] ;  /* 0x0016300001087983 */ /* 0x000ee20000100800 */
[----:B------:R-:W-:Y:S01]  /*4770*/  @!P4 IMAD.MOV R61, RZ, RZ, -R61 ;  /* 0x000000ffff3dc224 */ /* 0x000fe200078e0a3d */
[----:B------:R-:W-:Y:S01]  /*4780*/  ISETP.GE.AND P4, PT, R4, RZ, PT ;  /* 0x000000ff0400720c */ /* 0x000fe20003f86270 */
[----:B------:R-:W-:Y:S01]  /*4790*/  @!P5 IMAD.MOV R60, RZ, RZ, -R60 ;  /* 0x000000ffff3cd224 */ /* 0x000fe200078e0a3c */
[----:B0-----:R-:W3:Y:S01]  /*47a0*/  LDL R0, [R1+0x161c] ;  /* 0x00161c0001007983 */ /* 0x001ee20000100800 */
[----:B------:R-:W-:-:S03]  /*47b0*/  @!P2 IMAD.MOV R9, RZ, RZ, -R9 ;  /* 0x000000ffff09a224 */ /* 0x000fc600078e0a09 */
[----:B------:R0:W-:Y:S01]  /*47c0*/  STL [R1+0x17b0], R61 ;  /* 0x0017b03d01007387 */ /* 0x0001e20000100800 */
[----:B-----5:R-:W-:-:S03]  /*47d0*/  ISETP.GE.AND P5, PT, R6, RZ, PT ;  /* 0x000000ff0600720c */ /* 0x020fc60003fa6270 */
[----:B------:R-:W5:Y:S01]  /*47e0*/  LDL R4, [R1+0x1600] ;  /* 0x0016000001047983 */ /* 0x000f620000100800 */
[----:B------:R-:W-:-:S03]  /*47f0*/  ISETP.GE.AND P2, PT, R2, RZ, PT ;  /* 0x000000ff0200720c */ /* 0x000fc60003f46270 */
[----:B------:R1:W-:Y:S04]  /*4800*/  STL [R1+0x17b4], R60 ;  /* 0x0017b43c01007387 */ /* 0x0003e80000100800 */
[----:B------:R-:W5:Y:S04]  /*4810*/  LDL R6, [R1+0x1604] ;  /* 0x0016040001067983 */ /* 0x000f680000100800 */
[----:B------:R1:W-:Y:S04]  /*4820*/  STL [R1+0x17b8], R9 ;  /* 0x0017b80901007387 */ /* 0x0003e80000100800 */
[----:B------:R-:W5:Y:S01]  /*4830*/  LDL R2, [R1+0x15f8] ;  /* 0x0015f80001027983 */ /* 0x000f620000100800 */
[----:B------:R-:W-:-:S02]  /*4840*/  @!P1 IMAD.MOV R12, RZ, RZ, -R12 ;  /* 0x000000ffff0c9224 */ /* 0x000fc400078e0a0c */
[----:B------:R-:W-:Y:S01]  /*4850*/  @!P0 IMAD.MOV R10, RZ, RZ, -R10 ;  /* 0x000000ffff0a8224 */ /* 0x000fe200078e0a0a */
[----:B0-----:R-:W5:Y:S01]  /*4860*/  LDL R61, [R1+0x15a4] ;  /* 0x0015a400013d7983 */ /* 0x001f620000100800 */
[----:B------:R-:W-:Y:S02]  /*4870*/  @!P4 IMAD.MOV R13, RZ, RZ, -R13 ;  /* 0x000000ffff0dc224 */ /* 0x000fe400078e0a0d */
[----:B------:R-:W-:Y:S01]  /*4880*/  @!P3 IMAD.MOV R11, RZ, RZ, -R11 ;  /* 0x000000ffff0bb224 */ /* 0x000fe200078e0a0b */
[----:B-1----:R-:W5:Y:S01]  /*4890*/  LDL R60, [R1+0x15c0] ;  /* 0x0015c000013c7983 */ /* 0x002f620000100800 */
[----:B------:R-:W-:Y:S02]  /*48a0*/  @!P5 IMAD.MOV R14, RZ, RZ, -R14 ;  /* 0x000000ffff0ed224 */ /* 0x000fe400078e0a0e */
[----:B------:R-:W-:Y:S01]  /*48b0*/  @!P2 IMAD.MOV R15, RZ, RZ, -R15 ;  /* 0x000000ffff0fa224 */ /* 0x000fe200078e0a0f */
[----:B------:R-:W5:Y:S01]  /*48c0*/  LDL R9, [R1+0x158c] ;  /* 0x00158c0001097983 */ /* 0x000f620000100800 */
[----:B--2---:R-:W-:-:S03]  /*48d0*/  ISETP.GE.AND P1, PT, R5, RZ, PT ;  /* 0x000000ff0500720c */ /* 0x004fc60003f26270 */
[----:B------:R-:W2:Y:S01]  /*48e0*/  LDL R5, [R1+0x15f0] ;  /* 0x0015f00001057983 */ /* 0x000ea20000100800 */
[----:B----4-:R-:W-:-:S03]  /*48f0*/  ISETP.GE.AND P4, PT, R3, RZ, PT ;  /* 0x000000ff0300720c */ /* 0x010fc60003f86270 */
[----:B------:R-:W4:Y:S01]  /*4900*/  LDL R3, [R1+0x15a8] ;  /* 0x0015a80001037983 */ /* 0x000f220000100800 */
[----:B---3--:R-:W-:-:S03]  /*4910*/  ISETP.GE.AND P0, PT, R8, RZ, PT ;  /* 0x000000ff0800720c */ /* 0x008fc60003f06270 */
[----:B------:R-:W3:Y:S01]  /*4920*/  LDL R8, [R1+0x15fc] ;  /* 0x0015fc0001087983 */ /* 0x000ee20000100800 */
[----:B------:R-:W-:-:S03]  /*4930*/  ISETP.GE.AND P3, PT, R7, RZ, PT ;  /* 0x000000ff0700720c */ /* 0x000fc60003f66270 */
[----:B------:R-:W3:Y:S01]  /*4940*/  LDL R7, [R1+0x15ec] ;  /* 0x0015ec0001077983 */ /* 0x000ee20000100800 */
[----:B------:R-:W-:-:S03]  /*4950*/  ISETP.GE.AND P5, PT, R0, RZ, PT ;  /* 0x000000ff0000720c */ /* 0x000fc60003fa6270 */
[----:B------:R-:W3:Y:S01]  /*4960*/  LDL R0, [R1+0x15ac] ;  /* 0x0015ac0001007983 */ /* 0x000ee20000100800 */
[----:B-----5:R-:W-:-:S03]  /*4970*/  ISETP.GE.AND P2, PT, R4, RZ, PT ;  /* 0x000000ff0400720c */ /* 0x020fc60003f46270 */
[----:B------:R-:W5:Y:S01]  /*4980*/  LDL R4, [R1+0x15b8] ;  /* 0x0015b80001047983 */ /* 0x000f620000100800 */
[----:B------:R-:W-:Y:S02]  /*4990*/  @!P0 IMAD.MOV R16, RZ, RZ, -R16 ;  /* 0x000000ffff108224 */ /* 0x000fe400078e0a10 */
[----:B------:R-:W-:Y:S01]  /*49a0*/  @!P3 IMAD.MOV R17, RZ, RZ, -R17 ;  /* 0x000000ffff11b224 */ /* 0x000fe200078e0a11 */
[----:B------:R-:W-:Y:S02]  /*49b0*/  ISETP.GE.AND P0, PT, R6, RZ, PT ;  /* 0x000000ff0600720c */ /* 0x000fe40003f06270 */
[----:B------:R-:W5:Y:S01]  /*49c0*/  LDL R6, [R1+0x15bc] ;  /* 0x0015bc0001067983 */ /* 0x000f620000100800 */
[----:B------:R-:W-:-:S03]  /*49d0*/  ISETP.GE.AND P3, PT, R2, RZ, PT ;  /* 0x000000ff0200720c */ /* 0x000fc60003f66270 */
[----:B------:R-:W5:Y:S01]  /*49e0*/  LDL R2, [R1+0x15e4] ;  /* 0x0015e40001027983 */ /* 0x000f620000100800 */
[----:B------:R-:W-:Y:S01]  /*49f0*/  @!P5 IMAD.MOV R20, RZ, RZ, -R20 ;  /* 0x000000ffff14d224 */ /* 0x000fe200078e0a14 */
[----:B--2---:R-:W-:Y:S02]  /*4a00*/  ISETP.GE.AND P5, PT, R5, RZ, PT ;  /* 0x000000ff0500720c */ /* 0x004fe40003fa6270 */
[----:B------:R-:W2:Y:S01]  /*4a10*/  LDL R5, [R1+0x15d8] ;  /* 0x0015d80001057983 */ /* 0x000ea20000100800 */
[----:B------:R-:W-:Y:S02]  /*4a20*/  @!P1 IMAD.MOV R18, RZ, RZ, -R18 ;  /* 0x000000ffff129224 */ /* 0x000fe400078e0a12 */
[----:B------:R-:W-:Y:S01]  /*4a30*/  @!P2 IMAD.MOV R21, RZ, RZ, -R21 ;  /* 0x000000ffff15a224 */ /* 0x000fe200078e0a15 */
[----:B----4-:R-:W-:Y:S02]  /*4a40*/  ISETP.GE.AND P2, PT, R3, RZ, PT ;  /* 0x000000ff0300720c */ /* 0x010fe40003f46270 */
[----:B------:R-:W4:Y:S01]  /*4a50*/  LDL R3, [R1+0x15d4] ;  /* 0x0015d40001037983 */ /* 0x000f220000100800 */
[----:B---3--:R-:W-:-:S03]  /*4a60*/  ISETP.GE.AND P1, PT, R8, RZ, PT ;  /* 0x000000ff0800720c */ /* 0x008fc60003f26270 */
[----:B------:R-:W3:Y:S01]  /*4a70*/  LDL R8, [R1+0x15e0] ;  /* 0x0015e00001087983 */ /* 0x000ee20000100800 */
[----:B------:R-:W-:Y:S01]  /*4a80*/  @!P4 IMAD.MOV R19, RZ, RZ, -R19 ;  /* 0x000000ffff13c224 */ /* 0x000fe200078e0a13 */
[----:B------:R-:W-:Y:S02]  /*4a90*/  ISETP.GE.AND P4, PT, R7, RZ, PT ;  /* 0x000000ff0700720c */ /* 0x000fe40003f86270 */
[----:B------:R-:W3:Y:S01]  /*4aa0*/  LDL R7, [R1+0x15dc] ;  /* 0x0015dc0001077983 */ /* 0x000ee20000100800 */
[----:B------:R-:W-:Y:S01]  /*4ab0*/  @!P0 IMAD.MOV R22, RZ, RZ, -R22 ;  /* 0x000000ffff168224 */ /* 0x000fe200078e0a16 */
[----:B------:R-:W-:Y:S01]  /*4ac0*/  ISETP.GE.AND P0, PT, R0, RZ, PT ;  /* 0x000000ff0000720c */ /* 0x000fe20003f06270 */
[----:B------:R-:W-:Y:S01]  /*4ad0*/  @!P3 IMAD.MOV R23, RZ, RZ, -R23 ;  /* 0x000000ffff17b224 */ /* 0x000fe200078e0a17 */
        /* <DEDUP_REMOVED lines=19> */
[----:B------:R-:W-:Y:S01]  /*4c10*/  ISETP.GE.AND P2, PT, R7, RZ, PT ;  /* 0x000000ff0700720c */ /* 0x000fe20003f46270 */
[----:B------:R-:W-:Y:S01]  /*4c20*/  @!P1 IMAD.MOV R30, RZ, RZ, -R30 ;  /* 0x000000ffff1e9224 */ /* 0x000fe200078e0a1e */
[----:B------:R-:W3:Y:S01]  /*4c30*/  LDL R7, [R1+0x159c] ;  /* 0x00159c0001077983 */ /* 0x000ee20000100800 */
[----:B------:R-:W-:Y:S01]  /*4c40*/  @!P4 IMAD.MOV R31, RZ, RZ, -R31 ;  /* 0x000000ffff1fc224 */ /* 0x000fe200078e0a1f */
[----:B------:R-:W-:Y:S01]  /*4c50*/  ISETP.GE.AND P1, PT, R0, RZ, PT ;  /* 0x000000ff0000720c */ /* 0x000fe20003f26270 */
[----:B------:R-:W-:Y:S02]  /*4c60*/  IMAD.MOV.U32 R0, RZ, RZ, R32 ;  /* 0x000000ffff007224 */ /* 0x000fe400078e0020 */
[----:B------:R-:W-:Y:S01]  /*4c70*/  @!P3 IMAD.MOV R35, RZ, RZ, -R35 ;  /* 0x000000ffff23b224 */ /* 0x000fe200078e0a23 */
[----:B------:R-:W3:Y:S01]  /*4c80*/  LDL R32, [R1+0x1590] ;  /* 0x0015900001207983 */ /* 0x000ee20000100800 */
[----:B-----5:R-:W-:Y:S01]  /*4c90*/  ISETP.GE.AND P4, PT, R4, RZ, PT ;  /* 0x000000ff0400720c */ /* 0x020fe20003f86270 */
[----:B------:R-:W-:-:S02]  /*4ca0*/  IMAD.MOV.U32 R4, RZ, RZ, R33 ;  /* 0x000000ffff047224 */ /* 0x000fc400078e0021 */
[----:B------:R-:W-:Y:S02]  /*4cb0*/  @!P5 IMAD.MOV R0, RZ, RZ, -R0 ;  /* 0x000000ffff00d224 */ /* 0x000fe400078e0a00 */
[----:B------:R-:W-:Y:S01]  /*4cc0*/  @!P2 IMAD.MOV R4, RZ, RZ, -R4 ;  /* 0x000000ffff04a224 */ /* 0x000fe200078e0a04 */
[----:B------:R-:W-:Y:S02]  /*4cd0*/  ISETP.GE.AND P5, PT, R6, RZ, PT ;  /* 0x000000ff0600720c */ /* 0x000fe40003fa6270 */
[----:B------:R-:W5:Y:S01]  /*4ce0*/  LDL R6, [R1+0x1598] ;  /* 0x0015980001067983 */ /* 0x000f620000100800 */
[----:B------:R-:W-:-:S03]  /*4cf0*/  ISETP.GE.AND P2, PT, R2, RZ, PT ;  /* 0x000000ff0200720c */ /* 0x000fc60003f46270 */
[----:B------:R-:W5:Y:S01]  /*4d00*/  LDL R2, [R1+0x1594] ;  /* 0x0015940001027983 */ /* 0x000f620000100800 */
[----:B------:R-:W-:Y:S02]  /*4d10*/  @!P1 IMAD.MOV R36, RZ, RZ, -R36 ;  /* 0x000000ffff249224 */ /* 0x000fe400078e0a24 */
[----:B------:R-:W-:Y:S01]  /*4d20*/  @!P4 IMAD.MOV R37, RZ, RZ, -R37 ;  /* 0x000000ffff25c224 */ /* 0x000fe200078e0a25 */
[----:B------:R-:W-:Y:S02]  /*4d30*/  ISETP.GE.AND P4, PT, R61, RZ, PT ;  /* 0x000000ff3d00720c */ /* 0x000fe40003f86270 */
[----:B------:R-:W5:Y:S01]  /*4d40*/  LDL R61, [R1+0x1580] ;  /* 0x00158000013d7983 */ /* 0x000f620000100800 */
[----:B--2---:R-:W-:-:S03]  /*4d50*/  ISETP.GE.AND P1, PT, R5, RZ, PT ;  /* 0x000000ff0500720c */ /* 0x004fc60003f26270 */
[----:B------:R-:W2:Y:S01]  /*4d60*/  LDL R5, [R1+0x1588] ;  /* 0x0015880001057983 */ /* 0x000ea20000100800 */
[----:B------:R-:W-:Y:S01]  /*4d70*/  @!P5 IMAD.MOV R38, RZ, RZ, -R38 ;  /* 0x000000ffff26d224 */ /* 0x000fe200078e0a26 */
[----:B----4-:R-:W-:Y:S02]  /*4d80*/  ISETP.GE.AND P5, PT, R3, RZ, PT ;  /* 0x000000ff0300720c */ /* 0x010fe40003fa6270 */
[----:B------:R-:W4:Y:S01]  /*4d90*/  LDL R3, [R1+0x157c] ;  /* 0x00157c0001037983 */ /* 0x000f220000100800 */
[----:B---3--:R-:W-:-:S03]  /*4da0*/  ISETP.GE.AND P3, PT, R8, RZ, PT ;  /* 0x000000ff0800720c */ /* 0x008fc60003f66270 */
[----:B------:R-:W3:Y:S01]  /*4db0*/  LDL R8, [R1+0x1584] ;  /* 0x0015840001087983 */ /* 0x000ee20000100800 */
[----:B------:R-:W-:Y:S01]  /*4dc0*/  @!P0 IMAD.MOV R34, RZ, RZ, -R34 ;  /* 0x000000ffff228224 */ /* 0x000fe200078e0a22 */
[----:B------:R-:W-:Y:S02]  /*4dd0*/  ISETP.GE.AND P0, PT, R60, RZ, PT ;  /* 0x000000ff3c00720c */ /* 0x000fe40003f06270 */
[----:B------:R-:W4:Y:S01]  /*4de0*/  LDL R60, [R1+0x1578] ;  /* 0x00157800013c7983 */ /* 0x000f220000100800 */
[----:B------:R-:W-:-:S05]  /*4df0*/  @!P2 IMAD.MOV R39, RZ, RZ, -R39 ;  /* 0x000000ffff27a224 */ /* 0x000fca00078e0a27 */
[----:B------:R-:W-:-:S05]  /*4e00*/  @!P3 IMAD.MOV R41, RZ, RZ, -R41 ;  /* 0x000000ffff29b224 */ /* 0x000fca00078e0a29 */
[----:B------:R-:W-:Y:S01]  /*4e10*/  @!P0 IMAD.MOV R40, RZ, RZ, -R40 ;  /* 0x000000ffff288224 */ /* 0x000fe200078e0a28 */
[----:B-----5:R-:W-:Y:S02]  /*4e20*/  ISETP.GE.AND P0, PT, R6, RZ, PT ;  /* 0x000000ff0600720c */ /* 0x020fe40003f06270 */
[----:B------:R-:W5:Y:S01]  /*4e30*/  LDL R6, [R1+0x1574] ;  /* 0x0015740001067983 */ /* 0x000f620000100800 */
[----:B------:R-:W-:-:S03]  /*4e40*/  ISETP.GE.AND P3, PT, R2, RZ, PT ;  /* 0x000000ff0200720c */ /* 0x000fc60003f66270 */
[----:B------:R-:W5:Y:S01]  /*4e50*/  LDL R2, [R1+0x1568] ;  /* 0x0015680001027983 */ /* 0x000f620000100800 */
[----:B------:R-:W-:Y:S01]  /*4e60*/  ISETP.GE.AND P2, PT, R7, RZ, PT ;  /* 0x000000ff0700720c */ /* 0x000fe20003f46270 */
[----:B------:R-:W-:Y:S02]  /*4e70*/  @!P5 IMAD.MOV R44, RZ, RZ, -R44 ;  /* 0x000000ffff2cd224 */ /* 0x000fe400078e0a2c */
[----:B------:R-:W5:Y:S01]  /*4e80*/  LDL R7, [R1+0x1570] ;  /* 0x0015700001077983 */ /* 0x000f620000100800 */
[----:B--2---:R-:W-:Y:S01]  /*4e90*/  ISETP.GE.AND P5, PT, R5, RZ, PT ;  /* 0x000000ff0500720c */ /* 0x004fe20003fa6270 */
[----:B------:R-:W-:-:S04]  /*4ea0*/  IMAD.MOV.U32 R5, RZ, RZ, R46 ;  /* 0x000000ffff057224 */ /* 0x000fc800078e002e */
[----:B------:R-:W-:Y:S01]  /*4eb0*/  @!P0 IMAD.MOV R5, RZ, RZ, -R5 ;  /* 0x000000ffff058224 */ /* 0x000fe200078e0a05 */
[----:B------:R-:W-:Y:S02]  /*4ec0*/  ISETP.GE.AND P0, PT, R61, RZ, PT ;  /* 0x000000ff3d00720c */ /* 0x000fe40003f06270 */
[----:B------:R-:W2:Y:S01]  /*4ed0*/  LDL R61, [R1+0x560] ;  /* 0x00056000013d7983 */ /* 0x000ea20000100800 */
[----:B------:R-:W-:Y:S01]  /*4ee0*/  @!P2 IMAD.MOV R45, RZ, RZ, -R45 ;  /* 0x000000ffff2da224 */ /* 0x000fe200078e0a2d */
[----:B---3--:R-:W-:Y:S01]  /*4ef0*/  ISETP.GE.AND P2, PT, R8, RZ, PT ;  /* 0x000000ff0800720c */ /* 0x008fe20003f46270 */
[----:B------:R-:W-:-:S04]  /*4f00*/  IMAD.MOV.U32 R8, RZ, RZ, R47 ;  /* 0x000000ffff087224 */ /* 0x000fc800078e002f */
[----:B------:R-:W-:Y:S01]  /*4f10*/  @!P3 IMAD.MOV R8, RZ, RZ, -R8 ;  /* 0x000000ffff08b224 */ /* 0x000fe200078e0a08 */
[----:B----4-:R-:W-:Y:S02]  /*4f20*/  ISETP.GE.AND P3, PT, R3, RZ, PT ;  /* 0x000000ff0300720c */ /* 0x010fe40003f66270 */
[----:B------:R-:W0:Y:S01]  /*4f30*/  S2R R3, SR_TID.X ;  /* 0x0000000000037919 */ /* 0x000e220000002100 */
[----:B------:R-:W-:Y:S01]  /*4f40*/  @!P1 IMAD.MOV R42, RZ, RZ, -R42 ;  /* 0x000000ffff2a9224 */ /* 0x000fe200078e0a2a */
[----:B------:R-:W-:Y:S01]  /*4f50*/  ISETP.GE.AND P1, PT, R32, RZ, PT ;  /* 0x000000ff2000720c */ /* 0x000fe20003f26270 */
[----:B------:R-:W-:Y:S01]  /*4f60*/  @!P4 IMAD.MOV R43, RZ, RZ, -R43 ;  /* 0x000000ffff2bc224 */ /* 0x000fe200078e0a2b */
[----:B------:R-:W-:Y:S01]  /*4f70*/  ISETP.GE.AND P4, PT, R9, RZ, PT ;  /* 0x000000ff0900720c */ /* 0x000fe20003f86270 */
[----:B------:R-:W-:Y:S02]  /*4f80*/  IMAD.MOV.U32 R9, RZ, RZ, c[0x0][0x18c] ;  /* 0x00006300ff097624 */ /* 0x000fe400078e00ff */
[----:B------:R-:W-:-:S02]  /*4f90*/  @!P2 IMAD.MOV R51, RZ, RZ, -R51 ;  /* 0x000000ffff33a224 */ /* 0x000fc400078e0a33 */
[----:B------:R-:W-:-:S06]  /*4fa0*/  @!P5 IMAD.MOV R50, RZ, RZ, -R50 ;  /* 0x000000ffff32d224 */ /* 0x000fcc00078e0a32 */
[----:B------:R-:W-:Y:S01]  /*4fb0*/  @!P1 IMAD.MOV R48, RZ, RZ, -R48 ;  /* 0x000000ffff309224 */ /* 0x000fe200078e0a30 */
[----:B0-----:R-:W-:-:S05]  /*4fc0*/  LOP3.LUT R3, R3, 0x1f, RZ, 0xc0, !PT ;  /* 0x0000001f03037812 */ /* 0x001fca00078ec0ff */
[----:B------:R-:W-:Y:S01]  /*4fd0*/  IMAD R3, R3, c[0x0][0x18c], RZ ;  /* 0x0000630003037a24 */ /* 0x000fe200078e02ff */
[----:B------:R-:W-:Y:S02]  /*4fe0*/  ISETP.GE.AND P1, PT, R60, RZ, PT ;  /* 0x000000ff3c00720c */ /* 0x000fe40003f26270 */
[----:B-----5:R-:W-:Y:S02]  /*4ff0*/  ISETP.GE.AND P2, PT, R2, RZ, PT ;  /* 0x000000ff0200720c */ /* 0x020fe40003f46270 */
[----:B------:R-:W-:Y:S02]  /*5000*/  LEA R2, P6, R3, c[0x0][0x168], 0x1 ;  /* 0x00005a0003027a11 */ /* 0x000fe400078c08ff */
[----:B------:R-:W-:Y:S01]  /*5010*/  ISETP.GE.AND P5, PT, R6, RZ, PT ;  /* 0x000000ff0600720c */ /* 0x000fe20003fa6270 */
[----:B------:R-:W-:Y:S01]  /*5020*/  IMAD R6, R9, 0x20, R3 ;  /* 0x0000002009067824 */ /* 0x000fe200078e0203 */
[----:B------:R-:W-:Y:S01]  /*5030*/  LEA.HI.X.SX32 R3, R3, c[0x0][0x16c], 0x1, P6 ;  /* 0x00005b0003037a11 */ /* 0x000fe200030f0eff */
[----:B------:R-:W-:Y:S01]  /*5040*/  @!P4 IMAD.MOV R49, RZ, RZ, -R49 ;  /* 0x000000ffff31c224 */ /* 0x000fe200078e0a31 */
[----:B------:R-:W-:Y:S01]  /*5050*/  ISETP.GE.AND P4, PT, R7, RZ, PT ;  /* 0x000000ff0700720c */ /* 0x000fe20003f86270 */
[----:B------:R-:W-:Y:S01]  /*5060*/  @!P0 IMAD.MOV R52, RZ, RZ, -R52 ;  /* 0x000000ffff348224 */ /* 0x000fe200078e0a34 */
[----:B------:R-:W-:Y:S01]  /*5070*/  ISETP.GE.AND P0, PT, R55, RZ, PT ;  /* 0x000000ff3700720c */ /* 0x000fe20003f06270 */
[----:B------:R-:W-:Y:S01]  /*5080*/  IMAD R7, R9, 0x20, R6 ;  /* 0x0000002009077824 */ /* 0x000fe200078e0206 */
[----:B------:R-:W3:Y:S01]  /*5090*/  LDL.LU R55, [R1+0x17bc] ;  /* 0x0017bc0001377983 */ /* 0x000ee20000300800 */
[----:B------:R-:W-:-:S02]  /*50a0*/  IMAD.MOV.U32 R33, RZ, RZ, c[0x0][0x18c] ;  /* 0x00006300ff217624 */ /* 0x000fc400078e00ff */
[----:B------:R-:W-:Y:S01]  /*50b0*/  @!P3 IMAD.MOV R53, RZ, RZ, -R53 ;  /* 0x000000ffff35b224 */ /* 0x000fe200078e0a35 */
[----:B------:R0:W-:Y:S01]  /*50c0*/  STL.64 [R1+0x1758], R2 ;  /* 0x0017580201007387 */ /* 0x0001e20000100a00 */
[C---:B------:R-:W-:Y:S01]  /*50d0*/  LEA R46, P3, R6.reuse, c[0x0][0x168], 0x1 ;  /* 0x00005a00062e7a11 */ /* 0x040fe200078608ff */
[--C-:B------:R-:W-:Y:S01]  /*50e0*/  IMAD R33, R33, 0x20, R7.reuse ;  /* 0x0000002021217824 */ /* 0x100fe200078e0207 */
[----:B------:R-:W-:Y:S01]  /*50f0*/  LEA R32, P6, R7, c[0x0][0x168], 0x1 ;  /* 0x00005a0007207a11 */ /* 0x000fe200078c08ff */
[----:B------:R-:W-:Y:S01]  /*5100*/  @!P1 IMAD.MOV R54, RZ, RZ, -R54 ;  /* 0x000000ffff369224 */ /* 0x000fe200078e0a36 */
[----:B------:R-:W-:Y:S01]  /*5110*/  LEA.HI.X.SX32 R47, R6, c[0x0][0x16c], 0x1, P3 ;  /* 0x00005b00062f7a11 */ /* 0x000fe200018f0eff */
[----:B0-----:R-:W-:Y:S02]  /*5120*/  IMAD R2, R9, 0x20, R7 ;  /* 0x0000002009027824 */ /* 0x001fe400078e0207 */
[----:B------:R-:W4:Y:S01]  /*5130*/  LDL.LU R9, [R1+0x28] ;  /* 0x0000280001097983 */ /* 0x000f220000300800 */
[----:B------:R-:W-:-:S03]  /*5140*/  LEA R6, P3, R33, c[0x0][0x168], 0x1 ;  /* 0x00005a0021067a11 */ /* 0x000fc600078608ff */
[----:B------:R-:W5:Y:S01]  /*5150*/  LDL.LU R60, [R1+0x24] ;  /* 0x00002400013c7983 */ /* 0x000f620000300800 */
[----:B------:R-:W-:Y:S02]  /*5160*/  LEA.HI.X.SX32 R33, R7, c[0x0][0x16c], 0x1, P6 ;  /* 0x00005b0007217a11 */ /* 0x000fe400030f0eff */
[----:B--2---:R-:W-:Y:S02]  /*5170*/  ISETP.GE.AND P1, PT, R61, RZ, PT ;  /* 0x000000ff3d00720c */ /* 0x004fe40003f26270 */
[----:B------:R-:W2:Y:S04]  /*5180*/  LDL.LU R61, [R1+0x20] ;  /* 0x00002000013d7983 */ /* 0x000ea80000300800 */
[----:B------:R-:W3:Y:S04]  /*5190*/  LDL.LU R3, [R1+0x4] ;  /* 0x0000040001037983 */ /* 0x000ee80000300800 */
[----:B------:R-:W3:Y:S04]  /*51a0*/  LDL.LU R2, [R1] ;  /* 0x0000000001027983 */ /* 0x000ee80000300800 */
[----:B------:R-:W-:Y:S04]  /*51b0*/  STL [R1+0x177c], R46 ;  /* 0x00177c2e01007387 */ /* 0x000fe80000100800 */
[----:B------:R0:W-:Y:S04]  /*51c0*/  STL [R1+0x1778], R47 ;  /* 0x0017782f01007387 */ /* 0x0001e80000100800 */
[----:B0-----:R-:W3:Y:S04]  /*51d0*/  LDL.LU R47, [R1+0x14] ;  /* 0x00001400012f7983 */ /* 0x001ee80000300800 */
[----:B------:R0:W-:Y:S04]  /*51e0*/  STL [R1+0x1784], R32 ;  /* 0x0017842001007387 */ /* 0x0001e80000100800 */
[----:B0-----:R-:W3:Y:S04]  /*51f0*/  LDL.LU R32, [R1+0x8] ;  /* 0x0000080001207983 */ /* 0x001ee80000300800 */
[----:B------:R0:W-:Y:S04]  /*5200*/  STL [R1+0x1780], R33 ;  /* 0x0017802101007387 */ /* 0x0001e80000100800 */
[----:B0-----:R-:W3:Y:S04]  /*5210*/  LDL.LU R33, [R1+0xc] ;  /* 0x00000c0001217983 */ /* 0x001ee80000300800 */
[----:B------:R0:W-:Y:S04]  /*5220*/  STL [R1+0x179c], R6 ;  /* 0x00179c0601007387 */ /* 0x0001e80000100800 */
[----:B0-----:R-:W3:Y:S04]  /*5230*/  LDL.LU R6, [R1+0x1c] ;  /* 0x00001c0001067983 */ /* 0x001ee80000300800 */
[----:B------:R-:W0:Y:S01]  /*5240*/  S2R R46, SR_TID.X ;  /* 0x00000000002e7919 */ /* 0x000e220000002100 */
[----:B------:R-:W-:-:S02]  /*5250*/  ISETP.NE.AND P6, PT, RZ, c[0x0][0x17c], PT ;  /* 0x00005f00ff007a0c */ /* 0x000fc40003fc5270 */
[----:B0-----:R-:W-:Y:S01]  /*5260*/  LOP3.LUT R7, R46, 0x1f, RZ, 0xc0, !PT ;  /* 0x0000001f2e077812 */ /* 0x001fe200078ec0ff */
[----:B------:R-:W-:-:S04]  /*5270*/  IMAD.MOV.U32 R46, RZ, RZ, c[0x0][0x18c] ;  /* 0x00006300ff2e7624 */ /* 0x000fc800078e00ff */
[----:B------:R-:W-:-:S04]  /*5280*/  IMAD R7, R7, c[0x0][0x18c], RZ ;  /* 0x0000630007077a24 */ /* 0x000fc800078e02ff */
[----:B------:R-:W-:-:S04]  /*5290*/  IMAD R7, R46, 0x20, R7 ;  /* 0x000000202e077824 */ /* 0x000fc800078e0207 */
[----:B------:R-:W-:-:S04]  /*52a0*/  IMAD R7, R46, 0x20, R7 ;  /* 0x000000202e077824 */ /* 0x000fc800078e0207 */
[----:B------:R-:W-:Y:S01]  /*52b0*/  IMAD R7, R46, 0x20, R7 ;  /* 0x000000202e077824 */ /* 0x000fe200078e0207 */
[----:B------:R-:W-:-:S04]  /*52c0*/  LOP3.LUT R46, RZ, c[0x0][0x17c], RZ, 0x33, !PT ;  /* 0x00005f00ff2e7a12 */ /* 0x000fc800078e33ff */
[----:B------:R-:W-:Y:S02]  /*52d0*/  LEA.HI.X.SX32 R7, R7, c[0x0][0x16c], 0x1, P3 ;  /* 0x00005b0007077a11 */ /* 0x000fe400018f0eff */
[C---:B----4-:R-:W-:Y:S02]  /*52e0*/  SEL R9, R46.reuse, R9, !P6 ;  /* 0x000000092e097207 */ /* 0x050fe40007000000 */
[C---:B-----5:R-:W-:Y:S01]  /*52f0*/  SEL R60, R46.reuse, R60, !P6 ;  /* 0x0000003c2e3c7207 */ /* 0x060fe20007000000 */
[----:B------:R0:W-:Y:S04]  /*5300*/  STL [R1+0x1798], R7 ;  /* 0x0017980701007387 */ /* 0x0001e80000100800 */
[----:B0-----:R-:W4:Y:S04]  /*5310*/  LDL.LU R7, [R1+0x18] ;  /* 0x0000180001077983 */ /* 0x001f280000300800 */
[----:B------:R0:W-:Y:S04]  /*5320*/  STL [R1+0x28], R9 ;  /* 0x0000280901007387 */ /* 0x0001e80000100800 */
[----:B0-----:R-:W5:Y:S04]  /*5330*/  LDL.LU R9, [R1+0x17b8] ;  /* 0x0017b80001097983 */ /* 0x001f680000300800 */
[----:B------:R0:W-:Y:S04]  /*5340*/  STL [R1+0x24], R60 ;  /* 0x0000243c01007387 */ /* 0x0001e80000100800 */
[----:B0-----:R-:W5:Y:S01]  /*5350*/  LDL.LU R60, [R1+0x17b4] ;  /* 0x0017b400013c7983 */ /* 0x001f620000300800 */
[----:B--2---:R-:W-:-:S05]  /*5360*/  SEL R61, R46, R61, !P6 ;  /* 0x0000003d2e3d7207 */ /* 0x004fca0007000000 */
[----:B------:R0:W-:Y:S04]  /*5370*/  STL [R1+0x20], R61 ;  /* 0x0000203d01007387 */ /* 0x0001e80000100800 */
[----:B0-----:R-:W2:Y:S01]  /*5380*/  LDL.LU R61, [R1+0x17b0] ;  /* 0x0017b000013d7983 */ /* 0x001ea20000300800 */
[----:B---3--:R-:W-:-:S05]  /*5390*/  SEL R6, R46, R6, !P6 ;  /* 0x000000062e067207 */ /* 0x008fca0007000000 */
[----:B------:R0:W-:Y:S04]  /*53a0*/  STL [R1+0x17a0], R6 ;  /* 0x0017a00601007387 */ /* 0x0001e80000100800 */
[----:B0-----:R-:W3:Y:S01]  /*53b0*/  LDL.LU R6, [R1+0x10] ;  /* 0x0000100001067983 */ /* 0x001ee20000300800 */
[C---:B------:R-:W-:Y:S02]  /*53c0*/  SEL R47, R46.reuse, R47, !P6 ;  /* 0x0000002f2e2f7207 */ /* 0x040fe40007000000 */
[----:B----4-:R-:W-:-:S05]  /*53d0*/  SEL R7, R46, R7, !P6 ;  /* 0x000000072e077207 */ /* 0x010fca0007000000 */
[----:B------:R-:W-:Y:S04]  /*53e0*/  STL [R1+0x17a4], R7 ;  /* 0x0017a40701007387 */ /* 0x000fe80000100800 */
[----:B------:R0:W-:Y:S01]  /*53f0*/  STL [R1+0x17a8], R47 ;  /* 0x0017a82f01007387 */ /* 0x0001e20000100800 */
[----:B---3--:R-:W-:-:S05]  /*5400*/  SEL R46, R46, R6, !P6 ;  /* 0x000000062e2e7207 */ /* 0x008fca0007000000 */
[----:B------:R1:W-:Y:S04]  /*5410*/  STL [R1+0x17ac], R46 ;  /* 0x0017ac2e01007387 */ /* 0x0003e80000100800 */
[----:B0-----:R-:W3:Y:S04]  /*5420*/  LDL.LU R47, [R1+0x28] ;  /* 0x00002800012f7983 */ /* 0x001ee80000300800 */
[----:B------:R-:W4:Y:S04]  /*5430*/  LDL.LU R7, [R1+0x24] ;  /* 0x0000240001077983 */ /* 0x000f280000300800 */
[----:B------:R-:W4:Y:S01]  /*5440*/  LDL.LU R6, [R1+0x20] ;  /* 0x0000200001067983 */ /* 0x000f220000300800 */
[----:B------:R-:W-:Y:S01]  /*5450*/  @!P4 IMAD.MOV R56, RZ, RZ, -R56 ;  /* 0x000000ffff38c224 */ /* 0x000fe200078e0a38 */
[----:B-1----:R-:W-:Y:S01]  /*5460*/  LOP3.LUT R46, RZ, c[0x0][0x17c], RZ, 0x33, !PT ;  /* 0x00005f00ff2e7a12 */ /* 0x002fe200078e33ff */
[----:B------:R-:W-:-:S02]  /*5470*/  @!P5 IMAD.MOV R57, RZ, RZ, -R57 ;  /* 0x000000ffff39d224 */ /* 0x000fc400078e0a39 */
[----:B------:R-:W-:Y:S02]  /*5480*/  @!P2 IMAD.MOV R58, RZ, RZ, -R58 ;  /* 0x000000ffff3aa224 */ /* 0x000fe400078e0a3a */
[----:B------:R-:W-:Y:S02]  /*5490*/  @!P0 IMAD.MOV R59, RZ, RZ, -R59 ;  /* 0x000000ffff3b8224 */ /* 0x000fe400078e0a3b */
[----:B------:R-:W-:Y:S01]  /*54a0*/  @!P1 IMAD.MOV R55, RZ, RZ, -R55 ;  /* 0x000000ffff379224 */ /* 0x000fe200078e0a37 */
[C---:B------:R-:W-:Y:S02]  /*54b0*/  SEL R33, R46.reuse, R33, !P6 ;  /* 0x000000212e217207 */ /* 0x040fe40007000000 */
[C---:B------:R-:W-:Y:S02]  /*54c0*/  SEL R32, R46.reuse, R32, !P6 ;  /* 0x000000202e207207 */ /* 0x040fe40007000000 */
[C---:B------:R-:W-:Y:S02]  /*54d0*/  SEL R3, R46.reuse, R3, !P6 ;  /* 0x000000032e037207 */ /* 0x040fe40007000000 */
[----:B------:R-:W-:-:S02]  /*54e0*/  SEL R2, R46, R2, !P6 ;  /* 0x000000022e027207 */ /* 0x000fc40007000000 */
[C---:B--2---:R-:W-:Y:S02]  /*54f0*/  SEL R61, R46.reuse, R61, !P6 ;  /* 0x0000003d2e3d7207 */ /* 0x044fe40007000000 */
[C---:B-----5:R-:W-:Y:S02]  /*5500*/  SEL R60, R46.reuse, R60, !P6 ;  /* 0x0000003c2e3c7207 */ /* 0x060fe40007000000 */
[C---:B------:R-:W-:Y:S02]  /*5510*/  SEL R9, R46.reuse, R9, !P6 ;  /* 0x000000092e097207 */ /* 0x040fe40007000000 */
[C---:B------:R-:W-:Y:S02]  /*5520*/  SEL R10, R46.reuse, R10, !P6 ;  /* 0x0000000a2e0a7207 */ /* 0x040fe40007000000 */
[C---:B------:R-:W-:Y:S02]  /*5530*/  SEL R11, R46.reuse, R11, !P6 ;  /* 0x0000000b2e0b7207 */ /* 0x040fe40007000000 */
[----:B------:R-:W-:-:S02]  /*5540*/  SEL R12, R46, R12, !P6 ;  /* 0x0000000c2e0c7207 */ /* 0x000fc40007000000 */
[C---:B------:R-:W-:Y:S02]  /*5550*/  SEL R13, R46.reuse, R13, !P6 ;  /* 0x0000000d2e0d7207 */ /* 0x040fe40007000000 */
[C---:B------:R-:W-:Y:S02]  /*5560*/  SEL R14, R46.reuse, R14, !P6 ;  /* 0x0000000e2e0e7207 */ /* 0x040fe40007000000 */
        /* <DEDUP_REMOVED lines=44> */
[----:B------:R-:W-:Y:S02]  /*5830*/  SEL R55, R46, R55, !P6 ;  /* 0x000000372e377207 */ /* 0x000fe40007000000 */
[----:B------:R-:W2:Y:S01]  /*5840*/  LDL.LU R46, [R1+0x17ac] ;  /* 0x0017ac00012e7983 */ /* 0x000ea20000300800 */
[----:B---3--:R-:W-:-:S02]  /*5850*/  IMAD R47, R47, c[0x0][0x190], RZ ;  /* 0x000064002f2f7a24 */ /* 0x008fc400078e02ff */
[----:B----4-:R-:W-:-:S03]  /*5860*/  IMAD R7, R7, c[0x0][0x190], RZ ;  /* 0x0000640007077a24 */ /* 0x010fc600078e02ff */
[----:B------:R0:W-:Y:S01]  /*5870*/  STL [R1+0xc8], R47 ;  /* 0x0000c82f01007387 */ /* 0x0001e20000100800 */
[----:B------:R-:W-:-:S03]  /*5880*/  IMAD R6, R6, c[0x0][0x190], RZ ;  /* 0x0000640006067a24 */ /* 0x000fc600078e02ff */
[----:B0-----:R-:W3:Y:S04]  /*5890*/  LDL.LU R47, [R1+0x17a8] ;  /* 0x0017a800012f7983 */ /* 0x001ee80000300800 */
[----:B------:R0:W-:Y:S04]  /*58a0*/  STL [R1+0xcc], R7 ;  /* 0x0000cc0701007387 */ /* 0x0001e80000100800 */
[----:B0-----:R-:W4:Y:S04]  /*58b0*/  LDL.LU R7, [R1+0x17a4] ;  /* 0x0017a40001077983 */ /* 0x001f280000300800 */
[----:B------:R0:W-:Y:S04]  /*58c0*/  STL [R1+0xdc], R6 ;  /* 0x0000dc0601007387 */ /* 0x0001e80000100800 */
[----:B0-----:R-:W5:Y:S01]  /*58d0*/  LDL.LU R6, [R1+0x17a0] ;  /* 0x0017a00001067983 */ /* 0x001f620000300800 */
[----:B------:R-:W-:-:S02]  /*58e0*/  IMAD R9, R9, c[0x0][0x190], RZ ;  /* 0x0000640009097a24 */ /* 0x000fc400078e02ff */
[----:B------:R-:W-:Y:S02]  /*58f0*/  IMAD R0, R0, c[0x0][0x190], RZ ;  /* 0x0000640000007a24 */ /* 0x000fe400078e02ff */
[----:B--2---:R-:W-:Y:S02]  /*5900*/  IMAD R46, R46, c[0x0][0x190], RZ ;  /* 0x000064002e2e7a24 */ /* 0x004fe400078e02ff */
[----:B---3--:R-:W-:Y:S02]  /*5910*/  IMAD R47, R47, c[0x0][0x190], RZ ;  /* 0x000064002f2f7a24 */ /* 0x008fe400078e02ff */
[----:B----4-:R-:W-:Y:S02]  /*5920*/  IMAD R7, R7, c[0x0][0x190], RZ ;  /* 0x0000640007077a24 */ /* 0x010fe400078e02ff */
[----:B-----5:R-:W-:-:S05]  /*5930*/  IMAD R6, R6, c[0x0][0x190], RZ ;  /* 0x0000640006067a24 */ /* 0x020fca00078e02ff */
[----:B------:R0:W-:Y:S04]  /*5940*/  STL [R1+0xe0], R6 ;  /* 0x0000e00601007387 */ /* 0x0001e80000100800 */
[----:B0-----:R-:W2:Y:S04]  /*5950*/  LDL.LU R6, [R1+0x179c] ;  /* 0x00179c0001067983 */ /* 0x001ea80000300800 */
[----:B------:R0:W-:Y:S04]  /*5960*/  STL [R1+0xe4], R7 ;  /* 0x0000e40701007387 */ /* 0x0001e80000100800 */
[----:B0-----:R-:W2:Y:S04]  /*5970*/  LDL.LU R7, [R1+0x1798] ;  /* 0x0017980001077983 */ /* 0x001ea80000300800 */
[----:B------:R0:W-:Y:S04]  /*5980*/  STL [R1+0xec], R47 ;  /* 0x0000ec2f01007387 */ /* 0x0001e80000100800 */
[----:B------:R1:W-:Y:S01]  /*5990*/  STL [R1+0xf4], R46 ;  /* 0x0000f42e01007387 */ /* 0x0003e20000100800 */
[----:B0-----:R-:W-:-:S02]  /*59a0*/  IMAD R47, R33, c[0x0][0x190], RZ ;  /* 0x00006400212f7a24 */ /* 0x001fc400078e02ff */
[----:B------:R-:W-:Y:S02]  /*59b0*/  IMAD R33, R3, c[0x0][0x190], RZ ;  /* 0x0000640003217a24 */ /* 0x000fe400078e02ff */
[----:B-1----:R-:W-:Y:S02]  /*59c0*/  IMAD R46, R32, c[0x0][0x190], RZ ;  /* 0x00006400202e7a24 */ /* 0x002fe400078e02ff */
[----:B------:R-:W-:Y:S01]  /*59d0*/  IMAD R32, R2, c[0x0][0x190], RZ ;  /* 0x0000640002207a24 */ /* 0x000fe200078e02ff */
[----:B------:R-:W-:Y:S01]  /*59e0*/  STL [R1+0x108], R47 ;  /* 0x0001082f01007387 */ /* 0x000fe20000100800 */
[----:B------:R-:W-:Y:S02]  /*59f0*/  IMAD R3, R61, c[0x0][0x190], RZ ;  /* 0x000064003d037a24 */ /* 0x000fe400078e02ff */
[----:B------:R-:W-:Y:S01]  /*5a00*/  IMAD R2, R60, c[0x0][0x190], RZ ;  /* 0x000064003c027a24 */ /* 0x000fe200078e02ff */
[----:B------:R-:W-:Y:S04]  /*5a10*/  STL [R1+0x10c], R46 ;  /* 0x00010c2e01007387 */ /* 0x000fe80000100800 */
[----:B------:R-:W-:Y:S04]  /*5a20*/  STL [R1+0x11c], R33 ;  /* 0x00011c2101007387 */ /* 0x000fe80000100800 */
[----:B------:R-:W-:Y:S04]  /*5a30*/  STL [R1+0x120], R32 ;  /* 0x0001202001007387 */ /* 0x000fe80000100800 */
[----:B------:R0:W-:Y:S04]  /*5a40*/  STL [R1+0x118], R3 ;  /* 0x0001180301007387 */ /* 0x0001e80000100800 */
[----:B------:R1:W-:Y:S04]  /*5a50*/  STL [R1+0xf0], R2 ;  /* 0x0000f00201007387 */ /* 0x0003e80000100800 */
[----:B------:R3:W-:Y:S01]  /*5a60*/  STL [R1+0xe8], R9 ;  /* 0x0000e80901007387 */ /* 0x0007e20000100800 */
[----:B0-----:R-:W-:-:S02]  /*5a70*/  IMAD R3, R10, c[0x0][0x190], RZ ;  /* 0x000064000a037a24 */ /* 0x001fc400078e02ff */
[----:B-1----:R-:W-:-:S03]  /*5a80*/  IMAD R2, R11, c[0x0][0x190], RZ ;  /* 0x000064000b027a24 */ /* 0x002fc600078e02ff */
[----:B------:R0:W-:Y:S01]  /*5a90*/  STL [R1+0xd8], R3 ;  /* 0x0000d80301007387 */ /* 0x0001e20000100800 */
[----:B---3--:R-:W-:-:S03]  /*5aa0*/  IMAD R9, R12, c[0x0][0x190], RZ ;  /* 0x000064000c097a24 */ /* 0x008fc600078e02ff */
[----:B------:R-:W-:Y:S04]  /*5ab0*/  STL [R1+0xd4], R2 ;  /* 0x0000d40201007387 */ /* 0x000fe80000100800 */
[----:B------:R1:W-:Y:S01]  /*5ac0*/  STL [R1+0xd0], R9 ;  /* 0x0000d00901007387 */ /* 0x0003e20000100800 */
[----:B0-----:R-:W-:Y:S02]  /*5ad0*/  IMAD R3, R13, c[0x0][0x190], RZ ;  /* 0x000064000d037a24 */ /* 0x001fe400078e02ff */
[----:B------:R-:W-:Y:S02]  /*5ae0*/  IMAD R10, R16, c[0x0][0x190], RZ ;  /* 0x00006400100a7a24 */ /* 0x000fe400078e02ff */
[----:B-1----:R-:W-:Y:S01]  /*5af0*/  IMAD R9, R15, c[0x0][0x190], RZ ;  /* 0x000064000f097a24 */ /* 0x002fe200078e02ff */
[----:B------:R-:W-:Y:S01]  /*5b00*/  STL [R1+0xc4], R3 ;  /* 0x0000c40301007387 */ /* 0x000fe20000100800 */
[----:B------:R-:W-:-:S03]  /*5b10*/  IMAD R2, R14, c[0x0][0x190], RZ ;  /* 0x000064000e027a24 */ /* 0x000fc600078e02ff */
[----:B------:R0:W-:Y:S01]  /*5b20*/  STL [R1+0xbc], R9 ;  /* 0x0000bc0901007387 */ /* 0x0001e20000100800 */
[----:B------:R-:W-:-:S03]  /*5b30*/  IMAD R11, R18, c[0x0][0x190], RZ ;  /* 0x00006400120b7a24 */ /* 0x000fc600078e02ff */
[----:B------:R1:W-:Y:S01]  /*5b40*/  STL [R1+0xb8], R10 ;  /* 0x0000b80a01007387 */ /* 0x0003e20000100800 */
[----:B0-----:R-:W-:-:S03]  /*5b50*/  IMAD R9, R17, c[0x0][0x190], RZ ;  /* 0x0000640011097a24 */ /* 0x001fc600078e02ff */
[----:B------:R-:W-:Y:S01]  /*5b60*/  STL [R1+0xc0], R2 ;  /* 0x0000c00201007387 */ /* 0x000fe20000100800 */
[----:B-1----:R-:W-:-:S03]  /*5b70*/  IMAD R10, R19, c[0x0][0x190], RZ ;  /* 0x00006400130a7a24 */ /* 0x002fc600078e02ff */
[----:B------:R0:W-:Y:S04]  /*5b80*/  STL [R1+0xb4], R9 ;  /* 0x0000b40901007387 */ /* 0x0001e80000100800 */
[----:B------:R1:W-:Y:S01]  /*5b90*/  STL [R1+0xb0], R11 ;  /* 0x0000b00b01007387 */ /* 0x0003e20000100800 */
[----:B0-----:R-:W-:-:S03]  /*5ba0*/  IMAD R9, R20, c[0x0][0x190], RZ ;  /* 0x0000640014097a24 */ /* 0x001fc600078e02ff */
[----:B------:R0:W-:Y:S01]  /*5bb0*/  STL [R1+0xac], R10 ;  /* 0x0000ac0a01007387 */ /* 0x0001e20000100800 */
[----:B-1----:R-:W-:-:S03]  /*5bc0*/  IMAD R11, R21, c[0x0][0x190], RZ ;  /* 0x00006400150b7a24 */ /* 0x002fc600078e02ff */
[----:B------:R1:W-:Y:S01]  /*5bd0*/  STL [R1+0xa8], R9 ;  /* 0x0000a80901007387 */ /* 0x0003e20000100800 */
[----:B0-----:R-:W-:-:S03]  /*5be0*/  IMAD R10, R22, c[0x0][0x190], RZ ;  /* 0x00006400160a7a24 */ /* 0x001fc600078e02ff */
[----:B------:R0:W-:Y:S01]  /*5bf0*/  STL [R1+0xa4], R11 ;  /* 0x0000a40b01007387 */ /* 0x0001e20000100800 */
[----:B-1----:R-:W-:-:S03]  /*5c00*/  IMAD R9, R23, c[0x0][0x190], RZ ;  /* 0x0000640017097a24 */ /* 0x002fc600078e02ff */
[----:B------:R1:W-:Y:S04]  /*5c10*/  STL [R1+0xa0], R10 ;  /* 0x0000a00a01007387 */ /* 0x0003e80000100800 */
[----:B------:R3:W-:Y:S01]  /*5c20*/  STL [R1+0x9c], R9 ;  /* 0x00009c0901007387 */ /* 0x0007e20000100800 */
[----:B0-----:R-:W-:Y:S02]  /*5c30*/  IMAD R11, R24, c[0x0][0x190], RZ ;  /* 0x00006400180b7a24 */ /* 0x001fe400078e02ff */
[----:B-1----:R-:W-:-:S03]  /*5c40*/  IMAD R10, R25, c[0x0][0x190], RZ ;  /* 0x00006400190a7a24 */ /* 0x002fc600078e02ff */
[----:B------:R-:W-:Y:S01]  /*5c50*/  STL [R1+0x98], R11 ;  /* 0x0000980b01007387 */ /* 0x000fe20000100800 */
[----:B---3--:R-:W-:-:S03]  /*5c60*/  IMAD R9, R26, c[0x0][0x190], RZ ;  /* 0x000064001a097a24 */ /* 0x008fc600078e02ff */
[----:B------:R-:W-:Y:S01]  /*5c70*/  STL [R1+0x94], R10 ;  /* 0x0000940a01007387 */ /* 0x000fe20000100800 */
[----:B------:R-:W-:Y:S02]  /*5c80*/  IMAD R46, R27, c[0x0][0x190], RZ ;  /* 0x000064001b2e7a24 */ /* 0x000fe400078e02ff */
[----:B------:R-:W-:Y:S01]  /*5c90*/  IMAD R47, R28, c[0x0][0x190], RZ ;  /* 0x000064001c2f7a24 */ /* 0x000fe200078e02ff */
[----:B------:R0:W-:Y:S01]  /*5ca0*/  STL [R1+0x90], R9 ;  /* 0x0000900901007387 */ /* 0x0001e20000100800 */
[----:B------:R-:W-:Y:S02]  /*5cb0*/  IMAD R61, R29, c[0x0][0x190], RZ ;  /* 0x000064001d3d7a24 */ /* 0x000fe400078e02ff */
[----:B------:R-:W-:Y:S01]  /*5cc0*/  IMAD R60, R30, c[0x0][0x190], RZ ;  /* 0x000064001e3c7a24 */ /* 0x000fe200078e02ff */
[----:B------:R-:W-:Y:S01]  /*5cd0*/  STL [R1+0x8c], R46 ;  /* 0x00008c2e01007387 */ /* 0x000fe20000100800 */
[----:B------:R-:W-:Y:S02]  /*5ce0*/  IMAD R32, R4, c[0x0][0x190], RZ ;  /* 0x0000640004207a24 */ /* 0x000fe400078e02ff */
[----:B0-----:R-:W-:Y:S01]  /*5cf0*/  IMAD R9, R31, c[0x0][0x190], RZ ;  /* 0x000064001f097a24 */ /* 0x001fe200078e02ff */
[----:B------:R-:W-:Y:S01]  /*5d00*/  STL [R1+0x88], R47 ;  /* 0x0000882f01007387 */ /* 0x000fe20000100800 */
[----:B------:R-:W-:-:S03]  /*5d10*/  IMAD R33, R34, c[0x0][0x190], RZ ;  /* 0x0000640022217a24 */ /* 0x000fc600078e02ff */
[----:B------:R-:W-:Y:S01]  /*5d20*/  STL [R1+0x7c], R9 ;  /* 0x00007c0901007387 */ /* 0x000fe20000100800 */
[----:B------:R-:W-:-:S03]  /*5d30*/  IMAD R31, R35, c[0x0][0x190], RZ ;  /* 0x00006400231f7a24 */ /* 0x000fc600078e02ff */
[----:B------:R-:W-:Y:S01]  /*5d40*/  STL [R1+0x84], R61 ;  /* 0x0000843d01007387 */ /* 0x000fe20000100800 */
[----:B------:R-:W-:-:S03]  /*5d50*/  IMAD R30, R36, c[0x0][0x190], RZ ;  /* 0x00006400241e7a24 */ /* 0x000fc600078e02ff */
[----:B------:R0:W-:Y:S01]  /*5d60*/  STL [R1+0x78], R0 ;  /* 0x0000780001007387 */ /* 0x0001e20000100800 */
[----:B------:R-:W-:-:S03]  /*5d70*/  IMAD R27, R37, c[0x0][0x190], RZ ;  /* 0x00006400251b7a24 */ /* 0x000fc600078e02ff */
[----:B------:R-:W-:Y:S01]  /*5d80*/  STL [R1+0x80], R60 ;  /* 0x0000803c01007387 */ /* 0x000fe20000100800 */
[----:B------:R-:W-:-:S03]  /*5d90*/  IMAD R26, R38, c[0x0][0x190], RZ ;  /* 0x00006400261a7a24 */ /* 0x000fc600078e02ff */
[----:B------:R-:W-:Y:S01]  /*5da0*/  STL [R1+0x74], R32 ;  /* 0x0000742001007387 */ /* 0x000fe20000100800 */
[----:B------:R-:W-:-:S03]  /*5db0*/  IMAD R23, R39, c[0x0][0x190], RZ ;  /* 0x0000640027177a24 */ /* 0x000fc600078e02ff */
[----:B------:R-:W-:Y:S01]  /*5dc0*/  STL [R1+0x70], R33 ;  /* 0x0000702101007387 */ /* 0x000fe20000100800 */
[----:B------:R-:W-:-:S03]  /*5dd0*/  IMAD R22, R40, c[0x0][0x190], RZ ;  /* 0x0000640028167a24 */ /* 0x000fc600078e02ff */
[----:B------:R-:W-:Y:S01]  /*5de0*/  STL.64 [R1+0x1788], R32 ;  /* 0x0017882001007387 */ /* 0x000fe20000100a00 */
        /* <DEDUP_REMOVED lines=11> */
[----:B------:R-:W-:Y:S01]  /*5ea0*/  STL [R1+0x5c], R23 ;  /* 0x00005c1701007387 */ /* 0x000fe20000100800 */
[----:B0-----:R-:W-:-:S03]  /*5eb0*/  IMAD R0, R48, c[0x0][0x190], RZ ;  /* 0x0000640030007a24 */ /* 0x001fc600078e02ff */
[----:B------:R-:W-:Y:S01]  /*5ec0*/  STL [R1+0x58], R22 ;  /* 0x0000581601007387 */ /* 0x000fe20000100800 */
[----:B------:R-:W-:-:S03]  /*5ed0*/  IMAD R10, R5, c[0x0][0x190], RZ ;  /* 0x00006400050a7a24 */ /* 0x000fc600078e02ff */
[----:B------:R-:W-:Y:S04]  /*5ee0*/  STL [R1+0x54], R19 ;  /* 0x0000541301007387 */ /* 0x000fe80000100800 */
[----:B------:R-:W-:Y:S04]  /*5ef0*/  STL [R1+0x50], R18 ;  /* 0x0000501201007387 */ /* 0x000fe80000100800 */
[----:B------:R-:W-:Y:S04]  /*5f00*/  STL [R1+0x4c], R15 ;  /* 0x00004c0f01007387 */ /* 0x000fe80000100800 */
[----:B------:R-:W-:Y:S04]  /*5f10*/  STL [R1+0x48], R14 ;  /* 0x0000480e01007387 */ /* 0x000fe80000100800 */
[----:B------:R0:W-:Y:S04]  /*5f20*/  STL [R1+0x3c], R4 ;  /* 0x00003c0401007387 */ /* 0x0001e80000100800 */
[----:B------:R-:W-:Y:S04]  /*5f30*/  STL [R1+0x44], R11 ;  /* 0x0000440b01007387 */ /* 0x000fe80000100800 */
[----:B------:R-:W3:Y:S01]  /*5f40*/  LDL.LU R48, [R1+0xcc] ;  /* 0x0000cc0001307983 */ /* 0x000ee20000300800 */
[----:B0-----:R-:W-:-:S03]  /*5f50*/  IMAD R4, R49, c[0x0][0x190], RZ ;  /* 0x0000640031047a24 */ /* 0x001fc600078e02ff */
[----:B------:R0:W-:Y:S04]  /*5f60*/  STL [R1+0x38], R0 ;  /* 0x0000380001007387 */ /* 0x0001e80000100800 */
[----:B------:R-:W-:Y:S04]  /*5f70*/  STL [R1+0x40], R10 ;  /* 0x0000400a01007387 */ /* 0x000fe80000100800 */
[----:B------:R-:W2:Y:S01]  /*5f80*/  LDL.LU R49, [R1+0xc8] ;  /* 0x0000c80001317983 */ /* 0x000ea20000300800 */
[----:B0-----:R-:W-:-:S03]  /*5f90*/  IMAD R0, R50, c[0x0][0x190], RZ ;  /* 0x0000640032007a24 */ /* 0x001fc600078e02ff */
[----:B------:R0:W-:Y:S04]  /*5fa0*/  STL [R1+0x34], R4 ;  /* 0x0000340401007387 */ /* 0x0001e80000100800 */
[----:B------:R-:W4:Y:S04]  /*5fb0*/  LDL.LU R50, [R1+0xdc] ;  /* 0x0000dc0001327983 */ /* 0x000f280000300800 */
[----:B------:R1:W-:Y:S01]  /*5fc0*/  STL [R1+0x30], R0 ;  /* 0x0000300001007387 */ /* 0x0003e20000100800 */
[----:B0-----:R-:W-:-:S03]  /*5fd0*/  IMAD R4, R51, c[0x0][0x190], RZ ;  /* 0x0000640033047a24 */ /* 0x001fc600078e02ff */
[----:B------:R-:W5:Y:S04]  /*5fe0*/  LDL R44, [R1+0x108] ;  /* 0x00010800012c7983 */ /* 0x000f680000100800 */
[----:B------:R0:W-:Y:S01]  /*5ff0*/  STL [R1+0x2c], R4 ;  /* 0x00002c0401007387 */ /* 0x0001e20000100800 */
[----:B-1----:R-:W-:-:S03]  /*6000*/  IMAD R0, R52, c[0x0][0x190], RZ ;  /* 0x0000640034007a24 */ /* 0x002fc600078e02ff */
[----:B------:R-:W4:Y:S04]  /*6010*/  LDL.LU R52, [R1+0xe0] ;  /* 0x0000e00001347983 */ /* 0x000f280000300800 */
[----:B------:R1:W-:Y:S01]  /*6020*/  STL [R1+0x28], R0 ;  /* 0x0000280001007387 */ /* 0x0003e20000100800 */
[----:B0-----:R-:W-:-:S03]  /*6030*/  IMAD R4, R53, c[0x0][0x190], RZ ;  /* 0x0000640035047a24 */ /* 0x001fc600078e02ff */
[----:B------:R-:W4:Y:S04]  /*6040*/  LDL R53, [R1+0xd4] ;  /* 0x0000d40001357983 */ /* 0x000f280000100800 */
[----:B------:R0:W-:Y:S01]  /*6050*/  STL [R1+0x24], R4 ;  /* 0x0000240401007387 */ /* 0x0001e20000100800 */
[----:B-1----:R-:W-:-:S03]  /*6060*/  IMAD R0, R54, c[0x0][0x190], RZ ;  /* 0x0000640036007a24 */ /* 0x002fc600078e02ff */
[----:B------:R-:W4:Y:S04]  /*6070*/  LDL R51, [R1+0xd0] ;  /* 0x0000d00001337983 */ /* 0x000f280000100800 */
[----:B------:R1:W-:Y:S01]  /*6080*/  STL [R1+0x20], R0 ;  /* 0x0000200001007387 */ /* 0x0003e20000100800 */
[----:B0-----:R-:W-:-:S03]  /*6090*/  IMAD R4, R56, c[0x0][0x190], RZ ;  /* 0x0000640038047a24 */ /* 0x001fc600078e02ff */
[----:B------:R-:W4:Y:S04]  /*60a0*/  LDL.LU R54, [R1+0xe4] ;  /* 0x0000e40001367983 */ /* 0x000f280000300800 */
[----:B------:R-:W4:Y:S01]  /*60b0*/  LDL.LU R56, [R1+0xec] ;  /* 0x0000ec0001387983 */ /* 0x000f220000300800 */
[----:B-1----:R-:W-:-:S03]  /*60c0*/  IMAD R0, R57, c[0x0][0x190], RZ ;  /* 0x0000640039007a24 */ /* 0x002fc600078e02ff */
[----:B------:R0:W-:Y:S04]  /*60d0*/  STL [R1+0x1c], R4 ;  /* 0x00001c0401007387 */ /* 0x0001e80000100800 */
[----:B------:R-:W4:Y:S04]  /*60e0*/  LDL R57, [R1+0xd8] ;  /* 0x0000d80001397983 */ /* 0x000f280000100800 */
[----:B------:R1:W-:Y:S01]  /*60f0*/  STL [R1+0x18], R0 ;  /* 0x0000180001007387 */ /* 0x0003e20000100800 */
[----:B0-----:R-:W-:-:S03]  /*6100*/  IMAD R4, R58, c[0x0][0x190], RZ ;  /* 0x000064003a047a24 */ /* 0x001fc600078e02ff */
[----:B------:R-:W5:Y:S04]  /*6110*/  LDL.LU R58, [R1+0xf4] ;  /* 0x0000f400013a7983 */ /* 0x000f680000300800 */
[----:B------:R-:W-:Y:S01]  /*6120*/  STL [R1+0x14], R4 ;  /* 0x0000140401007387 */ /* 0x000fe20000100800 */
[----:B-1----:R-:W-:-:S03]  /*6130*/  IMAD R0, R59, c[0x0][0x190], RZ ;  /* 0x000064003b007a24 */ /* 0x002fc600078e02ff */
[----:B------:R-:W5:Y:S04]  /*6140*/  LDL R30, [R1+0x11c] ;  /* 0x00011c00011e7983 */ /* 0x000f680000100800 */
[----:B------:R-:W5:Y:S04]  /*6150*/  LDL R31, [R1+0x120] ;  /* 0x00012000011f7983 */ /* 0x000f680000100800 */
[----:B------:R0:W-:Y:S04]  /*6160*/  STL [R1+0x10], R0 ;  /* 0x0000100001007387 */ /* 0x0001e80000100800 */
[----:B------:R-:W5:Y:S04]  /*6170*/  LDL R33, [R1+0x118] ;  /* 0x0001180001217983 */ /* 0x000f680000100800 */
[----:B------:R-:W5:Y:S01]  /*6180*/  LDL R59, [R1+0xe8] ;  /* 0x0000e800013b7983 */ /* 0x000f620000100800 */
[----:B0-----:R-:W-:-:S03]  /*6190*/  IMAD R0, R55, c[0x0][0x190], RZ ;  /* 0x0000640037007a24 */ /* 0x001fc600078e02ff */
[----:B------:R-:W5:Y:S04]  /*61a0*/  LDL R55, [R1+0xf0] ;  /* 0x0000f00001377983 */ /* 0x000f680000100800 */
[----:B------:R-:W5:Y:S04]  /*61b0*/  LDL R32, [R1+0xbc] ;  /* 0x0000bc0001207983 */ /* 0x000f680000100800 */
[----:B------:R-:W5:Y:S01]  /*61c0*/  LDL R45, [R1+0xb8] ;  /* 0x0000b800012d7983 */ /* 0x000f620000100800 */
[----:B--2---:R-:W-:-:S05]  /*61d0*/  IMAD.WIDE R4, R49, 0x2, R6 ;  /* 0x0000000231047825 */ /* 0x004fca00078e0206 */
[----:B------:R3:W-:Y:S04]  /*61e0*/  STL.64 [R1+0x8], R4 ;  /* 0x0000080401007387 */ /* 0x0007e80000100a00 */
[----:B------:R-:W2:Y:S04]  /*61f0*/  LDL R43, [R1+0xb4] ;  /* 0x0000b400012b7983 */ /* 0x000ea80000100800 */
[----:B------:R-:W2:Y:S01]  /*6200*/  LDL R42, [R1+0xb0] ;  /* 0x0000b000012a7983 */ /* 0x000ea20000100800 */
[----:B---3--:R-:W-:-:S03]  /*6210*/  IMAD.WIDE R4, R48, 0x2, R6 ;  /* 0x0000000230047825 */ /* 0x008fc600078e0206 */
[----:B------:R-:W3:Y:S04]  /*6220*/  LDL R41, [R1+0xac] ;  /* 0x0000ac0001297983 */ /* 0x000ee80000100800 */
[----:B------:R-:W2:Y:S04]  /*6230*/  LDL R40, [R1+0xa8] ;  /* 0x0000a80001287983 */ /* 0x000ea80000100800 */
[----:B------:R-:W2:Y:S04]  /*6240*/  LDL R39, [R1+0xa4] ;  /* 0x0000a40001277983 */ /* 0x000ea80000100800 */
[----:B------:R-:W2:Y:S04]  /*6250*/  LDL R38, [R1+0xa0] ;  /* 0x0000a00001267983 */ /* 0x000ea80000100800 */
[----:B------:R-:W2:Y:S04]  /*6260*/  LDL R37, [R1+0x9c] ;  /* 0x00009c0001257983 */ /* 0x000ea80000100800 */
[----:B------:R-:W2:Y:S04]  /*6270*/  LDL R36, [R1+0x98] ;  /* 0x0000980001247983 */ /* 0x000ea80000100800 */
[----:B------:R-:W2:Y:S04]  /*6280*/  LDL R35, [R1+0x94] ;  /* 0x0000940001237983 */ /* 0x000ea80000100800 */
[----:B------:R-:W2:Y:S04]  /*6290*/  LDL R34, [R1+0x90] ;  /* 0x0000900001227983 */ /* 0x000ea80000100800 */
[----:B------:R0:W-:Y:S04]  /*62a0*/  STL.64 [R1+0x1670], R4 ;  /* 0x0016700401007387 */ /* 0x0001e80000100a00 */
[----:B0-----:R-:W2:Y:S01]  /*62b0*/  LDL R5, [R1+0x10c] ;  /* 0x00010c0001057983 */ /* 0x001ea20000100800 */
[----:B----4-:R-:W-:-:S04]  /*62c0*/  IMAD.WIDE R8, R50, 0x2, R6 ;  /* 0x0000000232087825 */ /* 0x010fc800078e0206 */
[--C-:B------:R-:W-:Y:S01]  /*62d0*/  IMAD.WIDE R12, R52, 0x2, R6.reuse ;  /* 0x00000002340c7825 */ /* 0x100fe200078e0206 */
[----:B------:R-:W-:Y:S03]  /*62e0*/  STL.64 [R1+0x1668], R8 ;  /* 0x0016680801007387 */ /* 0x000fe60000100a00 */
[--C-:B------:R-:W-:Y:S01]  /*62f0*/  IMAD.WIDE R16, R54, 0x2, R6.reuse ;  /* 0x0000000236107825 */ /* 0x100fe200078e0206 */
[----:B------:R0:W-:Y:S03]  /*6300*/  STL.64 [R1+0x1678], R12 ;  /* 0x0016780c01007387 */ /* 0x0001e60000100a00 */
[--C-:B------:R-:W-:Y:S01]  /*6310*/  IMAD.WIDE R20, R56, 0x2, R6.reuse ;  /* 0x0000000238147825 */ /* 0x100fe200078e0206 */
[----:B------:R-:W-:Y:S03]  /*6320*/  STL.64 [R1+0x1680], R16 ;  /* 0x0016801001007387 */ /* 0x000fe60000100a00 */
[--C-:B-----5:R-:W-:Y:S01]  /*6330*/  IMAD.WIDE R24, R58, 0x2, R6.reuse ;  /* 0x000000023a187825 */ /* 0x120fe200078e0206 */
[----:B------:R-:W-:Y:S03]  /*6340*/  STL.64 [R1+0x1688], R20 ;  /* 0x0016881401007387 */ /* 0x000fe60000100a00 */
[--C-:B------:R-:W-:Y:S01]  /*6350*/  IMAD.WIDE R28, R44, 0x2, R6.reuse ;  /* 0x000000022c1c7825 */ /* 0x100fe200078e0206 */
[----:B------:R-:W-:Y:S03]  /*6360*/  STL.64 [R1+0x1690], R24 ;  /* 0x0016901801007387 */ /* 0x000fe60000100a00 */
[--C-:B0-----:R-:W-:Y:S01]  /*6370*/  IMAD.WIDE R12, R30, 0x2, R6.reuse ;  /* 0x000000021e0c7825 */ /* 0x101fe200078e0206 */
[----:B------:R-:W-:Y:S03]  /*6380*/  STL.64 [R1+0x1698], R28 ;  /* 0x0016981c01007387 */ /* 0x000fe60000100a00 */
[----:B------:R-:W-:-:S04]  /*6390*/  IMAD.WIDE R8, R31, 0x2, R6 ;  /* 0x000000021f087825 */ /* 0x000fc800078e0206 */
[----:B--2---:R-:W-:-:S05]  /*63a0*/  IMAD.WIDE R4, R5, 0x2, R6 ;  /* 0x0000000205047825 */ /* 0x004fca00078e0206 */
[----:B------:R0:W-:Y:S04]  /*63b0*/  STL.64 [R1+0xf8], R4 ;  /* 0x0000f80401007387 */ /* 0x0001e80000100a00 */
[----:B------:R1:W-:Y:S04]  /*63c0*/  STL.64 [R1+0x128], R12 ;  /* 0x0001280c01007387 */ /* 0x0003e80000100a00 */
[----:B------:R2:W-:Y:S01]  /*63d0*/  STL.64 [R1+0x140], R8 ;  /* 0x0001400801007387 */ /* 0x0005e20000100a00 */
[----:B0-----:R-:W-:-:S04]  /*63e0*/  IMAD.WIDE R4, R33, 0x2, R6 ;  /* 0x0000000221047825 */ /* 0x001fc800078e0206 */
[--C-:B-1----:R-:W-:Y:S01]  /*63f0*/  IMAD.WIDE R12, R55, 0x2, R6.reuse ;  /* 0x00000002370c7825 */ /* 0x102fe200078e0206 */
[----:B------:R0:W-:Y:S03]  /*6400*/  STL.64 [R1+0x158], R4 ;  /* 0x0001580401007387 */ /* 0x0001e60000100a00 */
[--C-:B--2---:R-:W-:Y:S01]  /*6410*/  IMAD.WIDE R8, R59, 0x2, R6.reuse ;  /* 0x000000023b087825 */ /* 0x104fe200078e0206 */
[----:B------:R1:W-:Y:S04]  /*6420*/  STL.64 [R1+0x170], R12 ;  /* 0x0001700c01007387 */ /* 0x0003e80000100a00 */
[----:B------:R2:W-:Y:S01]  /*6430*/  STL.64 [R1+0x188], R8 ;  /* 0x0001880801007387 */ /* 0x0005e20000100a00 */
[----:B0-----:R-:W-:-:S04]  /*6440*/  IMAD.WIDE R4, R57, 0x2, R6 ;  /* 0x0000000239047825 */ /* 0x001fc800078e0206 */
[--C-:B-1----:R-:W-:Y:S01]  /*6450*/  IMAD.WIDE R12, R53, 0x2, R6.reuse ;  /* 0x00000002350c7825 */ /* 0x102fe200078e0206 */
[----:B------:R0:W-:Y:S04]  /*6460*/  STL.64 [R1+0x1a8], R4 ;  /* 0x0001a80401007387 */ /* 0x0001e80000100a00 */
[----:B------:R1:W-:Y:S04]  /*6470*/  STL.64 [R1+0x1c0], R12 ;  /* 0x0001c00c01007387 */ /* 0x0003e80000100a00 */
[----:B------:R-:W4:Y:S01]  /*6480*/  LDL R33, [R1+0x7c] ;  /* 0x00007c0001217983 */ /* 0x000f220000100800 */
[----:B--2---:R-:W-:-:S04]  /*6490*/  IMAD.WIDE R8, R51, 0x2, R6 ;  /* 0x0000000233087825 */ /* 0x004fc800078e0206 */
[--C-:B0-----:R-:W-:Y:S01]  /*64a0*/  IMAD.WIDE R4, R3, 0x2, R6.reuse ;  /* 0x0000000203047825 */ /* 0x101fe200078e0206 */
[----:B------:R0:W-:Y:S03]  /*64b0*/  STL.64 [R1+0x1e0], R8 ;  /* 0x0001e00801007387 */ /* 0x0001e60000100a00 */
[----:B-1----:R-:W-:-:S04]  /*64c0*/  IMAD.WIDE R12, R2, 0x2, R6 ;  /* 0x00000002020c7825 */ /* 0x002fc800078e0206 */
[--C-:B------:R-:W-:Y:S01]  /*64d0*/  IMAD.WIDE R16, R45, 0x2, R6.reuse ;  /* 0x000000022d107825 */ /* 0x100fe200078e0206 */
[----:B0-----:R-:W2:Y:S04]  /*64e0*/  LDL R9, [R1+0x78] ;  /* 0x0000780001097983 */ /* 0x001ea80000100800 */
[----:B------:R0:W-:Y:S04]  /*64f0*/  STL.64 [R1+0x200], R4 ;  /* 0x0002000401007387 */ /* 0x0001e80000100a00 */
[----:B------:R1:W-:Y:S01]  /*6500*/  STL.64 [R1+0x218], R12 ;  /* 0x0002180c01007387 */ /* 0x0003e20000100a00 */
[----:B0-----:R-:W-:-:S04]  /*6510*/  IMAD.WIDE R4, R32, 0x2, R6 ;  /* 0x0000000220047825 */ /* 0x001fc800078e0206 */
[--C-:B-1----:R-:W-:Y:S01]  /*6520*/  IMAD.WIDE R12, R43, 0x2, R6.reuse ;  /* 0x000000022b0c7825 */ /* 0x102fe200078e0206 */
[----:B------:R0:W-:Y:S04]  /*6530*/  STL.64 [R1+0x238], R4 ;  /* 0x0002380401007387 */ /* 0x0001e80000100a00 */
[----:B------:R3:W-:Y:S04]  /*6540*/  STL.64 [R1+0x250], R16 ;  /* 0x0002501001007387 */ /* 0x0007e80000100a00 */
[----:B------:R1:W-:Y:S01]  /*6550*/  STL.64 [R1+0x270], R12 ;  /* 0x0002700c01007387 */ /* 0x0003e20000100a00 */
[----:B0-----:R-:W-:-:S04]  /*6560*/  IMAD.WIDE R4, R42, 0x2, R6 ;  /* 0x000000022a047825 */ /* 0x001fc800078e0206 */
[--C-:B---3--:R-:W-:Y:S01]  /*6570*/  IMAD.WIDE R16, R41, 0x2, R6.reuse ;  /* 0x0000000229107825 */ /* 0x108fe200078e0206 */
[----:B------:R0:W-:Y:S03]  /*6580*/  STL.64 [R1+0x288], R4 ;  /* 0x0002880401007387 */ /* 0x0001e60000100a00 */
[--C-:B-1----:R-:W-:Y:S01]  /*6590*/  IMAD.WIDE R12, R40, 0x2, R6.reuse ;  /* 0x00000002280c7825 */ /* 0x102fe200078e0206 */
[----:B------:R1:W-:Y:S04]  /*65a0*/  STL.64 [R1+0x2a8], R16 ;  /* 0x0002a81001007387 */ /* 0x0003e80000100a00 */
[----:B------:R3:W-:Y:S01]  /*65b0*/  STL.64 [R1+0x2c8], R12 ;  /* 0x0002c80c01007387 */ /* 0x0007e20000100a00 */
[----:B0-----:R-:W-:-:S04]  /*65c0*/  IMAD.WIDE R4, R39, 0x2, R6 ;  /* 0x0000000227047825 */ /* 0x001fc800078e0206 */
[--C-:B-1----:R-:W-:Y:S01]  /*65d0*/  IMAD.WIDE R16, R38, 0x2, R6.reuse ;  /* 0x0000000226107825 */ /* 0x102fe200078e0206 */
[----:B------:R0:W-:Y:S03]  /*65e0*/  STL.64 [R1+0x2e0], R4 ;  /* 0x0002e00401007387 */ /* 0x0001e60000100a00 */
[--C-:B---3--:R-:W-:Y:S01]  /*65f0*/  IMAD.WIDE R12, R37, 0x2, R6.reuse ;  /* 0x00000002250c7825 */ /* 0x108fe200078e0206 */
[----:B------:R1:W-:Y:S04]  /*6600*/  STL.64 [R1+0x300], R16 ;  /* 0x0003001001007387 */ /* 0x0003e80000100a00 */
[----:B------:R3:W-:Y:S01]  /*6610*/  STL.64 [R1+0x320], R12 ;  /* 0x0003200c01007387 */ /* 0x0007e20000100a00 */
[----:B0-----:R-:W-:-:S04]  /*6620*/  IMAD.WIDE R4, R36, 0x2, R6 ;  /* 0x0000000224047825 */ /* 0x001fc800078e0206 */
[--C-:B-1----:R-:W-:Y:S01]  /*6630*/  IMAD.WIDE R16, R35, 0x2, R6.reuse ;  /* 0x0000000223107825 */ /* 0x102fe200078e0206 */
[----:B------:R0:W-:Y:S03]  /*6640*/  STL.64 [R1+0x340], R4 ;  /* 0x0003400401007387 */ /* 0x0001e60000100a00 */
[--C-:B---3--:R-:W-:Y:S01]  /*6650*/  IMAD.WIDE R12, R34, 0x2, R6.reuse ;  /* 0x00000002220c7825 */ /* 0x108fe200078e0206 */
[----:B------:R1:W-:Y:S04]  /*6660*/  STL.64 [R1+0x358], R16 ;  /* 0x0003581001007387 */ /* 0x0003e80000100a00 */
[----:B------:R-:W3:Y:S01]  /*6670*/  LDL.LU R28, [R1+0x3c] ;  /* 0x00003c00011c7983 */ /* 0x000ee20000300800 */
[----:B0-----:R-:W-:-:S03]  /*6680*/  IMAD.WIDE R4, R46, 0x2, R6 ;  /* 0x000000022e047825 */ /* 0x001fc600078e0206 */
[----:B------:R0:W-:Y:S04]  /*6690*/  STL.64 [R1+0x378], R12 ;  /* 0x0003780c01007387 */ /* 0x0001e80000100a00 */
[----:B------:R-:W5:Y:S04]  /*66a0*/  LDL.LU R29, [R1+0x38] ;  /* 0x00003800011d7983 */ /* 0x000f680000300800 */
[----:B------:R0:W-:Y:S04]  /*66b0*/  STL.64 [R1+0x398], R4 ;  /* 0x0003980401007387 */ /* 0x0001e80000100a00 */
[----:B------:R-:W3:Y:S04]  /*66c0*/  LDL.LU R24, [R1+0x34] ;  /* 0x0000340001187983 */ /* 0x000ee80000300800 */
[----:B------:R-:W3:Y:S01]  /*66d0*/  LDL.LU R25, [R1+0x30] ;  /* 0x0000300001197983 */ /* 0x000ee20000300800 */
[----:B------:R-:W-:-:S03]  /*66e0*/  IMAD.WIDE R30, R47, 0x2, R6 ;  /* 0x000000022f1e7825 */ /* 0x000fc600078e0206 */
[----:B------:R-:W3:Y:S04]  /*66f0*/  LDL.LU R20, [R1+0x2c] ;  /* 0x00002c0001147983 */ /* 0x000ee80000300800 */
[----:B------:R-:W3:Y:S04]  /*6700*/  LDL.LU R21, [R1+0x28] ;  /* 0x0000280001157983 */ /* 0x000ee80000300800 */
[----:B-1----:R-:W3:Y:S04]  /*6710*/  LDL.LU R16, [R1+0x24] ;  /* 0x0000240001107983 */ /* 0x002ee80000300800 */
[----:B------:R-:W3:Y:S04]  /*6720*/  LDL.LU R17, [R1+0x20] ;  /* 0x0000200001117983 */ /* 0x000ee80000300800 */
[----:B0-----:R-:W3:Y:S04]  /*6730*/  LDL.LU R12, [R1+0x1c] ;  /* 0x00001c00010c7983 */ /* 0x001ee80000300800 */
[----:B------:R-:W3:Y:S04]  /*6740*/  LDL.LU R13, [R1+0x18] ;  /* 0x00001800010d7983 */ /* 0x000ee80000300800 */
[----:B------:R-:W3:Y:S04]  /*6750*/  LDL.LU R4, [R1+0x14] ;  /* 0x0000140001047983 */ /* 0x000ee80000300800 */
[----:B------:R-:W3:Y:S04]  /*6760*/  LDL.LU R5, [R1+0x10] ;  /* 0x0000100001057983 */ /* 0x000ee80000300800 */
[----:B------:R0:W-:Y:S02]  /*6770*/  STL.64 [R1+0x3b0], R30 ;  /* 0x0003b01e01007387 */ /* 0x0001e40000100a00 */
[----:B0-----:R-:W-:-:S05]  /*6780*/  IMAD.WIDE R30, R61, 0x2, R6 ;  /* 0x000000023d1e7825 */ /* 0x001fca00078e0206 */
[----:B------:R0:W-:Y:S02]  /*6790*/  STL.64 [R1+0x3d0], R30 ;  /* 0x0003d01e01007387 */ /* 0x0001e40000100a00 */
[----:B0-----:R-:W-:-:S05]  /*67a0*/  IMAD.WIDE R30, R60, 0x2, R6 ;  /* 0x000000023c1e7825 */ /* 0x001fca00078e0206 */
[----:B------:R0:W-:Y:S04]  /*67b0*/  STL.64 [R1+0x3e8], R30 ;  /* 0x0003e81e01007387 */ /* 0x0001e80000100a00 */
[----:B0-----:R-:W3:Y:S01]  /*67c0*/  LDL.LU.64 R30, [R1+0x1790] ;  /* 0x00179000011e7983 */ /* 0x001ee20000300a00 */
[----:B----4-:R-:W-:-:S05]  /*67d0*/  IMAD.WIDE R32, R33, 0x2, R6 ;  /* 0x0000000221207825 */ /* 0x010fca00078e0206 */
[----:B------:R0:W-:Y:S04]  /*67e0*/  STL.64 [R1+0x408], R32 ;  /* 0x0004082001007387 */ /* 0x0001e80000100a00 */
[----:B0-----:R-:W4:Y:S01]  /*67f0*/  LDL.LU.64 R32, [R1+0x1788] ;  /* 0x0017880001207983 */ /* 0x001f220000300a00 */
[----:B--2---:R-:W-:-:S05]  /*6800*/  IMAD.WIDE R8, R9, 0x2, R6 ;  /* 0x0000000209087825 */ /* 0x004fca00078e0206 */
[----:B------:R4:W-:Y:S02]  /*6810*/  STL.64 [R1+0x420], R8 ;  /* 0x0004200801007387 */ /* 0x0009e40000100a00 */
[--C-:B----4-:R-:W-:Y:S02]  /*6820*/  IMAD.WIDE R8, R32, 0x2, R6.reuse ;  /* 0x0000000220087825 */ /* 0x110fe400078e0206 */
[----:B------:R-:W2:Y:S04]  /*6830*/  LDL.LU R32, [R1+0x1784] ;  /* 0x0017840001207983 */ /* 0x000ea80000300800 */
[----:B------:R0:W-:Y:S02]  /*6840*/  STL.64 [R1+0x440], R8 ;  /* 0x0004400801007387 */ /* 0x0001e40000100a00 */
[----:B0-----:R-:W-:-:S02]  /*6850*/  IMAD.WIDE R8, R33, 0x2, R6 ;  /* 0x0000000221087825 */ /* 0x001fc400078e0206 */
[----:B------:R-:W2:Y:S04]  /*6860*/  LDL.LU R33, [R1+0x1780] ;  /* 0x0017800001217983 */ /* 0x000ea80000300800 */
[----:B------:R3:W-:Y:S02]  /*6870*/  STL.64 [R1+0x460], R8 ;  /* 0x0004600801007387 */ /* 0x0007e40000100a00 */
[----:B---3--:R-:W-:-:S04]  /*6880*/  IMAD.WIDE R8, R31, 0x2, R6 ;  /* 0x000000021f087825 */ /* 0x008fc800078e0206 */
[--C-:B------:R-:W-:Y:S01]  /*6890*/  IMAD.WIDE R30, R30, 0x2, R6.reuse ;  /* 0x000000021e1e7825 */ /* 0x100fe200078e0206 */
[----:B------:R0:W-:Y:S04]  /*68a0*/  STL.64 [R1+0x478], R8 ;  /* 0x0004780801007387 */ /* 0x0001e80000100a00 */
[----:B------:R1:W-:Y:S01]  /*68b0*/  STL.64 [R1+0x498], R30 ;  /* 0x0004981e01007387 */ /* 0x0003e20000100a00 */
[----:B0-----:R-:W-:-:S04]  /*68c0*/  IMAD.WIDE R8, R27, 0x2, R6 ;  /* 0x000000021b087825 */ /* 0x001fc800078e0206 */
[--C-:B-1----:R-:W-:Y:S01]  /*68d0*/  IMAD.WIDE R30, R26, 0x2, R6.reuse ;  /* 0x000000021a1e7825 */ /* 0x102fe200078e0206 */
[----:B------:R0:W-:Y:S03]  /*68e0*/  STL.64 [R1+0x4b0], R8 ;  /* 0x0004b00801007387 */ /* 0x0001e60000100a00 */
[--C-:B------:R-:W-:Y:S01]  /*68f0*/  IMAD.WIDE R26, R22, 0x2, R6.reuse ;  /* 0x00000002161a7825 */ /* 0x100fe200078e0206 */
[----:B------:R-:W-:Y:S03]  /*6900*/  STL.64 [R1+0x4d0], R30 ;  /* 0x0004d01e01007387 */ /* 0x000fe60000100a00 */
[----:B0-----:R-:W-:-:S04]  /*6910*/  IMAD.WIDE R8, R23, 0x2, R6 ;  /* 0x0000000217087825 */ /* 0x001fc800078e0206 */
[--C-:B------:R-:W-:Y:S01]  /*6920*/  IMAD.WIDE R22, R19, 0x2, R6.reuse ;  /* 0x0000000213167825 */ /* 0x100fe200078e0206 */
[----:B------:R0:W-:Y:S04]  /*6930*/  STL.64 [R1+0x4e8], R8 ;  /* 0x0004e80801007387 */ /* 0x0001e80000100a00 */
[----:B------:R-:W-:Y:S04]  /*6940*/  STL.64 [R1+0x508], R26 ;  /* 0x0005081a01007387 */ /* 0x000fe80000100a00 */
[----:B------:R-:W-:Y:S01]  /*6950*/  STL.64 [R1+0x528], R22 ;  /* 0x0005281601007387 */ /* 0x000fe20000100a00 */
[----:B0-----:R-:W-:-:S04]  /*6960*/  IMAD.WIDE R8, R18, 0x2, R6 ;  /* 0x0000000212087825 */ /* 0x001fc800078e0206 */
[--C-:B------:R-:W-:Y:S01]  /*6970*/  IMAD.WIDE R18, R15, 0x2, R6.reuse ;  /* 0x000000020f127825 */ /* 0x100fe200078e0206 */
[----:B------:R0:W-:Y:S03]  /*6980*/  STL.64 [R1+0x540], R8 ;  /* 0x0005400801007387 */ /* 0x0001e60000100a00 */
[--C-:B------:R-:W-:Y:S01]  /*6990*/  IMAD.WIDE R14, R14, 0x2, R6.reuse ;  /* 0x000000020e0e7825 */ /* 0x100fe200078e0206 */
[----:B------:R-:W-:Y:S04]  /*69a0*/  STL.64 [R1+0xa60], R18 ;  /* 0x000a601201007387 */ /* 0x000fe80000100a00 */
[----:B------:R1:W-:Y:S01]  /*69b0*/  STL.64 [R1+0xa80], R14 ;  /* 0x000a800e01007387 */ /* 0x0003e20000100a00 */
[----:B0-----:R-:W-:-:S04]  /*69c0*/  IMAD.WIDE R8, R11, 0x2, R6 ;  /* 0x000000020b087825 */ /* 0x001fc800078e0206 */
[--C-:B------:R-:W-:Y:S01]  /*69d0*/  IMAD.WIDE R10, R10, 0x2, R6.reuse ;  /* 0x000000020a0a7825 */ /* 0x100fe200078e0206 */
[----:B------:R5:W-:Y:S03]  /*69e0*/  STL.64 [R1+0xaa0], R8 ;  /* 0x000aa00801007387 */ /* 0x000be60000100a00 */
[--C-:B-1----:R-:W-:Y:S01]  /*69f0*/  IMAD.WIDE R14, R28, 0x2, R6.reuse ;  /* 0x000000021c0e7825 */ /* 0x102fe200078e0206 */
[----:B------:R0:W-:Y:S04]  /*6a00*/  STL.64 [R1+0xac0], R10 ;  /* 0x000ac00a01007387 */ /* 0x0001e80000100a00 */
[----:B------:R1:W-:Y:S01]  /*6a10*/  STL.64 [R1+0xae0], R14 ;  /* 0x000ae00e01007387 */ /* 0x0003e20000100a00 */
[----:B-----5:R-:W-:-:S04]  /*6a20*/  IMAD.WIDE R8, R29, 0x2, R6 ;  /* 0x000000021d087825 */ /* 0x020fc800078e0206 */
[--C-:B0-----:R-:W-:Y:S01]  /*6a30*/  IMAD.WIDE R10, R24, 0x2, R6.reuse ;  /* 0x00000002180a7825 */ /* 0x101fe200078e0206 */
        /* <DEDUP_REMOVED lines=15> */
[----:B------:R-:W-:Y:S01]  /*6b30*/  STL.64 [R1+0xc00], R14 ;  /* 0x000c000e01007387 */ /* 0x000fe20000100a00 */
[----:B0-----:R-:W-:-:S04]  /*6b40*/  IMAD.WIDE R8, R4, 0x2, R6 ;  /* 0x0000000204087825 */ /* 0x001fc800078e0206 */
[--C-:B-1----:R-:W-:Y:S01]  /*6b50*/  IMAD.WIDE R10, R5, 0x2, R6.reuse ;  /* 0x00000002050a7825 */ /* 0x102fe200078e0206 */
[----:B------:R2:W-:Y:S03]  /*6b60*/  STL.64 [R1+0xc20], R8 ;  /* 0x000c200801007387 */ /* 0x0005e60000100a00 */
[----:B------:R-:W-:Y:S01]  /*6b70*/  IMAD.WIDE R6, R0, 0x2, R6 ;  /* 0x0000000200067825 */ /* 0x000fe200078e0206 */
[----:B------:R0:W-:Y:S03]  /*6b80*/  STL.64 [R1+0xc40], R10 ;  /* 0x000c400a01007387 */ /* 0x0001e60000100a00 */
[----:B--2---:R-:W-:-:S05]  /*6b90*/  IMAD.WIDE R8, R49, 0x2, R32 ;  /* 0x0000000231087825 */ /* 0x004fca00078e0220 */
[----:B------:R1:W-:Y:S01]  /*6ba0*/  STL.64 [R1+0x16a0], R8 ;  /* 0x0016a00801007387 */ /* 0x0003e20000100a00 */
[----:B0-----:R-:W-:-:S03]  /*6bb0*/  IMAD.WIDE R10, R50, 0x2, R32 ;  /* 0x00000002320a7825 */ /* 0x001fc600078e0220 */
[----:B------:R0:W-:Y:S04]  /*6bc0*/  STL.64 [R1+0xc60], R6 ;  /* 0x000c600601007387 */ /* 0x0001e80000100a00 */
[----:B-1----:R-:W2:Y:S01]  /*6bd0*/  LDL R8, [R1+0x118] ;  /* 0x0001180001087983 */ /* 0x002ea20000100800 */
[----:B0-----:R-:W-:-:S03]  /*6be0*/  IMAD.WIDE R6, R48, 0x2, R32 ;  /* 0x0000000230067825 */ /* 0x001fc600078e0220 */
[----:B------:R-:W3:Y:S04]  /*6bf0*/  LDL R9, [R1+0xbc] ;  /* 0x0000bc0001097983 */ /* 0x000ee80000100800 */
[----:B------:R0:W-:Y:S04]  /*6c00*/  STL.64 [R1+0x16a8], R6 ;  /* 0x0016a80601007387 */ /* 0x0001e80000100a00 */
[----:B0-----:R-:W4:Y:S04]  /*6c10*/  LDL R6, [R1+0x11c] ;  /* 0x00011c0001067983 */ /* 0x001f280000100800 */
[----:B------:R-:W5:Y:S04]  /*6c20*/  LDL R7, [R1+0x120] ;  /* 0x0001200001077983 */ /* 0x000f680000100800 */
[----:B------:R0:W-:Y:S04]  /*6c30*/  STL.64 [R1+0x16b0], R10 ;  /* 0x0016b00a01007387 */ /* 0x0001e80000100a00 */
[----:B0-----:R-:W2:Y:S01]  /*6c40*/  LDL R11, [R1+0x10c] ;  /* 0x00010c00010b7983 */ /* 0x001ea20000100800 */
[----:B------:R-:W-:-:S04]  /*6c50*/  IMAD.WIDE R14, R52, 0x2, R32 ;  /* 0x00000002340e7825 */ /* 0x000fc800078e0220 */
[--C-:B------:R-:W-:Y:S01]  /*6c60*/  IMAD.WIDE R18, R54, 0x2, R32.reuse ;  /* 0x0000000236127825 */ /* 0x100fe200078e0220 */
[----:B------:R-:W-:Y:S03]  /*6c70*/  STL.64 [R1+0x16b8], R14 ;  /* 0x0016b80e01007387 */ /* 0x000fe60000100a00 */
[--C-:B------:R-:W-:Y:S01]  /*6c80*/  IMAD.WIDE R22, R56, 0x2, R32.reuse ;  /* 0x0000000238167825 */ /* 0x100fe200078e0220 */
[----:B------:R4:W-:Y:S03]  /*6c90*/  STL.64 [R1+0x16c0], R18 ;  /* 0x0016c01201007387 */ /* 0x0009e60000100a00 */
[--C-:B------:R-:W-:Y:S01]  /*6ca0*/  IMAD.WIDE R26, R58, 0x2, R32.reuse ;  /* 0x000000023a1a7825 */ /* 0x100fe200078e0220 */
[----:B------:R-:W-:Y:S03]  /*6cb0*/  STL.64 [R1+0x16c8], R22 ;  /* 0x0016c81601007387 */ /* 0x000fe60000100a00 */
[--C-:B------:R-:W-:Y:S01]  /*6cc0*/  IMAD.WIDE R30, R44, 0x2, R32.reuse ;  /* 0x000000022c1e7825 */ /* 0x100fe200078e0220 */
[----:B------:R-:W-:Y:S04]  /*6cd0*/  STL.64 [R1+0x16d0], R26 ;  /* 0x0016d01a01007387 */ /* 0x000fe80000100a00 */
[----:B------:R-:W-:Y:S01]  /*6ce0*/  STL.64 [R1+0x16d8], R30 ;  /* 0x0016d81e01007387 */ /* 0x000fe20000100a00 */
[----:B----4-:R-:W-:-:S04]  /*6cf0*/  IMAD.WIDE R18, R6, 0x2, R32 ;  /* 0x0000000206127825 */ /* 0x010fc800078e0220 */
[----:B-----5:R-:W-:-:S04]  /*6d00*/  IMAD.WIDE R14, R7, 0x2, R32 ;  /* 0x00000002070e7825 */ /* 0x020fc800078e0220 */
[----:B------:R-:W-:-:S04]  /*6d10*/  IMAD.WIDE R6, R55, 0x2, R32 ;  /* 0x0000000237067825 */ /* 0x000fc800078e0220 */
[----:B--2---:R-:W-:-:S05]  /*6d20*/  IMAD.WIDE R10, R11, 0x2, R32 ;  /* 0x000000020b0a7825 */ /* 0x004fca00078e0220 */
[----:B------:R0:W-:Y:S04]  /*6d30*/  STL.64 [R1+0x100], R10 ;  /* 0x0001000a01007387 */ /* 0x0001e80000100a00 */
[----:B------:R-:W-:Y:S04]  /*6d40*/  STL.64 [R1+0x130], R18 ;  /* 0x0001301201007387 */ /* 0x000fe80000100a00 */
[----:B------:R1:W-:Y:S01]  /*6d50*/  STL.64 [R1+0x148], R14 ;  /* 0x0001480e01007387 */ /* 0x0003e20000100a00 */
[----:B0-----:R-:W-:-:S05]  /*6d60*/  IMAD.WIDE R10, R8, 0x2, R32 ;  /* 0x00000002080a7825 */ /* 0x001fca00078e0220 */
[----:B------:R0:W-:Y:S01]  /*6d70*/  STL.64 [R1+0x160], R10 ;  /* 0x0001600a01007387 */ /* 0x0001e20000100a00 */
[----:B-1----:R-:W-:-:S03]  /*6d80*/  IMAD.WIDE R14, R59, 0x2, R32 ;  /* 0x000000023b0e7825 */ /* 0x002fc600078e0220 */
[----:B------:R1:W-:Y:S04]  /*6d90*/  STL.64 [R1+0x178], R6 ;  /* 0x0001780601007387 */ /* 0x0003e80000100a00 */
[----:B------:R2:W-:Y:S01]  /*6da0*/  STL.64 [R1+0x190], R14 ;  /* 0x0001900e01007387 */ /* 0x0005e20000100a00 */
[----:B0-----:R-:W-:-:S04]  /*6db0*/  IMAD.WIDE R10, R57, 0x2, R32 ;  /* 0x00000002390a7825 */ /* 0x001fc800078e0220 */
[--C-:B-1----:R-:W-:Y:S01]  /*6dc0*/  IMAD.WIDE R6, R53, 0x2, R32.reuse ;  /* 0x0000000235067825 */ /* 0x102fe200078e0220 */
[----:B------:R0:W-:Y:S03]  /*6dd0*/  STL.64 [R1+0x1b0], R10 ;  /* 0x0001b00a01007387 */ /* 0x0001e60000100a00 */
[--C-:B--2---:R-:W-:Y:S01]  /*6de0*/  IMAD.WIDE R14, R51, 0x2, R32.reuse ;  /* 0x00000002330e7825 */ /* 0x104fe200078e0220 */
[----:B------:R1:W-:Y:S04]  /*6df0*/  STL.64 [R1+0x1d0], R6 ;  /* 0x0001d00601007387 */ /* 0x0003e80000100a00 */
[----:B------:R-:W-:Y:S01]  /*6e00*/  STL.64 [R1+0x1e8], R14 ;  /* 0x0001e80e01007387 */ /* 0x000fe20000100a00 */
[----:B0-----:R-:W-:-:S03]  /*6e10*/  IMAD.WIDE R10, R3, 0x2, R32 ;  /* 0x00000002030a7825 */ /* 0x001fc600078e0220 */
[----:B------:R-:W-:Y:S01]  /*6e20*/  STL [R1+0x1760], R2 ;  /* 0x0017600201007387 */ /* 0x000fe20000100800 */
[----:B-1----:R-:W-:-:S03]  /*6e30*/  IMAD.WIDE R6, R2, 0x2, R32 ;  /* 0x0000000202067825 */ /* 0x002fc600078e0220 */
[----:B------:R-:W-:Y:S04]  /*6e40*/  STL.64 [R1+0x208], R10 ;  /* 0x0002080a01007387 */ /* 0x000fe80000100a00 */
[----:B------:R3:W-:Y:S04]  /*6e50*/  STL [R1+0x1764], R3 ;  /* 0x0017640301007387 */ /* 0x0007e80000100800 */
[----:B------:R0:W-:Y:S04]  /*6e60*/  STL.64 [R1+0x220], R6 ;  /* 0x0002200601007387 */ /* 0x0001e80000100a00 */
[----:B------:R-:W2:Y:S01]  /*6e70*/  LDL.LU R30, [R1+0x7c] ;  /* 0x00007c00011e7983 */ /* 0x000ea20000300800 */
[----:B---3--:R-:W-:-:S03]  /*6e80*/  IMAD.WIDE R2, R9, 0x2, R32 ;  /* 0x0000000209027825 */ /* 0x008fc600078e0220 */
[----:B------:R-:W3:Y:S04]  /*6e90*/  LDL.LU R31, [R1+0x78] ;  /* 0x00007800011f7983 */ /* 0x000ee80000300800 */
[----:B------:R1:W-:Y:S04]  /*6ea0*/  STL.64 [R1+0x240], R2 ;  /* 0x0002400201007387 */ /* 0x0003e80000100a00 */
[----:B------:R-:W4:Y:S04]  /*6eb0*/  LDL.LU R26, [R1+0x74] ;  /* 0x00007400011a7983 */ /* 0x000f280000300800 */
[----:B------:R-:W5:Y:S04]  /*6ec0*/  LDL.LU R27, [R1+0x70] ;  /* 0x00007000011b7983 */ /* 0x000f680000300800 */
[----:B------:R-:W4:Y:S04]  /*6ed0*/  LDL.LU R22, [R1+0x6c] ;  /* 0x00006c0001167983 */ /* 0x000f280000300800 */
[----:B------:R-:W4:Y:S04]  /*6ee0*/  LDL.LU R23, [R1+0x68] ;  /* 0x0000680001177983 */ /* 0x000f280000300800 */
[----:B------:R-:W4:Y:S04]  /*6ef0*/  LDL.LU R18, [R1+0x64] ;  /* 0x0000640001127983 */ /* 0x000f280000300800 */
[----:B------:R-:W4:Y:S04]  /*6f00*/  LDL.LU R19, [R1+0x60] ;  /* 0x0000600001137983 */ /* 0x000f280000300800 */
[----:B------:R-:W4:Y:S04]  /*6f10*/  LDL.LU R14, [R1+0x5c] ;  /* 0x00005c00010e7983 */ /* 0x000f280000300800 */
[----:B------:R-:W4:Y:S04]  /*6f20*/  LDL.LU R15, [R1+0x58] ;  /* 0x00005800010f7983 */ /* 0x000f280000300800 */
[----:B------:R-:W4:Y:S04]  /*6f30*/  LDL.LU R10, [R1+0x54] ;  /* 0x00005400010a7983 */ /* 0x000f280000300800 */
[----:B------:R-:W4:Y:S04]  /*6f40*/  LDL.LU R11, [R1+0x50] ;  /* 0x00005000010b7983 */ /* 0x000f280000300800 */
[----:B0-----:R-:W4:Y:S04]  /*6f50*/  LDL.LU R6, [R1+0x4c] ;  /* 0x00004c0001067983 */ /* 0x001f280000300800 */
[----:B------:R-:W4:Y:S04]  /*6f60*/  LDL.LU R7, [R1+0x48] ;  /* 0x0000480001077983 */ /* 0x000f280000300800 */
[----:B------:R-:W4:Y:S04]  /*6f70*/  LDL.LU R8, [R1+0x44] ;  /* 0x0000440001087983 */ /* 0x000f280000300800 */
[----:B------:R-:W4:Y:S01]  /*6f80*/  LDL.LU R9, [R1+0x40] ;  /* 0x0000400001097983 */ /* 0x000f220000300800 */
[----:B-1----:R-:W-:-:S05]  /*6f90*/  IMAD.WIDE R2, R45, 0x2, R32 ;  /* 0x000000022d027825 */ /* 0x002fca00078e0220 */
[----:B------:R0:W-:Y:S02]  /*6fa0*/  STL.64 [R1+0x258], R2 ;  /* 0x0002580201007387 */ /* 0x0001e40000100a00 */
[----:B0-----:R-:W-:-:S05]  /*6fb0*/  IMAD.WIDE R2, R43, 0x2, R32 ;  /* 0x000000022b027825 */ /* 0x001fca00078e0220 */
[----:B------:R0:W-:Y:S02]  /*6fc0*/  STL.64 [R1+0x278], R2 ;  /* 0x0002780201007387 */ /* 0x0001e40000100a00 */
[----:B0-----:R-:W-:-:S04]  /*6fd0*/  IMAD.WIDE R2, R42, 0x2, R32 ;  /* 0x000000022a027825 */ /* 0x001fc800078e0220 */
        /* <DEDUP_REMOVED lines=8> */
[--C-:B------:R-:W-:Y:S01]  /*7060*/  IMAD.WIDE R38, R36, 0x2, R32.reuse ;  /* 0x0000000224267825 */ /* 0x100fe200078e0220 */
[----:B------:R-:W-:Y:S03]  /*7070*/  STL.64 [R1+0x308], R40 ;  /* 0x0003082801007387 */ /* 0x000fe60000100a00 */
[----:B0-----:R-:W-:-:S04]  /*7080*/  IMAD.WIDE R2, R37, 0x2, R32 ;  /* 0x0000000225027825 */ /* 0x001fc800078e0220 */
[--C-:B------:R-:W-:Y:S01]  /*7090*/  IMAD.WIDE R36, R35, 0x2, R32.reuse ;  /* 0x0000000223247825 */ /* 0x100fe200078e0220 */
[----:B------:R0:W-:Y:S04]  /*70a0*/  STL.64 [R1+0x328], R2 ;  /* 0x0003280201007387 */ /* 0x0001e80000100a00 */
[----:B------:R-:W-:Y:S04]  /*70b0*/  STL.64 [R1+0x348], R38 ;  /* 0x0003482601007387 */ /* 0x000fe80000100a00 */
[----:B------:R1:W-:Y:S01]  /*70c0*/  STL.64 [R1+0x368], R36 ;  /* 0x0003682401007387 */ /* 0x0003e20000100a00 */
[----:B0-----:R-:W-:-:S04]  /*70d0*/  IMAD.WIDE R2, R34, 0x2, R32 ;  /* 0x0000000222027825 */ /* 0x001fc800078e0220 */
[--C-:B------:R-:W-:Y:S02]  /*70e0*/  IMAD.WIDE R34, R46, 0x2, R32.reuse ;  /* 0x000000022e227825 */ /* 0x100fe400078e0220 */
[----:B------:R-:W4:Y:S04]  /*70f0*/  LDL.LU R46, [R1+0x177c] ;  /* 0x00177c00012e7983 */ /* 0x000f280000300800 */
[----:B------:R0:W-:Y:S01]  /*7100*/  STL.64 [R1+0x380], R2 ;  /* 0x0003800201007387 */ /* 0x0001e20000100a00 */
[----:B-1----:R-:W-:-:S04]  /*7110*/  IMAD.WIDE R36, R60, 0x2, R32 ;  /* 0x000000023c247825 */ /* 0x002fc800078e0220 */
[--C-:B0-----:R-:W-:Y:S02]  /*7120*/  IMAD.WIDE R2, R47, 0x2, R32.reuse ;  /* 0x000000022f027825 */ /* 0x101fe400078e0220 */
[----:B------:R-:W4:Y:S04]  /*7130*/  LDL.LU R47, [R1+0x1778] ;  /* 0x00177800012f7983 */ /* 0x000f280000300800 */
[----:B------:R0:W-:Y:S04]  /*7140*/  STL.64 [R1+0x3a0], R34 ;  /* 0x0003a02201007387 */ /* 0x0001e80000100a00 */
[----:B------:R2:W-:Y:S01]  /*7150*/  STL.64 [R1+0x3b8], R2 ;  /* 0x0003b80201007387 */ /* 0x0005e20000100a00 */
[----:B0-----:R-:W-:-:S05]  /*7160*/  IMAD.WIDE R34, R61, 0x2, R32 ;  /* 0x000000023d227825 */ /* 0x001fca00078e0220 */
[----:B------:R3:W-:Y:S04]  /*7170*/  STL.64 [R1+0x3d8], R34 ;  /* 0x0003d82201007387 */ /* 0x0007e80000100a00 */
[----:B------:R-:W-:Y:S01]  /*7180*/  STL.64 [R1+0x3f0], R36 ;  /* 0x0003f02401007387 */ /* 0x000fe20000100a00 */
[----:B--2---:R-:W-:-:S04]  /*7190*/  IMAD.WIDE R2, R30, 0x2, R32 ;  /* 0x000000021e027825 */ /* 0x004fc800078e0220 */
[--C-:B---3--:R-:W-:Y:S01]  /*71a0*/  IMAD.WIDE R34, R31, 0x2, R32.reuse ;  /* 0x000000021f227825 */ /* 0x108fe200078e0220 */
[----:B------:R5:W-:Y:S04]  /*71b0*/  STL.64 [R1+0x1768], R30 ;  /* 0x0017681e01007387 */ /* 0x000be80000100a00 */
[----:B------:R4:W-:Y:S04]  /*71c0*/  STL.64 [R1+0x410], R2 ;  /* 0x0004100201007387 */ /* 0x0009e80000100a00 */
[----:B------:R-:W-:Y:S01]  /*71d0*/  STL.64 [R1+0x430], R34 ;  /* 0x0004302201007387 */ /* 0x000fe20000100a00 */
[----:B-----5:R-:W-:-:S04]  /*71e0*/  IMAD.WIDE R30, R27, 0x2, R32 ;  /* 0x000000021b1e7825 */ /* 0x020fc800078e0220 */
[--C-:B----4-:R-:W-:Y:S01]  /*71f0*/  IMAD.WIDE R2, R26, 0x2, R32.reuse ;  /* 0x000000021a027825 */ /* 0x110fe200078e0220 */
[----:B------:R0:W-:Y:S04]  /*7200*/  STL.64 [R1+0x1770], R26 ;  /* 0x0017701a01007387 */ /* 0x0001e80000100a00 */
[----:B------:R1:W-:Y:S04]  /*7210*/  STL.64 [R1+0x448], R2 ;  /* 0x0004480201007387 */ /* 0x0003e80000100a00 */
[----:B------:R2:W-:Y:S01]  /*7220*/  STL.64 [R1+0x468], R30 ;  /* 0x0004681e01007387 */ /* 0x0005e20000100a00 */
[----:B0-----:R-:W-:-:S04]  /*7230*/  IMAD.WIDE R26, R18, 0x2, R32 ;  /* 0x00000002121a7825 */ /* 0x001fc800078e0220 */
[----:B-1----:R-:W-:-:S04]  /*7240*/  IMAD.WIDE R2, R22, 0x2, R32 ;  /* 0x0000000216027825 */ /* 0x002fc800078e0220 */
[--C-:B--2---:R-:W-:Y:S01]  /*7250*/  IMAD.WIDE R30, R23, 0x2, R32.reuse ;  /* 0x00000002171e7825 */ /* 0x104fe200078e0220 */
        /* <DEDUP_REMOVED lines=43> */
[----:B------:R1:W-:Y:S03]  /*7510*/  STL.64 [R1+0xc28], R30 ;  /* 0x000c281e01007387 */ /* 0x0003e60000100a00 */
[----:B0-----:R-:W-:Y:S01]  /*7520*/  IMAD.WIDE R2, R0, 0x2, R32 ;  /* 0x0000000200027825 */ /* 0x001fe200078e0220 */
[----:B-1----:R-:W2:Y:S04]  /*7530*/  LDL R30, [R1+0x10c] ;  /* 0x00010c00011e7983 */ /* 0x002ea80000100800 */
[----:B------:R-:W-:Y:S04]  /*7540*/  STL.64 [R1+0xc48], R26 ;  /* 0x000c481a01007387 */ /* 0x000fe80000100a00 */
[----:B------:R-:W3:Y:S04]  /*7550*/  LDL R31, [R1+0x11c] ;  /* 0x00011c00011f7983 */ /* 0x000ee80000100800 */
[----:B------:R0:W-:Y:S04]  /*7560*/  STL.64 [R1+0xc68], R2 ;  /* 0x000c680201007387 */ /* 0x0001e80000100a00 */
[----:B0-----:R-:W4:Y:S04]  /*7570*/  LDL R3, [R1+0x120] ;  /* 0x0001200001037983 */ /* 0x001f280000100800 */
[----:B------:R-:W5:Y:S01]  /*7580*/  LDL R2, [R1+0x118] ;  /* 0x0001180001027983 */ /* 0x000f620000100800 */
[----:B------:R-:W-:-:S04]  /*7590*/  IMAD.WIDE R60, R49, 0x2, R46 ;  /* 0x00000002313c7825 */ /* 0x000fc800078e022e */
[--C-:B------:R-:W-:Y:S01]  /*75a0*/  IMAD.WIDE R32, R48, 0x2, R46.reuse ;  /* 0x0000000230207825 */ /* 0x100fe200078e022e */
[----:B------:R0:W-:Y:S03]  /*75b0*/  STL.64 [R1+0x16e0], R60 ;  /* 0x0016e03c01007387 */ /* 0x0001e60000100a00 */
[----:B------:R-:W-:-:S04]  /*75c0*/  IMAD.WIDE R34, R50, 0x2, R46 ;  /* 0x0000000232227825 */ /* 0x000fc800078e022e */
[--C-:B------:R-:W-:Y:S01]  /*75d0*/  IMAD.WIDE R36, R52, 0x2, R46.reuse ;  /* 0x0000000234247825 */ /* 0x100fe200078e022e */
[----:B0-----:R-:W5:Y:S04]  /*75e0*/  LDL.LU R60, [R1+0x84] ;  /* 0x00008400013c7983 */ /* 0x001f680000300800 */
[----:B------:R-:W5:Y:S04]  /*75f0*/  LDL.LU R61, [R1+0x80] ;  /* 0x00008000013d7983 */ /* 0x000f680000300800 */
[----:B------:R0:W-:Y:S01]  /*7600*/  STL.64 [R1+0x16e8], R32 ;  /* 0x0016e82001007387 */ /* 0x0001e20000100a00 */
[----:B------:R-:W-:-:S04]  /*7610*/  IMAD.WIDE R38, R54, 0x2, R46 ;  /* 0x0000000236267825 */ /* 0x000fc800078e022e */
[--C-:B------:R-:W-:Y:S01]  /*7620*/  IMAD.WIDE R40, R56, 0x2, R46.reuse ;  /* 0x0000000238287825 */ /* 0x100fe200078e022e */
[----:B0-----:R-:W5:Y:S04]  /*7630*/  LDL.LU R32, [R1+0x8c] ;  /* 0x00008c0001207983 */ /* 0x001f680000300800 */
[----:B------:R-:W5:Y:S04]  /*7640*/  LDL.LU R33, [R1+0x88] ;  /* 0x0000880001217983 */ /* 0x000f680000300800 */
[----:B------:R0:W-:Y:S01]  /*7650*/  STL.64 [R1+0x16f0], R34 ;  /* 0x0016f02201007387 */ /* 0x0001e20000100a00 */
[----:B------:R-:W-:-:S03]  /*7660*/  IMAD.WIDE R42, R58, 0x2, R46 ;  /* 0x000000023a2a7825 */ /* 0x000fc600078e022e */
[----:B0-----:R-:W5:Y:S04]  /*7670*/  LDL.LU R34, [R1+0x94] ;  /* 0x0000940001227983 */ /* 0x001f680000300800 */
[----:B------:R-:W5:Y:S04]  /*7680*/  LDL.LU R35, [R1+0x90] ;  /* 0x0000900001237983 */ /* 0x000f680000300800 */
[----:B------:R0:W-:Y:S01]  /*7690*/  STL.64 [R1+0x16f8], R36 ;  /* 0x0016f82401007387 */ /* 0x0001e20000100a00 */
[----:B------:R-:W-:-:S03]  /*76a0*/  IMAD.WIDE R44, R44, 0x2, R46 ;  /* 0x000000022c2c7825 */ /* 0x000fc600078e022e */
[----:B0-----:R-:W5:Y:S04]  /*76b0*/  LDL.LU R36, [R1+0x9c] ;  /* 0x00009c0001247983 */ /* 0x001f680000300800 */
[----:B------:R-:W5:Y:S04]  /*76c0*/  LDL.LU R37, [R1+0x98] ;  /* 0x0000980001257983 */ /* 0x000f680000300800 */
[----:B------:R0:W-:Y:S04]  /*76d0*/  STL.64 [R1+0x1700], R38 ;  /* 0x0017002601007387 */ /* 0x0001e80000100a00 */
        /* <DEDUP_REMOVED lines=10> */
[----:B------:R-:W5:Y:S01]  /*7780*/  LDL.LU R45, [R1+0xb8] ;  /* 0x0000b800012d7983 */ /* 0x000f620000300800 */
[----:B--2---:R-:W-:-:S05]  /*7790*/  IMAD.WIDE R26, R30, 0x2, R46 ;  /* 0x000000021e1a7825 */ /* 0x004fca00078e022e */
[----:B------:R0:W-:Y:S01]  /*77a0*/  STL.64 [R1+0x110], R26 ;  /* 0x0001101a01007387 */ /* 0x0001e20000100a00 */
[----:B---3--:R-:W-:-:S03]  /*77b0*/  IMAD.WIDE R30, R31, 0x2, R46 ;  /* 0x000000021f1e7825 */ /* 0x008fc600078e022e */
[----:B0-----:R-:W2:Y:S04]  /*77c0*/  LDL.LU.64 R26, [R1+0x1770] ;  /* 0x00177000011a7983 */ /* 0x001ea80000300a00 */
[----:B------:R4:W-:Y:S02]  /*77d0*/  STL.64 [R1+0x138], R30 ;  /* 0x0001381e01007387 */ /* 0x0009e40000100a00 */
[----:B----4-:R-:W-:-:S04]  /*77e0*/  IMAD.WIDE R30, R3, 0x2, R46 ;  /* 0x00000002031e7825 */ /* 0x010fc800078e022e */
[--C-:B-----5:R-:W-:Y:S01]  /*77f0*/  IMAD.WIDE R2, R2, 0x2, R46.reuse ;  /* 0x0000000202027825 */ /* 0x120fe200078e022e */
[----:B------:R0:W-:Y:S04]  /*7800*/  STL.64 [R1+0x150], R30 ;  /* 0x0001501e01007387 */ /* 0x0001e80000100a00 */
[----:B0-----:R-:W3:Y:S04]  /*7810*/  LDL.LU.64 R30, [R1+0x1768] ;  /* 0x00176800011e7983 */ /* 0x001ee80000300a00 */
[----:B------:R0:W-:Y:S02]  /*7820*/  STL.64 [R1+0x168], R2 ;  /* 0x0001680201007387 */ /* 0x0001e40000100a00 */
[----:B0-----:R-:W-:-:S05]  /*7830*/  IMAD.WIDE R2, R55, 0x2, R46 ;  /* 0x0000000237027825 */ /* 0x001fca00078e022e */
        /* <DEDUP_REMOVED lines=8> */
[----:B------:R0:W-:Y:S04]  /*78c0*/  STL.64 [R1+0x1f0], R2 ;  /* 0x0001f00201007387 */ /* 0x0001e80000100a00 */
[----:B0-----:R-:W4:Y:S02]  /*78d0*/  LDL.LU R3, [R1+0x1764] ;  /* 0x0017640001037983 */ /* 0x001f240000300800 */
[----:B----4-:R-:W-:-:S05]  /*78e0*/  IMAD.WIDE R2, R3, 0x2, R46 ;  /* 0x0000000203027825 */ /* 0x010fca00078e022e */
[----:B------:R0:W-:Y:S04]  /*78f0*/  STL.64 [R1+0x210], R2 ;  /* 0x0002100201007387 */ /* 0x0001e80000100a00 */
[----:B0-----:R-:W4:Y:S02]  /*7900*/  LDL.LU R2, [R1+0x1760] ;  /* 0x0017600001027983 */ /* 0x001f240000300800 */
[----:B----4-:R-:W-:-:S05]  /*7910*/  IMAD.WIDE R2, R2, 0x2, R46 ;  /* 0x0000000202027825 */ /* 0x010fca00078e022e */
[----:B------:R0:W-:Y:S02]  /*7920*/  STL.64 [R1+0x228], R2 ;  /* 0x0002280201007387 */ /* 0x0001e40000100a00 */
[----:B0-----:R-:W-:-:S05]  /*7930*/  IMAD.WIDE R2, R44, 0x2, R46 ;  /* 0x000000022c027825 */ /* 0x001fca00078e022e */
[----:B------:R0:W-:Y:S02]  /*7940*/  STL.64 [R1+0x248], R2 ;  /* 0x0002480201007387 */ /* 0x0001e40000100a00 */
[----:B0-----:R-:W-:-:S05]  /*7950*/  IMAD.WIDE R2, R45, 0x2, R46 ;  /* 0x000000022d027825 */ /* 0x001fca00078e022e */
[----:B------:R0:W-:Y:S04]  /*7960*/  STL.64 [R1+0x260], R2 ;  /* 0x0002600201007387 */ /* 0x0001e80000100a00 */
[----:B0-----:R-:W4:Y:S04]  /*7970*/  LDL.LU.64 R2, [R1+0x1758] ;  /* 0x0017580001027983 */ /* 0x001f280000300a00 */
[----:B------:R-:W-:Y:S04]  /*7980*/  STL [R1+0x1720], R45 ;  /* 0x0017202d01007387 */ /* 0x000fe80000100800 */
[----:B------:R0:W-:Y:S02]  /*7990*/  STL [R1+0x1724], R44 ;  /* 0x0017242c01007387 */ /* 0x0001e40000100800 */
[----:B0-----:R-:W-:-:S05]  /*79a0*/  IMAD.WIDE R44, R42, 0x2, R46 ;  /* 0x000000022a2c7825 */ /* 0x001fca00078e022e */
[----:B------:R0:W-:Y:S04]  /*79b0*/  STL.64 [R1+0x280], R44 ;  /* 0x0002802c01007387 */ /* 0x0001e80000100a00 */
[----:B------:R1:W-:Y:S01]  /*79c0*/  STL.64 [R1+0x1728], R42 ;  /* 0x0017282a01007387 */ /* 0x0003e20000100a00 */
[----:B0-----:R-:W-:-:S05]  /*79d0*/  IMAD.WIDE R44, R43, 0x2, R46 ;  /* 0x000000022b2c7825 */ /* 0x001fca00078e022e */
[----:B------:R0:W-:Y:S01]  /*79e0*/  STL.64 [R1+0x2a0], R44 ;  /* 0x0002a02c01007387 */ /* 0x0001e20000100a00 */
[----:B-1----:R-:W-:-:S03]  /*79f0*/  IMAD.WIDE R42, R41, 0x2, R46 ;  /* 0x00000002292a7825 */ /* 0x002fc600078e022e */
[----:B------:R1:W-:Y:S01]  /*7a00*/  STL.64 [R1+0x1730], R40 ;  /* 0x0017302801007387 */ /* 0x0003e20000100a00 */
[----:B0-----:R-:W-:-:S04]  /*7a10*/  IMAD.WIDE R44, R40, 0x2, R46 ;  /* 0x00000002282c7825 */ /* 0x001fc800078e022e */
[--C-:B-1----:R-:W-:Y:S01]  /*7a20*/  IMAD.WIDE R40, R38, 0x2, R46.reuse ;  /* 0x0000000226287825 */ /* 0x102fe200078e022e */
[----:B------:R-:W-:Y:S04]  /*7a30*/  STL.64 [R1+0x2b8], R44 ;  /* 0x0002b82c01007387 */ /* 0x000fe80000100a00 */
[----:B------:R0:W-:Y:S04]  /*7a40*/  STL.64 [R1+0x2d8], R42 ;  /* 0x0002d82a01007387 */ /* 0x0001e80000100a00 */
[----:B------:R1:W-:Y:S04]  /*7a50*/  STL.64 [R1+0x1738], R38 ;  /* 0x0017382601007387 */ /* 0x0003e80000100a00 */
[----:B------:R5:W-:Y:S01]  /*7a60*/  STL.64 [R1+0x2f0], R40 ;  /* 0x0002f02801007387 */ /* 0x000be20000100a00 */
[----:B0-----:R-:W-:-:S04]  /*7a70*/  IMAD.WIDE R42, R39, 0x2, R46 ;  /* 0x00000002272a7825 */ /* 0x001fc800078e022e */
[--C-:B-1----:R-:W-:Y:S01]  /*7a80*/  IMAD.WIDE R38, R37, 0x2, R46.reuse ;  /* 0x0000000225267825 */ /* 0x102fe200078e022e */
[----:B------:R-:W-:Y:S03]  /*7a90*/  STL.64 [R1+0x310], R42 ;  /* 0x0003102a01007387 */ /* 0x000fe60000100a00 */
[--C-:B-----5:R-:W-:Y:S01]  /*7aa0*/  IMAD.WIDE R40, R36, 0x2, R46.reuse ;  /* 0x0000000224287825 */ /* 0x120fe200078e022e */
[----:B------:R0:W-:Y:S04]  /*7ab0*/  STL.64 [R1+0x1740], R36 ;  /* 0x0017402401007387 */ /* 0x0001e80000100a00 */
[----:B------:R-:W-:Y:S04]  /*7ac0*/  STL.64 [R1+0x330], R40 ;  /* 0x0003302801007387 */ /* 0x000fe80000100a00 */
[----:B------:R1:W-:Y:S01]  /*7ad0*/  STL.64 [R1+0x350], R38 ;  /* 0x0003502601007387 */ /* 0x0003e20000100a00 */
[----:B0-----:R-:W-:-:S03]  /*7ae0*/  IMAD.WIDE R36, R34, 0x2, R46 ;  /* 0x0000000222247825 */ /* 0x001fc600078e022e */
[----:B------:R0:W-:Y:S04]  /*7af0*/  STL.64 [R1+0x1748], R34 ;  /* 0x0017482201007387 */ /* 0x0001e80000100a00 */
[----:B------:R5:W-:Y:S01]  /*7b00*/  STL.64 [R1+0x370], R36 ;  /* 0x0003702401007387 */ /* 0x000be20000100a00 */
[----:B-1----:R-:W-:-:S04]  /*7b10*/  IMAD.WIDE R38, R35, 0x2, R46 ;  /* 0x0000000223267825 */ /* 0x002fc800078e022e */
[--C-:B0-----:R-:W-:Y:S01]  /*7b20*/  IMAD.WIDE R34, R33, 0x2, R46.reuse ;  /* 0x0000000221227825 */ /* 0x101fe200078e022e */
[----:B------:R-:W-:Y:S03]  /*7b30*/  STL.64 [R1+0x388], R38 ;  /* 0x0003882601007387 */ /* 0x000fe60000100a00 */
[--C-:B-----5:R-:W-:Y:S01]  /*7b40*/  IMAD.WIDE R36, R32, 0x2, R46.reuse ;  /* 0x0000000220247825 */ /* 0x120fe200078e022e */
[----:B------:R0:W-:Y:S04]  /*7b50*/  STL.64 [R1+0x1750], R32 ;  /* 0x0017502001007387 */ /* 0x0001e80000100a00 */
[----:B------:R3:W-:Y:S04]  /*7b60*/  STL.64 [R1+0x3a8], R36 ;  /* 0x0003a82401007387 */ /* 0x0007e80000100a00 */
[----:B------:R1:W-:Y:S01]  /*7b70*/  STL.64 [R1+0x3c0], R34 ;  /* 0x0003c02201007387 */ /* 0x0003e20000100a00 */
[----:B0-----:R-:W-:-:S04]  /*7b80*/  IMAD.WIDE R32, R60, 0x2, R46 ;  /* 0x000000023c207825 */ /* 0x001fc800078e022e */
[----:B---3--:R-:W-:-:S04]  /*7b90*/  IMAD.WIDE R36, R30, 0x2, R46 ;  /* 0x000000021e247825 */ /* 0x008fc800078e022e */
[--C-:B-1----:R-:W-:Y:S01]  /*7ba0*/  IMAD.WIDE R34, R61, 0x2, R46.reuse ;  /* 0x000000023d227825 */ /* 0x102fe200078e022e */
[----:B------:R0:W-:Y:S04]  /*7bb0*/  STL.64 [R1+0x3e0], R32 ;  /* 0x0003e02001007387 */ /* 0x0001e80000100a00 */
[----:B------:R2:W-:Y:S04]  /*7bc0*/  STL.64 [R1+0x3f8], R34 ;  /* 0x0003f82201007387 */ /* 0x0005e80000100a00 */
[----:B------:R1:W-:Y:S01]  /*7bd0*/  STL.64 [R1+0x418], R36 ;  /* 0x0004182401007387 */ /* 0x0003e20000100a00 */
[----:B0-----:R-:W-:-:S04]  /*7be0*/  IMAD.WIDE R32, R31, 0x2, R46 ;  /* 0x000000021f207825 */ /* 0x001fc800078e022e */
[--C-:B--2---:R-:W-:Y:S01]  /*7bf0*/  IMAD.WIDE R34, R26, 0x2, R46.reuse ;  /* 0x000000021a227825 */ /* 0x104fe200078e022e */
[----:B------:R0:W-:Y:S03]  /*7c00*/  STL.64 [R1+0x438], R32 ;  /* 0x0004382001007387 */ /* 0x0001e60000100a00 */
[--C-:B-1----:R-:W-:Y:S01]  /*7c10*/  IMAD.WIDE R36, R27, 0x2, R46.reuse ;  /* 0x000000021b247825 */ /* 0x102fe200078e022e */
        /* <DEDUP_REMOVED lines=25> */
[--C-:B0-----:R-:W-:Y:S01]  /*7db0*/  IMAD.WIDE R32, R28, 0x2, R46.reuse ;  /* 0x000000021c207825 */ /* 0x101fe200078e022e */
[----:B-1----:R-:W4:Y:S04]  /*7dc0*/  LDL.LU R34, [R1+0x108] ;  /* 0x0001080001227983 */ /* 0x002f280000300800 */
[----:B------:R0:W-:Y:S04]  /*7dd0*/  STL.64 [R1+0xad0], R36 ;  /* 0x000ad02401007387 */ /* 0x0001e80000100a00 */
[----:B------:R-:W2:Y:S04]  /*7de0*/  LDL.LU R35, [R1+0x10c] ;  /* 0x00010c0001237983 */ /* 0x000ea80000300800 */
[----:B------:R1:W-:Y:S04]  /*7df0*/  STL.64 [R1+0xaf0], R32 ;  /* 0x000af02001007387 */ /* 0x0003e80000100a00 */
[----:B0-----:R-:W3:Y:S04]  /*7e00*/  LDL.LU R36, [R1+0x11c] ;  /* 0x00011c0001247983 */ /* 0x001ee80000300800 */
[----:B------:R-:W5:Y:S04]  /*7e10*/  LDL.LU R37, [R1+0x120] ;  /* 0x0001200001257983 */ /* 0x000f680000300800 */
[----:B------:R-:W3:Y:S04]  /*7e20*/  LDL.LU R38, [R1+0x118] ;  /* 0x0001180001267983 */ /* 0x000ee80000300800 */
[----:B------:R-:W3:Y:S04]  /*7e30*/  LDL.LU R39, [R1+0xf0] ;  /* 0x0000f00001277983 */ /* 0x000ee80000300800 */
[----:B------:R-:W3:Y:S04]  /*7e40*/  LDL.LU R40, [R1+0xe8] ;  /* 0x0000e80001287983 */ /* 0x000ee80000300800 */
[----:B------:R-:W5:Y:S04]  /*7e50*/  LDL.LU R41, [R1+0xd8] ;  /* 0x0000d80001297983 */ /* 0x000f680000300800 */
[----:B------:R-:W5:Y:S04]  /*7e60*/  LDL.LU R42, [R1+0xd4] ;  /* 0x0000d400012a7983 */ /* 0x000f680000300800 */
[----:B------:R-:W5:Y:S04]  /*7e70*/  LDL.LU R43, [R1+0xd0] ;  /* 0x0000d000012b7983 */ /* 0x000f680000300800 */
[----:B------:R-:W5:Y:S04]  /*7e80*/  LDL.LU R44, [R1+0xc4] ;  /* 0x0000c400012c7983 */ /* 0x000f680000300800 */
[----:B------:R-:W5:Y:S01]  /*7e90*/  LDL.LU R45, [R1+0xc0] ;  /* 0x0000c000012d7983 */ /* 0x000f620000300800 */
[----:B-1----:R-:W-:-:S05]  /*7ea0*/  IMAD.WIDE R32, R29, 0x2, R46 ;  /* 0x000000021d207825 */ /* 0x002fca00078e022e */
        /* <DEDUP_REMOVED lines=23> */
[----:B----4-:R-:W-:-:S05]  /*8020*/  IMAD.WIDE R32, R34, 0x2, R2 ;  /* 0x0000000222207825 */ /* 0x010fca00078e0202 */
[----:B------:R0:W-:Y:S01]  /*8030*/  STL.64 [R1+0xc8], R32 ;  /* 0x0000c82001007387 */ /* 0x0001e20000100a00 */
[----:B--2---:R-:W-:-:S03]  /*8040*/  IMAD.WIDE R34, R35, 0x2, R2 ;  /* 0x0000000223227825 */ /* 0x004fc600078e0202 */
[----:B0-----:R-:W2:Y:S04]  /*8050*/  LDL.LU.64 R32, [R1+0x1750] ;  /* 0x0017500001207983 */ /* 0x001ea80000300a00 */
[----:B------:R3:W-:Y:S02]  /*8060*/  STL.64 [R1+0xe0], R34 ;  /* 0x0000e02201007387 */ /* 0x0007e40000100a00 */
[----:B---3--:R-:W-:-:S04]  /*8070*/  IMAD.WIDE R34, R36, 0x2, R2 ;  /* 0x0000000224227825 */ /* 0x008fc800078e0202 */
[--C-:B-----5:R-:W-:Y:S01]  /*8080*/  IMAD.WIDE R36, R37, 0x2, R2.reuse ;  /* 0x0000000225247825 */ /* 0x120fe200078e0202 */
[----:B------:R0:W-:Y:S04]  /*8090*/  STL.64 [R1+0x108], R34 ;  /* 0x0001082201007387 */ /* 0x0001e80000100a00 */
[----:B0-----:R-:W3:Y:S04]  /*80a0*/  LDL.LU.64 R34, [R1+0x1748] ;  /* 0x0017480001227983 */ /* 0x001ee80000300a00 */
[----:B------:R0:W-:Y:S02]  /*80b0*/  STL.64 [R1+0x120], R36 ;  /* 0x0001202401007387 */ /* 0x0001e40000100a00 */
[----:B0-----:R-:W-:-:S04]  /*80c0*/  IMAD.WIDE R36, R38, 0x2, R2 ;  /* 0x0000000226247825 */ /* 0x001fc800078e0202 */
[--C-:B------:R-:W-:Y:S01]  /*80d0*/  IMAD.WIDE R38, R39, 0x2, R2.reuse ;  /* 0x0000000227267825 */ /* 0x100fe200078e0202 */
[----:B------:R0:W-:Y:S04]  /*80e0*/  STL.64 [R1+0x118], R36 ;  /* 0x0001182401007387 */ /* 0x0001e80000100a00 */
[----:B0-----:R-:W4:Y:S04]  /*80f0*/  LDL.LU.64 R36, [R1+0x1740] ;  /* 0x0017400001247983 */ /* 0x001f280000300a00 */
[----:B------:R0:W-:Y:S02]  /*8100*/  STL.64 [R1+0xf0], R38 ;  /* 0x0000f02601007387 */ /* 0x0001e40000100a00 */
[----:B0-----:R-:W-:-:S04]  /*8110*/  IMAD.WIDE R38, R40, 0x2, R2 ;  /* 0x0000000228267825 */ /* 0x001fc800078e0202 */
[--C-:B------:R-:W-:Y:S01]  /*8120*/  IMAD.WIDE R40, R41, 0x2, R2.reuse ;  /* 0x0000000229287825 */ /* 0x100fe200078e0202 */
[----:B------:R0:W-:Y:S04]  /*8130*/  STL.64 [R1+0xe8], R38 ;  /* 0x0000e82601007387 */ /* 0x0001e80000100a00 */
[----:B0-----:R-:W5:Y:S04]  /*8140*/  LDL.LU.64 R38, [R1+0x1738] ;  /* 0x0017380001267983 */ /* 0x001f680000300a00 */
[----:B------:R0:W-:Y:S02]  /*8150*/  STL.64 [R1+0xd8], R40 ;  /* 0x0000d82801007387 */ /* 0x0001e40000100a00 */
[----:B0-----:R-:W-:-:S04]  /*8160*/  IMAD.WIDE R40, R42, 0x2, R2 ;  /* 0x000000022a287825 */ /* 0x001fc800078e0202 */
[--C-:B------:R-:W-:Y:S01]  /*8170*/  IMAD.WIDE R42, R43, 0x2, R2.reuse ;  /* 0x000000022b2a7825 */ /* 0x100fe200078e0202 */
[----:B------:R0:W-:Y:S04]  /*8180*/  STL.64 [R1+0x1a0], R40 ;  /* 0x0001a02801007387 */ /* 0x0001e80000100a00 */
[----:B0-----:R-:W2:Y:S04]  /*8190*/  LDL.LU.64 R40, [R1+0x1730] ;  /* 0x0017300001287983 */ /* 0x001ea80000300a00 */
[----:B------:R0:W-:Y:S02]  /*81a0*/  STL.64 [R1+0xd0], R42 ;  /* 0x0000d02a01007387 */ /* 0x0001e40000100a00 */
[----:B0-----:R-:W-:-:S04]  /*81b0*/  IMAD.WIDE R42, R44, 0x2, R2 ;  /* 0x000000022c2a7825 */ /* 0x001fc800078e0202 */
[--C-:B------:R-:W-:Y:S01]  /*81c0*/  IMAD.WIDE R44, R45, 0x2, R2.reuse ;  /* 0x000000022d2c7825 */ /* 0x100fe200078e0202 */
[----:B------:R0:W-:Y:S04]  /*81d0*/  STL.64 [R1+0x1c8], R42 ;  /* 0x0001c82a01007387 */ /* 0x0001e80000100a00 */
[----:B0-----:R-:W2:Y:S04]  /*81e0*/  LDL.LU.64 R42, [R1+0x1728] ;  /* 0x00172800012a7983 */ /* 0x001ea80000300a00 */
[----:B------:R0:W-:Y:S04]  /*81f0*/  STL.64 [R1+0xc0], R44 ;  /* 0x0000c02c01007387 */ /* 0x0001e80000100a00 */
[----:B0-----:R-:W2:Y:S02]  /*8200*/  LDL.LU R44, [R1+0x1724] ;  /* 0x00172400012c7983 */ /* 0x001ea40000300800 */
[----:B--2---:R-:W-:-:S05]  /*8210*/  IMAD.WIDE R44, R44, 0x2, R2 ;  /* 0x000000022c2c7825 */ /* 0x004fca00078e0202 */
[----:B------:R0:W-:Y:S04]  /*8220*/  STL.64 [R1+0x1f8], R44 ;  /* 0x0001f82c01007387 */ /* 0x0001e80000100a00 */
[----:B0-----:R-:W2:Y:S01]  /*8230*/  LDL.LU R45, [R1+0x1720] ;  /* 0x00172000012d7983 */ /* 0x001ea20000300800 */
[----:B------:R-:W-:-:S04]  /*8240*/  IMAD.WIDE R46, R49, 0x2, R2 ;  /* 0x00000002312e7825 */ /* 0x000fc800078e0202 */
[----:B------:R-:W-:-:S04]  /*8250*/  IMAD.WIDE R48, R48, 0x2, R2 ;  /* 0x0000000230307825 */ /* 0x000fc800078e0202 */
[----:B------:R-:W-:-:S04]  /*8260*/  IMAD.WIDE R50, R50, 0x2, R2 ;  /* 0x0000000232327825 */ /* 0x000fc800078e0202 */
[----:B------:R-:W-:-:S04]  /*8270*/  IMAD.WIDE R52, R52, 0x2, R2 ;  /* 0x0000000234347825 */ /* 0x000fc800078e0202 */
[----:B------:R-:W-:-:S04]  /*8280*/  IMAD.WIDE R54, R54, 0x2, R2 ;  /* 0x0000000236367825 */ /* 0x000fc800078e0202 */
[----:B------:R-:W-:-:S04]  /*8290*/  IMAD.WIDE R56, R56, 0x2, R2 ;  /* 0x0000000238387825 */ /* 0x000fc800078e0202 */
[----:B------:R-:W-:-:S04]  /*82a0*/  IMAD.WIDE R58, R58, 0x2, R2 ;  /* 0x000000023a3a7825 */ /* 0x000fc800078e0202 */
[----:B--2---:R-:W-:-:S05]  /*82b0*/  IMAD.WIDE R44, R45, 0x2, R2 ;  /* 0x000000022d2c7825 */ /* 0x004fca00078e0202 */
        /* <DEDUP_REMOVED lines=10> */
[----:B------:R5:W-:Y:S02]  /*8360*/  STL.64 [R1+0xa8], R40 ;  /* 0x0000a82801007387 */ /* 0x000be40000100a00 */
[----:B-----5:R-:W-:-:S04]  /*8370*/  IMAD.WIDE R40, R38, 0x2, R2 ;  /* 0x0000000226287825 */ /* 0x020fc800078e0202 */
[--C-:B------:R-:W-:Y:S01]  /*8380*/  IMAD.WIDE R38, R39, 0x2, R2.reuse ;  /* 0x0000000227267825 */ /* 0x100fe200078e0202 */
[----:B------:R0:W-:Y:S04]  /*8390*/  STL.64 [R1+0x290], R40 ;  /* 0x0002902801007387 */ /* 0x0001e80000100a00 */
[----:B0-----:R-:W5:Y:S04]  /*83a0*/  LDL.LU.64 R40, [R1+0x1708] ;  /* 0x0017080001287983 */ /* 0x001f680000300a00 */
[----:B------:R4:W-:Y:S02]  /*83b0*/  STL.64 [R1+0xa0], R38 ;  /* 0x0000a02601007387 */ /* 0x0009e40000100a00 */
[----:B----4-:R-:W-:-:S04]  /*83c0*/  IMAD.WIDE R38, R36, 0x2, R2 ;  /* 0x0000000224267825 */ /* 0x010fc800078e0202 */
[--C-:B------:R-:W-:Y:S01]  /*83d0*/  IMAD.WIDE R36, R37, 0x2, R2.reuse ;  /* 0x0000000225247825 */ /* 0x100fe200078e0202 */
[----:B------:R0:W-:Y:S04]  /*83e0*/  STL.64 [R1+0x2c0], R38 ;  /* 0x0002c02601007387 */ /* 0x0001e80000100a00 */
[----:B0-----:R-:W4:Y:S04]  /*83f0*/  LDL.LU.64 R38, [R1+0x1700] ;  /* 0x0017000001267983 */ /* 0x001f280000300a00 */
[----:B------:R3:W-:Y:S02]  /*8400*/  STL.64 [R1+0x98], R36 ;  /* 0x0000982401007387 */ /* 0x0007e40000100a00 */
[----:B---3--:R-:W-:-:S04]  /*8410*/  IMAD.WIDE R36, R34, 0x2, R2 ;  /* 0x0000000222247825 */ /* 0x008fc800078e0202 */
[--C-:B------:R-:W-:Y:S01]  /*8420*/  IMAD.WIDE R34, R35, 0x2, R2.reuse ;  /* 0x0000000223227825 */ /* 0x100fe200078e0202 */
[----:B------:R0:W-:Y:S04]  /*8430*/  STL.64 [R1+0x2f8], R36 ;  /* 0x0002f82401007387 */ /* 0x0001e80000100a00 */
[----:B0-----:R-:W3:Y:S04]  /*8440*/  LDL.LU.64 R36, [R1+0x16f8] ;  /* 0x0016f80001247983 */ /* 0x001ee80000300a00 */
        /* <DEDUP_REMOVED lines=78> */
[----:B------:R0:W-:Y:S03]  /*8930*/  STL.64 [R1+0xc38], R12 ;  /* 0x000c380c01007387 */ /* 0x0001e60000100a00 */
[----:B------:R-:W-:Y:S01]  /*8940*/  IMAD.WIDE R2, R0, 0x2, R2 ;  /* 0x0000000200027825 */ /* 0x000fe200078e0202 */
[----:B0-----:R-:W2:Y:S04]  /*8950*/  LDL.LU.64 R12, [R1+0x1678] ;  /* 0x00167800010c7983 */ /* 0x001ea80000300a00 */
[----:B------:R0:W-:Y:S04]  /*8960*/  STL.64 [R1+0x10], R4 ;  /* 0x0000100401007387 */ /* 0x0001e80000100a00 */
[----:B0-----:R-:W2:Y:S04]  /*8970*/  LDL.LU.64 R4, [R1+0x1670] ;  /* 0x0016700001047983 */ /* 0x001ea80000300a00 */
[----:B------:R0:W-:Y:S04]  /*8980*/  STL.64 [R1+0xc78], R2 ;  /* 0x000c780201007387 */ /* 0x0001e80000100a00 */
[----:B0-----:R-:W2:Y:S02]  /*8990*/  LDL.LU.64 R2, [R1+0x8] ;  /* 0x0000080001027983 */ /* 0x001ea40000300a00 */
[----:B--2---:R-:W-:-:S02]  /*89a0*/  IMAD.MOV.U32 R0, RZ, RZ, R3 ;  /* 0x000000ffff007224 */ /* 0x004fc400078e0003 */
[----:B------:R-:W-:Y:S04]  /*89b0*/  STL [R1+0x1558], R2 ;  /* 0x0015580201007387 */ /* 0x000fe80000100800 */
[----:B------:R-:W-:Y:S04]  /*89c0*/  STL [R1+0x1554], R8 ;  /* 0x0015540801007387 */ /* 0x000fe80000100800 */
[----:B------:R0:W-:Y:S02]  /*89d0*/  STL [R1+0x1550], R0 ;  /* 0x0015500001007387 */ /* 0x0001e40000100800 */
[----:B0-----:R-:W-:-:S02]  /*89e0*/  IMAD.MOV.U32 R0, RZ, RZ, R9 ;  /* 0x000000ffff007224 */ /* 0x001fc400078e0009 */
[----:B------:R-:W2:Y:S04]  /*89f0*/  LDL.LU.64 R8, [R1+0x1668] ;  /* 0x0016680001087983 */ /* 0x000ea80000300a00 */
[----:B------:R-:W-:Y:S04]  /*8a00*/  STL [R1+0x154c], R60 ;  /* 0x00154c3c01007387 */ /* 0x000fe80000100800 */
        /* <DEDUP_REMOVED lines=12> */
[----:B--2---:R-:W-:Y:S04]  /*8ad0*/  STL [R1+0x151c], R8 ;  /* 0x00151c0801007387 */ /* 0x004fe80000100800 */
[----:B------:R-:W-:Y:S04]  /*8ae0*/  STL [R1+0x1510], R9 ;  /* 0x0015100901007387 */ /* 0x000fe80000100800 */
[----:B------:R-:W-:Y:S04]  /*8af0*/  STL [R1+0x1514], R10 ;  /* 0x0015140a01007387 */ /* 0x000fe80000100800 */
[----:B------:R0:W-:Y:S04]  /*8b00*/  STL [R1+0x1508], R11 ;  /* 0x0015080b01007387 */ /* 0x0001e80000100800 */
[----:B------:R-:W-:Y:S04]  /*8b10*/  STL [R1+0x150c], R34 ;  /* 0x00150c2201007387 */ /* 0x000fe80000100800 */
[----:B------:R-:W-:Y:S04]  /*8b20*/  STL [R1+0x1500], R35 ;  /* 0x0015002301007387 */ /* 0x000fe80000100800 */
[----:B------:R-:W-:Y:S04]  /*8b30*/  STL [R1+0x1504], R50 ;  /* 0x0015043201007387 */ /* 0x000fe80000100800 */
[----:B------:R1:W-:Y:S04]  /*8b40*/  STL [R1+0x14f8], R51 ;  /* 0x0014f83301007387 */ /* 0x0003e80000100800 */
[----:B------:R-:W-:Y:S04]  /*8b50*/  STL [R1+0x14fc], R12 ;  /* 0x0014fc0c01007387 */ /* 0x000fe80000100800 */
[----:B------:R-:W-:Y:S04]  /*8b60*/  STL [R1+0x14f0], R13 ;  /* 0x0014f00d01007387 */ /* 0x000fe80000100800 */
[----:B------:R-:W-:Y:S04]  /*8b70*/  STL [R1+0x14f4], R14 ;  /* 0x0014f40e01007387 */ /* 0x000fe80000100800 */
[----:B------:R-:W-:Y:S04]  /*8b80*/  STL [R1+0x14e8], R15 ;  /* 0x0014e80f01007387 */ /* 0x000fe80000100800 */
[----:B---3--:R-:W-:Y:S04]  /*8b90*/  STL [R1+0x14ec], R36 ;  /* 0x0014ec2401007387 */ /* 0x008fe80000100800 */
[----:B------:R-:W-:Y:S04]  /*8ba0*/  STL [R1+0x14e0], R37 ;  /* 0x0014e02501007387 */ /* 0x000fe80000100800 */
[----:B------:R-:W-:Y:S04]  /*8bb0*/  STL [R1+0x14e4], R52 ;  /* 0x0014e43401007387 */ /* 0x000fe80000100800 */
[----:B------:R-:W-:Y:S04]  /*8bc0*/  STL [R1+0x14d8], R53 ;  /* 0x0014d83501007387 */ /* 0x000fe80000100800 */
[----:B------:R-:W-:Y:S04]  /*8bd0*/  STL [R1+0x14dc], R16 ;  /* 0x0014dc1001007387 */ /* 0x000fe80000100800 */
[----:B------:R-:W-:Y:S04]  /*8be0*/  STL [R1+0x14d0], R17 ;  /* 0x0014d01101007387 */ /* 0x000fe80000100800 */
[----:B------:R-:W-:Y:S04]  /*8bf0*/  STL [R1+0x14d4], R18 ;  /* 0x0014d41201007387 */ /* 0x000fe80000100800 */
[----:B------:R-:W-:Y:S04]  /*8c00*/  STL [R1+0x14c8], R19 ;  /* 0x0014c81301007387 */ /* 0x000fe80000100800 */
[----:B----4-:R-:W-:Y:S04]  /*8c10*/  STL [R1+0x14cc], R38 ;  /* 0x0014cc2601007387 */ /* 0x010fe80000100800 */
[----:B------:R-:W-:Y:S04]  /*8c20*/  STL [R1+0x14c0], R39 ;  /* 0x0014c02701007387 */ /* 0x000fe80000100800 */
[----:B------:R-:W-:Y:S04]  /*8c30*/  STL [R1+0x14c4], R54 ;  /* 0x0014c43601007387 */ /* 0x000fe80000100800 */
[----:B------:R-:W-:Y:S04]  /*8c40*/  STL [R1+0x14b8], R55 ;  /* 0x0014b83701007387 */ /* 0x000fe80000100800 */
[----:B------:R-:W-:Y:S04]  /*8c50*/  STL [R1+0x14bc], R20 ;  /* 0x0014bc1401007387 */ /* 0x000fe80000100800 */
[----:B------:R-:W-:Y:S04]  /*8c60*/  STL [R1+0x14b0], R21 ;  /* 0x0014b01501007387 */ /* 0x000fe80000100800 */
[----:B0-----:R-:W2:Y:S04]  /*8c70*/  LDL.LU.64 R10, [R1+0xc8] ;  /* 0x0000c800010a7983 */ /* 0x001ea80000300a00 */
[----:B------:R-:W-:Y:S04]  /*8c80*/  STL [R1+0x14b4], R22 ;  /* 0x0014b41601007387 */ /* 0x000fe80000100800 */
[----:B------:R-:W-:Y:S04]  /*8c90*/  STL [R1+0x14a8], R23 ;  /* 0x0014a81701007387 */ /* 0x000fe80000100800 */
[----:B------:R-:W3:Y:S04]  /*8ca0*/  LDL.LU.64 R46, [R1+0xf8] ;  /* 0x0000f800012e7983 */ /* 0x000ee80000300a00 */
[----:B-----5:R-:W-:Y:S04]  /*8cb0*/  STL [R1+0x14ac], R40 ;  /* 0x0014ac2801007387 */ /* 0x020fe80000100800 */
[----:B------:R-:W-:Y:S04]  /*8cc0*/  STL [R1+0x14a0], R41 ;  /* 0x0014a02901007387 */ /* 0x000fe80000100800 */
[----:B------:R-:W4:Y:S04]  /*8cd0*/  LDL.LU.64 R8, [R1+0x100] ;  /* 0x0001000001087983 */ /* 0x000f280000300a00 */
[----:B------:R-:W-:Y:S04]  /*8ce0*/  STL [R1+0x14a4], R56 ;  /* 0x0014a43801007387 */ /* 0x000fe80000100800 */
[----:B------:R-:W-:Y:S04]  /*8cf0*/  STL [R1+0x1498], R57 ;  /* 0x0014983901007387 */ /* 0x000fe80000100800 */
[----:B------:R-:W5:Y:S04]  /*8d00*/  LDL.LU.64 R60, [R1+0x110] ;  /* 0x00011000013c7983 */ /* 0x000f680000300a00 */
        /* <DEDUP_REMOVED lines=8> */
[----:B-1----:R-:W5:Y:S04]  /*8d90*/  LDL.LU.64 R50, [R1+0x130] ;  /* 0x0001300001327983 */ /* 0x002f680000300a00 */
        /* <DEDUP_REMOVED lines=12> */
[----:B--2---:R0:W-:Y:S01]  /*8e60*/  STL [R1+0x574], R10 ;  /* 0x0005740a01007387 */ /* 0x0041e20000100800 */
[----:B------:R-:W-:-:S03]  /*8e70*/  IMAD.MOV.U32 R0, RZ, RZ, R11 ;  /* 0x000000ffff007224 */ /* 0x000fc600078e000b */
[----:B0-----:R-:W2:Y:S04]  /*8e80*/  LDL.LU.64 R10, [R1+0x150] ;  /* 0x00015000010a7983 */ /* 0x001ea80000300a00 */
[----:B------:R0:W-:Y:S04]  /*8e90*/  STL [R1+0x570], R0 ;  /* 0x0005700001007387 */ /* 0x0001e80000100800 */
[----:B---3--:R1:W-:Y:S01]  /*8ea0*/  STL [R1+0x57c], R46 ;  /* 0x00057c2e01007387 */ /* 0x0083e20000100800 */
[----:B0-----:R-:W-:-:S03]  /*8eb0*/  IMAD.MOV.U32 R0, RZ, RZ, R47 ;  /* 0x000000ffff007224 */ /* 0x001fc600078e002f */
[----:B-1----:R-:W3:Y:S04]  /*8ec0*/  LDL.LU.64 R46, [R1+0x120] ;  /* 0x00012000012e7983 */ /* 0x002ee80000300a00 */
[----:B------:R0:W-:Y:S04]  /*8ed0*/  STL [R1+0x578], R0 ;  /* 0x0005780001007387 */ /* 0x0001e80000100800 */
[----:B----4-:R1:W-:Y:S01]  /*8ee0*/  STL [R1+0x584], R8 ;  /* 0x0005840801007387 */ /* 0x0103e20000100800 */
[----:B0-----:R-:W-:-:S03]  /*8ef0*/  IMAD.MOV.U32 R0, RZ, RZ, R9 ;  /* 0x000000ffff007224 */ /* 0x001fc600078e0009 */
[----:B-1----:R-:W4:Y:S04]  /*8f00*/  LDL.LU.64 R8, [R1+0x158] ;  /* 0x0001580001087983 */ /* 0x002f280000300a00 */
[----:B------:R0:W-:Y:S04]  /*8f10*/  STL [R1+0x580], R0 ;  /* 0x0005800001007387 */ /* 0x0001e80000100800 */
[----:B-----5:R1:W-:Y:S01]  /*8f20*/  STL [R1+0x58c], R60 ;  /* 0x00058c3c01007387 */ /* 0x0203e20000100800 */
[----:B0-----:R-:W-:-:S03]  /*8f30*/  IMAD.MOV.U32 R0, RZ, RZ, R61 ;  /* 0x000000ffff007224 */ /* 0x001fc600078e003d */
[----:B-1----:R-:W5:Y:S04]  /*8f40*/  LDL.LU.64 R60, [R1+0x160] ;  /* 0x00016000013c7983 */ /* 0x002f680000300a00 */
[----:B------:R0:W-:Y:S04]  /*8f50*/  STL [R1+0x588], R0 ;  /* 0x0005880001007387 */ /* 0x0001e80000100800 */
[----:B------:R1:W-:Y:S01]  /*8f60*/  STL [R1+0x594], R48 ;  /* 0x0005943001007387 */ /* 0x0003e20000100800 */
        /* <DEDUP_REMOVED lines=27> */
[----:B--2---:R1:W-:Y:S01]  /*9120*/  STL [R1+0x5cc], R10 ;  /* 0x0005cc0a01007387 */ /* 0x0043e20000100800 */
[----:B0-----:R-:W-:-:S03]  /*9130*/  IMAD.MOV.U32 R0, RZ, RZ, R11 ;  /* 0x000000ffff007224 */ /* 0x001fc600078e000b */
[----:B-1----:R-:W2:Y:S04]  /*9140*/  LDL.LU.64 R10, [R1+0x190] ;  /* 0x00019000010a7983 */ /* 0x002ea80000300a00 */
        /* <DEDUP_REMOVED lines=531> */
[----:B-1----:R-:W3:Y:S04]  /*b280*/  LDL.64 R46, [R1+0x550] ;  /* 0x00055000012e7983 */ /* 0x002ee80000100a00 */
        /* <DEDUP_REMOVED lines=61> */
[----:B------:R-:W-:Y:S04]  /*b660*/  STL [R1+0xa74], R50 ;  /* 0x000a743201007387 */ /* 0x000fe80000100800 */
[----:B------:R-:W5:Y:S01]  /*b670*/  LDL.LU.64 R12, [R1+0xad0] ;  /* 0x000ad000010c7983 */ /* 0x000f620000300a00 */
[----:B0-----:R-:W-:-:S05]  /*b680*/  IMAD.MOV.U32 R0, RZ, RZ, R51 ;  /* 0x000000ffff007224 */ /* 0x001fca00078e0033 */
[----:B------:R0:W-:Y:S04]  /*b690*/  STL [R1+0xa70], R0 ;  /* 0x000a700001007387 */ /* 0x0001e80000100800 */
[----:B------:R-:W-:Y:S01]  /*b6a0*/  STL [R1+0xa7c], R34 ;  /* 0x000a7c2201007387 */ /* 0x000fe20000100800 */
[----:B0-----:R-:W-:-:S03]  /*b6b0*/  IMAD.MOV.U32 R0, RZ, RZ, R35 ;  /* 0x000000ffff007224 */ /* 0x001fc600078e0023 */
[----:B------:R-:W5:Y:S04]  /*b6c0*/  LDL.LU.64 R50, [R1+0x40] ;  /* 0x0000400001327983 */ /* 0x000f680000300a00 */
        /* <DEDUP_REMOVED lines=13> */
[----:B--2---:R-:W-:Y:S01]  /*b7a0*/  STL [R1+0xa9c], R10 ;  /* 0x000a9c0a01007387 */ /* 0x004fe20000100800 */
[----:B0-----:R-:W-:-:S03]  /*b7b0*/  IMAD.MOV.U32 R0, RZ, RZ, R11 ;  /* 0x000000ffff007224 */ /* 0x001fc600078e000b */
[----:B------:R-:W2:Y:S04]  /*b7c0*/  LDL.LU.64 R34, [R1+0x520] ;  /* 0x0005200001227983 */ /* 0x000ea80000300a00 */
[----:B------:R3:W-:Y:S02]  /*b7d0*/  STL [R1+0xa98], R0 ;  /* 0x000a980001007387 */ /* 0x0007e40000100800 */
[----:B---3--:R-:W-:Y:S02]  /*b7e0*/  IMAD.MOV.U32 R0, RZ, RZ, R47 ;  /* 0x000000ffff007224 */ /* 0x008fe400078e002f */
[----:B------:R-:W-:Y:S04]  /*b7f0*/  STL [R1+0xaa4], R46 ;  /* 0x000aa42e01007387 */ /* 0x000fe80000100800 */
[----:B------:R-:W3:Y:S04]  /*b800*/  LDL.LU.64 R10, [R1+0xb00] ;  /* 0x000b0000010a7983 */ /* 0x000ee80000300a00 */
[----:B------:R0:W-:Y:S04]  /*b810*/  STL [R1+0xaa0], R0 ;  /* 0x000aa00001007387 */ /* 0x0001e80000100800 */
[----:B----4-:R1:W-:Y:S01]  /*b820*/  STL [R1+0xaac], R8 ;  /* 0x000aac0801007387 */ /* 0x0103e20000100800 */
[----:B0-----:R-:W-:-:S03]  /*b830*/  IMAD.MOV.U32 R0, RZ, RZ, R9 ;  /* 0x000000ffff007224 */ /* 0x001fc600078e0009 */
[----:B------:R-:W4:Y:S04]  /*b840*/  LDL.LU.64 R46, [R1+0xb08] ;  /* 0x000b0800012e7983 */ /* 0x000f280000300a00 */
[----:B-----5:R-:W-:Y:S04]  /*b850*/  STL [R1+0xab4], R60 ;  /* 0x000ab43c01007387 */ /* 0x020fe80000100800 */
[----:B------:R0:W-:Y:S04]  /*b860*/  STL [R1+0xaa8], R0 ;  /* 0x000aa80001007387 */ /* 0x0001e80000100800 */
[----:B-1----:R-:W5:Y:S01]  /*b870*/  LDL.LU.64 R8, [R1+0xb10] ;  /* 0x000b100001087983 */ /* 0x002f620000300a00 */
[----:B0-----:R-:W-:-:S03]  /*b880*/  IMAD.MOV.U32 R0, RZ, RZ, R61 ;  /* 0x000000ffff007224 */ /* 0x001fc600078e003d */
[----:B------:R-:W-:Y:S04]  /*b890*/  STL [R1+0xabc], R48 ;  /* 0x000abc3001007387 */ /* 0x000fe80000100800 */
[----:B------:R0:W-:Y:S04]  /*b8a0*/  STL [R1+0xab0], R0 ;  /* 0x000ab00001007387 */ /* 0x0001e80000100800 */
[----:B------:R-:W5:Y:S01]  /*b8b0*/  LDL.LU.64 R60, [R1+0x38] ;  /* 0x00003800013c7983 */ /* 0x000f620000300a00 */
        /* <DEDUP_REMOVED lines=10> */
[----:B------:R0:W-:Y:S02]  /*b960*/  STL [R1+0xac8], R0 ;  /* 0x000ac80001007387 */ /* 0x0001e40000100800 */
[----:B0-----:R-:W-:Y:S02]  /*b970*/  IMAD.MOV.U32 R0, RZ, RZ, R51 ;  /* 0x000000ffff007224 */ /* 0x001fe400078e0033 */
[----:B------:R-:W5:Y:S04]  /*b980*/  LDL.LU.64 R50, [R1+0xb30] ;  /* 0x000b300001327983 */ /* 0x000f680000300a00 */
[----:B------:R0:W-:Y:S04]  /*b990*/  STL [R1+0xad0], R0 ;  /* 0x000ad00001007387 */ /* 0x0001e80000100800 */
[----:B------:R1:W-:Y:S01]  /*b9a0*/  STL [R1+0xadc], R6 ;  /* 0x000adc0601007387 */ /* 0x0003e20000100800 */
[----:B0-----:R-:W-:-:S03]  /*b9b0*/  IMAD.MOV.U32 R0, RZ, RZ, R7 ;  /* 0x000000ffff007224 */ /* 0x001fc600078e0007 */
[----:B-1----:R-:W5:Y:S04]  /*b9c0*/  LDL.64 R6, [R1+0x558] ;  /* 0x0005580001067983 */ /* 0x002f680000100a00 */
        /* <DEDUP_REMOVED lines=15> */
[----:B----4-:R-:W-:Y:S04]  /*bac0*/  STL [R1+0xb04], R46 ;  /* 0x000b042e01007387 */ /* 0x010fe80000100800 */
[----:B------:R0:W-:Y:S04]  /*bad0*/  STL [R1+0xaf8], R0 ;  /* 0x000af80001007387 */ /* 0x0001e80000100800 */
[----:B-1----:R-:W3:Y:S01]  /*bae0*/  LDL.LU.64 R10, [R1+0x30] ;  /* 0x00003000010a7983 */ /* 0x002ee20000300a00 */
[----:B0-----:R-:W-:-:S03]  /*baf0*/  IMAD.MOV.U32 R0, RZ, RZ, R47 ;  /* 0x000000ffff007224 */ /* 0x001fc600078e002f */
[----:B-----5:R-:W-:Y:S04]  /*bb00*/  STL [R1+0xb0c], R8 ;  /* 0x000b0c0801007387 */ /* 0x020fe80000100800 */
[----:B------:R0:W-:Y:S04]  /*bb10*/  STL [R1+0xb00], R0 ;  /* 0x000b000001007387 */ /* 0x0001e80000100800 */
[----:B------:R-:W4:Y:S01]  /*bb20*/  LDL.LU.64 R46, [R1+0xb60] ;  /* 0x000b6000012e7983 */ /* 0x000f220000300a00 */
        /* <DEDUP_REMOVED lines=13> */
[----:B------:R-:W5:Y:S04]  /*bc00*/  LDL.LU.64 R32, [R1+0xb80] ;  /* 0x000b800001207983 */ /* 0x000f680000300a00 */
[----:B------:R0:W-:Y:S04]  /*bc10*/  STL [R1+0xb20], R0 ;  /* 0x000b200001007387 */ /* 0x0001e80000100800 */
[----:B------:R-:W-:Y:S04]  /*bc20*/  STL [R1+0xb2c], R50 ;  /* 0x000b2c3201007387 */ /* 0x000fe80000100800 */
[----:B------:R-:W5:Y:S01]  /*bc30*/  LDL.LU.64 R12, [R1+0xb88] ;  /* 0x000b8800010c7983 */ /* 0x000f620000300a00 */
[----:B0-----:R-:W-:-:S05]  /*bc40*/  IMAD.MOV.U32 R0, RZ, RZ, R51 ;  /* 0x000000ffff007224 */ /* 0x001fca00078e0033 */
        /* <DEDUP_REMOVED lines=9> */
[----:B------:R1:W-:Y:S04]  /*bce0*/  STL [R1+0xb44], R4 ;  /* 0x000b440401007387 */ /* 0x0003e80000100800 */
[----:B------:R-:W5:Y:S01]  /*bcf0*/  LDL.LU.64 R50, [R1+0xba0] ;  /* 0x000ba00001327983 */ /* 0x000f620000300a00 */
[----:B0-----:R-:W-:-:S03]  /*bd00*/  IMAD.MOV.U32 R0, RZ, RZ, R5 ;  /* 0x000000ffff007224 */ /* 0x001fc600078e0005 */
[----:B--2---:R-:W-:Y:S04]  /*bd10*/  STL [R1+0xb4c], R34 ;  /* 0x000b4c2201007387 */ /* 0x004fe80000100800 */
[----:B------:R0:W-:Y:S04]  /*bd20*/  STL [R1+0xb40], R0 ;  /* 0x000b400001007387 */ /* 0x0001e80000100800 */
[----:B-1----:R-:W2:Y:S01]  /*bd30*/  LDL.LU.64 R4, [R1+0xba8] ;  /* 0x000ba80001047983 */ /* 0x002ea20000300a00 */
[----:B0-----:R-:W-:-:S03]  /*bd40*/  IMAD.MOV.U32 R0, RZ, RZ, R35 ;  /* 0x000000ffff007224 */ /* 0x001fc600078e0023 */
[----:B------:R-:W2:Y:S04]  /*bd50*/  LDL.LU.64 R34, [R1+0xbb0] ;  /* 0x000bb00001227983 */ /* 0x000ea80000300a00 */
        /* <DEDUP_REMOVED lines=19> */
[----:B------:R-:W-:Y:S04]  /*be90*/  STL [R1+0xb7c], R32 ;  /* 0x000b7c2001007387 */ /* 0x000fe80000100800 */
        /* <DEDUP_REMOVED lines=14> */
[----:B------:R-:W-:Y:S04]  /*bf80*/  STL [R1+0xb9c], R50 ;  /* 0x000b9c3201007387 */ /* 0x000fe80000100800 */
[----:B------:R0:W-:Y:S04]  /*bf90*/  STL [R1+0xb90], R0 ;  /* 0x000b900001007387 */ /* 0x0001e80000100800 */
[----:B-1----:R-:W5:Y:S01]  /*bfa0*/  LDL.LU.64 R2, [R1+0xbf0] ;  /* 0x000bf00001027983 */ /* 0x002f620000300a00 */
[----:B0-----:R-:W-:-:S03]  /*bfb0*/  IMAD.MOV.U32 R0, RZ, RZ, R51 ;  /* 0x000000ffff007224 */ /* 0x001fc600078e0033 */
[----:B--2---:R-:W-:Y:S04]  /*bfc0*/  STL [R1+0xba4], R4 ;  /* 0x000ba40401007387 */ /* 0x004fe80000100800 */
[----:B------:R0:W-:Y:S04]  /*bfd0*/  STL [R1+0xb98], R0 ;  /* 0x000b980001007387 */ /* 0x0001e80000100800 */
[----:B------:R-:W-:Y:S01]  /*bfe0*/  STL [R1+0xbac], R34 ;  /* 0x000bac2201007387 */ /* 0x000fe20000100800 */
[----:B0-----:R-:W-:-:S05]  /*bff0*/  IMAD.MOV.U32 R0, RZ, RZ, R5 ;  /* 0x000000ffff007224 */ /* 0x001fca00078e0005 */
[----:B------:R0:W-:Y:S04]  /*c000*/  STL [R1+0xba0], R0 ;  /* 0x000ba00001007387 */ /* 0x0001e80000100800 */
[----:B------:R-:W2:Y:S01]  /*c010*/  LDL.LU.64 R4, [R1+0xbf8] ;  /* 0x000bf80001047983 */ /* 0x000ea20000300a00 */
[----:B0-----:R-:W-:-:S03]  /*c020*/  MOV R0, R35 ;  /* 0x0000002300007202 */ /* 0x001fc60000000f00 */
[----:B---3--:R-:W-:Y:S04]  /*c030*/  STL [R1+0xbb4], R10 ;  /* 0x000bb40a01007387 */ /* 0x008fe80000100800 */
[----:B------:R0:W-:Y:S04]  /*c040*/  STL [R1+0xba8], R0 ;  /* 0x000ba80001007387 */ /* 0x0001e80000100800 */
[----:B------:R-:W3:Y:S01]  /*c050*/  LDL.LU.64 R52, [R1+0xc00] ;  /* 0x000c000001347983 */ /* 0x000ee20000300a00 */
[----:B0-----:R-:W-:-:S05]  /*c060*/  IMAD.MOV.U32 R0, RZ, RZ, R11 ;  /* 0x000000ffff007224 */ /* 0x001fca00078e000b */
[----:B------:R0:W-:Y:S04]  /*c070*/  STL [R1+0xbb0], R0 ;  /* 0x000bb00001007387 */ /* 0x0001e80000100800 */
[----:B----4-:R1:W-:Y:S01]  /*c080*/  STL [R1+0xbbc], R46 ;  /* 0x000bbc2e01007387 */ /* 0x0103e20000100800 */
[----:B0-----:R-:W-:-:S03]  /*c090*/  IMAD.MOV.U32 R0, RZ, RZ, R47 ;  /* 0x000000ffff007224 */ /* 0x001fc600078e002f */
[----:B-1----:R-:W4:Y:S04]  /*c0a0*/  LDL.LU.64 R46, [R1+0xc08] ;  /* 0x000c0800012e7983 */ /* 0x002f280000300a00 */
[----:B------:R0:W-:Y:S04]  /*c0b0*/  STL [R1+0xbb8], R0 ;  /* 0x000bb80001007387 */ /* 0x0001e80000100800 */
[----:B-----5:R-:W-:Y:S04]  /*c0c0*/  STL [R1+0xbc4], R8 ;  /* 0x000bc40801007387 */ /* 0x020fe80000100800 */
        /* <DEDUP_REMOVED lines=10> */
[----:B0-----:R-:W-:-:S03]  /*c170*/  IMAD.MOV.U32 R0, RZ, RZ, R49 ;  /* 0x000000ffff007224 */ /* 0x001fc600078e0031 */
[----:B------:R-:W-:Y:S04]  /*c180*/  STL [R1+0xbdc], R32 ;  /* 0x000bdc2001007387 */ /* 0x000fe80000100800 */
[----:B------:R0:W-:Y:S04]  /*c190*/  STL [R1+0xbd0], R0 ;  /* 0x000bd00001007387 */ /* 0x0001e80000100800 */
[----:B------:R-:W5:Y:S04]  /*c1a0*/  LDL.LU.64 R50, [R1+0xc30] ;  /* 0x000c300001327983 */ /* 0x000f680000300a00 */
[----:B------:R-:W5:Y:S01]  /*c1b0*/  LDL.LU.64 R34, [R1+0xc38] ;  /* 0x000c380001227983 */ /* 0x000f620000300a00 */
[----:B0-----:R-:W-:-:S05]  /*c1c0*/  IMAD.MOV.U32 R0, RZ, RZ, R33 ;  /* 0x000000ffff007224 */ /* 0x001fca00078e0021 */
[----:B------:R0:W-:Y:S02]  /*c1d0*/  STL [R1+0xbd8], R0 ;  /* 0x000bd80001007387 */ /* 0x0001e40000100800 */
[----:B0-----:R-:W-:Y:S02]  /*c1e0*/  IMAD.MOV.U32 R0, RZ, RZ, R7 ;  /* 0x000000ffff007224 */ /* 0x001fe400078e0007 */
[----:B------:R-:W-:Y:S04]  /*c1f0*/  STL [R1+0xbe4], R6 ;  /* 0x000be40601007387 */ /* 0x000fe80000100800 */
[----:B------:R-:W5:Y:S04]  /*c200*/  LDL.LU.64 R10, [R1+0xc40] ;  /* 0x000c4000010a7983 */ /* 0x000f680000300a00 */
[----:B------:R-:W5:Y:S04]  /*c210*/  LDL.LU.64 R8, [R1+0xc48] ;  /* 0x000c480001087983 */ /* 0x000f680000300a00 */
[----:B------:R0:W-:Y:S02]  /*c220*/  STL [R1+0xbe0], R0 ;  /* 0x000be00001007387 */ /* 0x0001e40000100800 */
[----:B0-----:R-:W-:-:S02]  /*c230*/  IMAD.MOV.U32 R0, RZ, RZ, R3 ;  /* 0x000000ffff007224 */ /* 0x001fc400078e0003 */
[----:B------:R0:W-:Y:S04]  /*c240*/  STL [R1+0xbec], R2 ;  /* 0x000bec0201007387 */ /* 0x0001e80000100800 */
[----:B------:R-:W5:Y:S04]  /*c250*/  LDL.LU.64 R48, [R1+0xc50] ;  /* 0x000c500001307983 */ /* 0x000f680000300a00 */
[----:B0-----:R-:W5:Y:S04]  /*c260*/  LDL.LU R2, [R1+0x31c] ;  /* 0x00031c0001027983 */ /* 0x001f680000300800 */
[----:B------:R-:W5:Y:S04]  /*c270*/  LDL.LU.64 R32, [R1+0x10] ;  /* 0x0000100001207983 */ /* 0x000f680000300a00 */
[----:B------:R2:W-:Y:S02]  /*c280*/  STL [R1+0xbe8], R0 ;  /* 0x000be80001007387 */ /* 0x0005e40000100800 */
[----:B--2---:R-:W-:-:S02]  /*c290*/  IMAD.MOV.U32 R0, RZ, RZ, R5 ;  /* 0x000000ffff007224 */ /* 0x004fc400078e0005 */
[----:B------:R-:W-:Y:S04]  /*c2a0*/  STL [R1+0xbf4], R4 ;  /* 0x000bf40401007387 */ /* 0x000fe80000100800 */
[----:B------:R-:W2:Y:S04]  /*c2b0*/  LDL.LU.64 R6, [R1+0xc60] ;  /* 0x000c600001067983 */ /* 0x000ea80000300a00 */
[----:B------:R-:W2:Y:S04]  /*c2c0*/  LDL.LU R3, [R1+0xc80] ;  /* 0x000c800001037983 */ /* 0x000ea80000300800 */
[----:B------:R3:W-:Y:S02]  /*c2d0*/  STL [R1+0xbf0], R0 ;  /* 0x000bf00001007387 */ /* 0x0007e40000100800 */
[----:B---3--:R-:W-:-:S02]  /*c2e0*/  IMAD.MOV.U32 R0, RZ, RZ, R53 ;  /* 0x000000ffff007224 */ /* 0x008fc400078e0035 */
[----:B------:R-:W-:Y:S04]  /*c2f0*/  STL [R1+0xbfc], R52 ;  /* 0x000bfc3401007387 */ /* 0x000fe80000100800 */
[----:B------:R-:W3:Y:S04]  /*c300*/  LDL.LU.64 R4, [R1+0xc68] ;  /* 0x000c680001047983 */ /* 0x000ee80000300a00 */
[----:B----4-:R-:W-:Y:S04]  /*c310*/  STL [R1+0xc04], R46 ;  /* 0x000c042e01007387 */ /* 0x010fe80000100800 */
[----:B------:R0:W-:Y:S02]  /*c320*/  STL [R1+0xbf8], R0 ;  /* 0x000bf80001007387 */ /* 0x0001e40000100800 */
[----:B0-----:R-:W-:-:S02]  /*c330*/  IMAD.MOV.U32 R0, RZ, RZ, R47 ;  /* 0x000000ffff007224 */ /* 0x001fc400078e002f */
[----:B-----5:R-:W-:Y:S04]  /*c340*/  STL [R1+0xc0c], R36 ;  /* 0x000c0c2401007387 */ /* 0x020fe80000100800 */
[----:B------:R0:W-:Y:S04]  /*c350*/  STL [R1+0xc00], R0 ;  /* 0x000c000001007387 */ /* 0x0001e80000100800 */
[----:B------:R-:W4:Y:S01]  /*c360*/  LDL.LU.64 R46, [R1+0xc70] ;  /* 0x000c7000012e7983 */ /* 0x000f220000300a00 */
[----:B0-----:R-:W-:-:S03]  /*c370*/  IMAD.MOV.U32 R0, RZ, RZ, R37 ;  /* 0x000000ffff007224 */ /* 0x001fc600078e0025 */
[----:B------:R-:W-:Y:S04]  /*c380*/  STL [R1+0xc14], R14 ;  /* 0x000c140e01007387 */ /* 0x000fe80000100800 */
[----:B------:R0:W-:Y:S04]  /*c390*/  STL [R1+0xc08], R0 ;  /* 0x000c080001007387 */ /* 0x0001e80000100800 */
[----:B------:R-:W-:Y:S01]  /*c3a0*/  STL [R1+0xc1c], R60 ;  /* 0x000c1c3c01007387 */ /* 0x000fe20000100800 */
[----:B0-----:R-:W-:-:S05]  /*c3b0*/  IMAD.MOV.U32 R0, RZ, RZ, R15 ;  /* 0x000000ffff007224 */ /* 0x001fca00078e000f */
[----:B------:R0:W-:Y:S04]  /*c3c0*/  STL [R1+0xc10], R0 ;  /* 0x000c100001007387 */ /* 0x0001e80000100800 */
[----:B------:R-:W-:Y:S01]  /*c3d0*/  STL [R1+0xc24], R12 ;  /* 0x000c240c01007387 */ /* 0x000fe20000100800 */
[----:B0-----:R-:W-:-:S05]  /*c3e0*/  IMAD.MOV.U32 R0, RZ, RZ, R61 ;  /* 0x000000ffff007224 */ /* 0x001fca00078e003d */
[----:B------:R0:W-:Y:S04]  /*c3f0*/  STL [R1+0xc18], R0 ;  /* 0x000c180001007387 */ /* 0x0001e80000100800 */
[----:B------:R-:W5:Y:S01]  /*c400*/  LDL.LU.64 R60, [R1+0xc78] ;  /* 0x000c7800013c7983 */ /* 0x000f620000300a00 */
        /* <DEDUP_REMOVED lines=9> */
[----:B------:R1:W-:Y:S01]  /*c4a0*/  STL [R1+0xc44], R8 ;  /* 0x000c440801007387 */ /* 0x0003e20000100800 */
[----:B0-----:R-:W-:-:S05]  /*c4b0*/  IMAD.MOV.U32 R0, RZ, RZ, R11 ;  /* 0x000000ffff007224 */ /* 0x001fca00078e000b */
[----:B------:R0:W-:Y:S01]  /*c4c0*/  STL [R1+0xc38], R0 ;  /* 0x000c380001007387 */ /* 0x0001e20000100800 */
[----:B-1----:R-:W-:-:S03]  /*c4d0*/  IMAD.MOV.U32 R8, RZ, RZ, R49 ;  /* 0x000000ffff087224 */ /* 0x002fc600078e0031 */
[----:B------:R-:W-:Y:S01]  /*c4e0*/  STL [R1+0xc4c], R48 ;  /* 0x000c4c3001007387 */ /* 0x000fe20000100800 */
[----:B0-----:R-:W-:-:S05]  /*c4f0*/  IMAD.MOV.U32 R0, RZ, RZ, R9 ;  /* 0x000000ffff007224 */ /* 0x001fca00078e0009 */
[----:B------:R0:W-:Y:S04]  /*c500*/  STL [R1+0xc40], R0 ;  /* 0x000c400001007387 */ /* 0x0001e80000100800 */
[----:B------:R1:W-:Y:S01]  /*c510*/  STL [R1+0xc48], R8 ;  /* 0x000c480801007387 */ /* 0x0003e20000100800 */
[----:B0-----:R-:W-:Y:S02]  /*c520*/  IMAD R0, R2, c[0x0][0x184], RZ ;  /* 0x0000610002007a24 */ /* 0x001fe400078e02ff */
[----:B------:R-:W-:Y:S01]  /*c530*/  IMAD.MOV.U32 R2, RZ, RZ, R33 ;  /* 0x000000ffff027224 */ /* 0x000fe200078e0021 */
[----:B------:R-:W-:Y:S01]  /*c540*/  STL [R1+0xc54], R32 ;  /* 0x000c542001007387 */ /* 0x000fe20000100800 */
[----:B-1----:R-:W-:Y:S01]  /*c550*/  IMAD.MOV.U32 R8, RZ, RZ, c[0x0][0x188] ;  /* 0x00006200ff087624 */ /* 0x002fe200078e00ff */
[----:B------:R-:W-:-:S04]  /*c560*/  LEA R12, P1, R0, c[0x0][0x160], 0x1 ;  /* 0x00005800000c7a11 */ /* 0x000fc800078208ff */
[----:B------:R-:W-:Y:S01]  /*c570*/  LEA.HI.X.SX32 R13, R0, c[0x0][0x164], 0x1, P1 ;  /* 0x00005900000d7a11 */ /* 0x000fe200008f0eff */
[----:B--2---:R0:W-:Y:S04]  /*c580*/  STL [R1+0xc5c], R6 ;  /* 0x000c5c0601007387 */ /* 0x0041e80000100800 */
[----:B------:R1:W-:Y:S01]  /*c590*/  STL [R1+0xc50], R2 ;  /* 0x000c500201007387 */ /* 0x0003e20000100800 */
[----:B0-----:R-:W-:Y:S02]  /*c5a0*/  IMAD.MOV.U32 R6, RZ, RZ, R7 ;  /* 0x000000ffff067224 */ /* 0x001fe400078e0007 */
[----:B-1----:R-:W-:-:S03]  /*c5b0*/  IMAD R2, R3, c[0x0][0x184], RZ ;  /* 0x0000610003027a24 */ /* 0x002fc600078e02ff */
[----:B------:R-:W-:Y:S02]  /*c5c0*/  STL [R1+0xc58], R6 ;  /* 0x000c580601007387 */ /* 0x000fe40000100800 */
[C---:B------:R-:W-:Y:S01]  /*c5d0*/  LEA R10, P0, R2.reuse, c[0x0][0x160], 0x1 ;  /* 0x00005800020a7a11 */ /* 0x040fe200078008ff */
[----:B---3--:R-:W-:Y:S01]  /*c5e0*/  IMAD.MOV.U32 R3, RZ, RZ, R5 ;  /* 0x000000ffff037224 */ /* 0x008fe200078e0005 */
[----:B------:R0:W-:Y:S02]  /*c5f0*/  STL [R1+0xc64], R4 ;  /* 0x000c640401007387 */ /* 0x0001e40000100800 */
[----:B------:R-:W-:Y:S02]  /*c600*/  LEA.HI.X.SX32 R11, R2, c[0x0][0x164], 0x1, P0 ;  /* 0x00005900020b7a11 */ /* 0x000fe400000f0eff */
[----:B------:R1:W-:Y:S01]  /*c610*/  STL [R1+0xc60], R3 ;  /* 0x000c600301007387 */ /* 0x0003e20000100800 */
[----:B0-----:R-:W-:-:S04]  /*c620*/  IMAD R4, R8, 0x7f, RZ ;  /* 0x0000007f08047824 */ /* 0x001fc800078e02ff */
[----:B-1----:R-:W-:-:S04]  /*c630*/  IMAD.WIDE R2, R4, 0x2, R12 ;  /* 0x0000000204027825 */ /* 0x002fc800078e020c */
[----:B------:R-:W-:-:S04]  /*c640*/  IMAD.WIDE R4, R4, 0x2, R10 ;  /* 0x0000000204047825 */ /* 0x000fc800078e020a */
[----:B----4-:R-:W-:Y:S01]  /*c650*/  IMAD.MOV.U32 R0, RZ, RZ, R47 ;  /* 0x000000ffff007224 */ /* 0x010fe200078e002f */
[----:B------:R-:W-:Y:S04]  /*c660*/  STL [R1+0xc6c], R46 ;  /* 0x000c6c2e01007387 */ /* 0x000fe80000100800 */
[----:B------:R-:W-:Y:S04]  /*c670*/  STL.64 [R1+0x308], R12 ;  /* 0x0003080c01007387 */ /* 0x000fe80000100a00 */
[----:B------:R0:W-:Y:S02]  /*c680*/  STL [R1+0xc68], R0 ;  /* 0x000c680001007387 */ /* 0x0001e40000100800 */
[----:B0-----:R-:W-:-:S02]  /*c690*/  IMAD R0, R8, 0x7e, RZ ;  /* 0x0000007e08007824 */ /* 0x001fc400078e02ff */
[----:B-----5:R-:W-:Y:S01]  /*c6a0*/  IMAD.MOV.U32 R6, RZ, RZ, R61 ;  /* 0x000000ffff067224 */ /* 0x020fe200078e003d */
[----:B------:R-:W-:Y:S04]  /*c6b0*/  STL [R1+0xc74], R60 ;  /* 0x000c743c01007387 */ /* 0x000fe80000100800 */
[----:B------:R-:W-:Y:S04]  /*c6c0*/  STL.64 [R1+0x310], R10 ;  /* 0x0003100a01007387 */ /* 0x000fe80000100a00 */
[----:B------:R-:W-:Y:S04]  /*c6d0*/  STL [R1+0xc7c], R2 ;  /* 0x000c7c0201007387 */ /* 0x000fe80000100800 */
[----:B------:R0:W-:Y:S04]  /*c6e0*/  STL [R1+0xc70], R6 ;  /* 0x000c700601007387 */ /* 0x0001e80000100800 */
[----:B------:R1:W-:Y:S04]  /*c6f0*/  STL [R1+0xc78], R3 ;  /* 0x000c780301007387 */ /* 0x0003e80000100800 */
[----:B------:R-:W-:Y:S01]  /*c700*/  STL [R1+0xc84], R4 ;  /* 0x000c840401007387 */ /* 0x000fe20000100800 */
[----:B0-----:R-:W-:-:S02]  /*c710*/  IMAD R6, R8, 0x7d, RZ ;  /* 0x0000007d08067824 */ /* 0x001fc400078e02ff */
[C---:B-1----:R-:W-:Y:S01]  /*c720*/  IMAD.WIDE R2, R0.reuse, 0x2, R12 ;  /* 0x0000000200027825 */ /* 0x042fe200078e020c */
[----:B------:R0:W-:Y:S04]  /*c730*/  STL [R1+0xc80], R5 ;  /* 0x000c800501007387 */ /* 0x0001e80000100800 */
[----:B------:R-:W-:Y:S04]  /*c740*/  STL [R1+0xc8c], R2 ;  /* 0x000c8c0201007387 */ /* 0x000fe80000100800 */
[----:B------:R1:W-:Y:S01]  /*c750*/  STL [R1+0xc88], R3 ;  /* 0x000c880301007387 */ /* 0x0003e20000100800 */
[----:B0-----:R-:W-:-:S04]  /*c760*/  IMAD.WIDE R4, R0, 0x2, R10 ;  /* 0x0000000200047825 */ /* 0x001fc800078e020a */
[----:B------:R-:W-:Y:S01]  /*c770*/  IMAD R0, R8, 0x7c, RZ ;  /* 0x0000007c08007824 */ /* 0x000fe200078e02ff */
[----:B------:R-:W-:Y:S01]  /*c780*/  STL [R1+0xc94], R4 ;  /* 0x000c940401007387 */ /* 0x000fe20000100800 */
[----:B-1----:R-:W-:-:S03]  /*c790*/  IMAD.WIDE R2, R6, 0x2, R12 ;  /* 0x0000000206027825 */ /* 0x002fc600078e020c */
[----:B------:R0:W-:Y:S01]  /*c7a0*/  STL [R1+0xc90], R5 ;  /* 0x000c900501007387 */ /* 0x0001e20000100800 */
[----:B------:R-:W-:-:S03]  /*c7b0*/  IMAD.WIDE R6, R6, 0x2, R10 ;  /* 0x0000000206067825 */ /* 0x000fc600078e020a */
[----:B------:R-:W-:Y:S04]  /*c7c0*/  STL [R1+0xc9c], R2 ;  /* 0x000c9c0201007387 */ /* 0x000fe80000100800 */
[----:B------:R1:W-:Y:S04]  /*c7d0*/  STL [R1+0xc98], R3 ;  /* 0x000c980301007387 */ /* 0x0003e80000100800 */
[----:B------:R2:W-:Y:S01]  /*c7e0*/  STL [R1+0xca4], R6 ;  /* 0x000ca40601007387 */ /* 0x0005e20000100800 */
[----:B0-----:R-:W-:-:S04]  /*c7f0*/  IMAD.WIDE R4, R0, 0x2, R10 ;  /* 0x0000000200047825 */ /* 0x001fc800078e020a */
[----:B-1----:R-:W-:Y:S01]  /*c800*/  IMAD.WIDE R2, R0, 0x2, R12 ;  /* 0x0000000200027825 */ /* 0x002fe200078e020c */
[----:B------:R-:W-:Y:S03]  /*c810*/  STL [R1+0xca0], R7 ;  /* 0x000ca00701007387 */ /* 0x000fe60000100800 */
[C---:B--2---:R-:W-:Y:S01]  /*c820*/  IMAD R6, R8.reuse, 0x7b, RZ ;  /* 0x0000007b08067824 */ /* 0x044fe200078e02ff */
[----:B------:R-:W-:Y:S04]  /*c830*/  STL [R1+0xcac], R2 ;  /* 0x000cac0201007387 */ /* 0x000fe80000100800 */
[----:B------:R0:W-:Y:S01]  /*c840*/  STL [R1+0xca8], R3 ;  /* 0x000ca80301007387 */ /* 0x0001e20000100800 */
[----:B------:R-:W-:-:S03]  /*c850*/  IMAD R0, R8, 0x7a, RZ ;  /* 0x0000007a08007824 */ /* 0x000fc600078e02ff */
[----:B------:R-:W-:Y:S01]  /*c860*/  STL [R1+0xcb4], R4 ;  /* 0x000cb40401007387 */ /* 0x000fe20000100800 */
[----:B0-----:R-:W-:-:S03]  /*c870*/  IMAD.WIDE R2, R6, 0x2, R12 ;  /* 0x0000000206027825 */ /* 0x001fc600078e020c */
        /* <DEDUP_REMOVED lines=403> */
[----:B------:R-:W-:-:S03]  /*e1b0*/  IMAD.SHL.U32 R0, R8, 0x40, RZ ;  /* 0x0000004008007824 */ /* 0x000fc600078e00ff */
        /* <DEDUP_REMOVED lines=426> */
[----:B------:R-:W2:Y:S01]  /*fc60*/  S2R R60, SR_TID.X ;  /* 0x00000000003c7919 */ /* 0x000ea20000002100 */
[----:B0-----:R-:W-:-:S03]  /*fc70*/  IMAD.WIDE R4, R0, 0x2, R10 ;  /* 0x0000000200047825 */ /* 0x001fc600078e020a */
[----:B------:R0:W-:Y:S01]  /*fc80*/  STL [R1+0x1424], R6 ;  /* 0x0014240601007387 */ /* 0x0001e20000100800 */
[----:B-1----:R-:W-:-:S03]  /*fc90*/  IMAD.WIDE R2, R0, 0x2, R12 ;  /* 0x0000000200027825 */ /* 0x002fc600078e020c */
[----:B------:R-:W-:Y:S04]  /*fca0*/  STL [R1+0x1420], R7 ;  /* 0x0014200701007387 */ /* 0x000fe80000100800 */
[----:B------:R-:W-:Y:S01]  /*fcb0*/  STL [R1+0x142c], R2 ;  /* 0x00142c0201007387 */ /* 0x000fe20000100800 */
[----:B0-----:R-:W-:-:S03]  /*fcc0*/  IMAD R6, R8, 0x3, RZ ;  /* 0x0000000308067824 */ /* 0x001fc600078e02ff */
[----:B------:R0:W-:Y:S01]  /*fcd0*/  STL [R1+0x1428], R3 ;  /* 0x0014280301007387 */ /* 0x0001e20000100800 */
[----:B------:R-:W-:-:S03]  /*fce0*/  IMAD.SHL.U32 R0, R8, 0x2, RZ ;  /* 0x0000000208007824 */ /* 0x000fc600078e00ff */
[----:B------:R-:W-:Y:S01]  /*fcf0*/  STL [R1+0x1434], R4 ;  /* 0x0014340401007387 */ /* 0x000fe20000100800 */
[----:B0-----:R-:W-:-:S03]  /*fd00*/  IMAD.WIDE R2, R6, 0x2, R12 ;  /* 0x0000000206027825 */ /* 0x001fc600078e020c */
[----:B------:R0:W-:Y:S01]  /*fd10*/  STL [R1+0x1430], R5 ;  /* 0x0014300501007387 */ /* 0x0001e20000100800 */
[----:B------:R-:W-:-:S03]  /*fd20*/  IMAD.WIDE R6, R6, 0x2, R10 ;  /* 0x0000000206067825 */ /* 0x000fc600078e020a */
[----:B------:R-:W-:Y:S04]  /*fd30*/  STL [R1+0x143c], R2 ;  /* 0x00143c0201007387 */ /* 0x000fe80000100800 */
[----:B------:R1:W-:Y:S01]  /*fd40*/  STL [R1+0x1438], R3 ;  /* 0x0014380301007387 */ /* 0x0003e20000100800 */
[----:B0-----:R-:W-:-:S03]  /*fd50*/  IMAD.WIDE R4, R0, 0x2, R10 ;  /* 0x0000000200047825 */ /* 0x001fc600078e020a */
[----:B------:R-:W-:Y:S01]  /*fd60*/  STL [R1+0x1444], R6 ;  /* 0x0014440601007387 */ /* 0x000fe20000100800 */
[----:B-1----:R-:W-:-:S03]  /*fd70*/  IMAD.WIDE R2, R0, 0x2, R12 ;  /* 0x0000000200027825 */ /* 0x002fc600078e020c */
[----:B------:R0:W-:Y:S04]  /*fd80*/  STL [R1+0x1440], R7 ;  /* 0x0014400701007387 */ /* 0x0001e80000100800 */
[----:B------:R-:W-:Y:S04]  /*fd90*/  STL [R1+0x144c], R2 ;  /* 0x00144c0201007387 */ /* 0x000fe80000100800 */
[----:B------:R1:W-:Y:S01]  /*fda0*/  STL [R1+0x1448], R3 ;  /* 0x0014480301007387 */ /* 0x0003e20000100800 */
[----:B0-----:R-:W-:-:S03]  /*fdb0*/  IMAD.WIDE R6, R8, 0x2, R12 ;  /* 0x0000000208067825 */ /* 0x001fc600078e020c */
[----:B------:R-:W-:Y:S04]  /*fdc0*/  STL [R1+0x1454], R4 ;  /* 0x0014540401007387 */ /* 0x000fe80000100800 */
[----:B------:R2:W-:Y:S01]  /*fdd0*/  STL [R1+0x1450], R5 ;  /* 0x0014500501007387 */ /* 0x0005e20000100800 */
[----:B-1----:R-:W-:-:S03]  /*fde0*/  IMAD.WIDE R2, R8, 0x2, R10 ;  /* 0x0000000208027825 */ /* 0x002fc600078e020a */
[----:B------:R-:W-:Y:S04]  /*fdf0*/  STL [R1+0x145c], R6 ;  /* 0x00145c0601007387 */ /* 0x000fe80000100800 */
[----:B------:R-:W-:Y:S01]  /*fe00*/  STL [R1+0x1458], R7 ;  /* 0x0014580701007387 */ /* 0x000fe20000100800 */
[----:B--2---:R-:W-:-:S03]  /*fe10*/  IMAD.SHL.U32 R5, R60, 0x40, RZ ;  /* 0x000000403c057824 */ /* 0x004fc600078e00ff */
[----:B------:R-:W-:Y:S04]  /*fe20*/  STL [R1+0x1464], R2 ;  /* 0x0014640201007387 */ /* 0x000fe80000100800 */
[----:B------:R0:W-:Y:S04]  /*fe30*/  STL [R1+0x1460], R3 ;  /* 0x0014600301007387 */ /* 0x0001e80000100800 */
[----:B------:R1:W-:Y:S04]  /*fe40*/  STL [R1+0x1564], R5 ;  /* 0x0015640501007387 */ /* 0x0003e80000100800 */
[----:B------:R-:W-:Y:S04]  /*fe50*/  STL [R1+0x55c], RZ ;  /* 0x00055cff01007387 */ /* 0x000fe80000100800 */
        /* <DEDUP_REMOVED lines=36> */
[----:B------:R-:W2:Y:S04]  /*100a0*/  LDL.LU R46, [R1+0x155c] ;  /* 0x00155c00012e7983 */ /* 0x000ea80000300800 */
[----:B------:R-:W3:Y:S01]  /*100b0*/  S2R R61, SR_TID.X ;  /* 0x00000000003d7919 */ /* 0x000ee20000002100 */
[----:B------:R-:W-:-:S04]  /*100c0*/  IMAD.MOV.U32 R47, RZ, RZ, c[0x0][0x18c] ;  /* 0x00006300ff2f7624 */ /* 0x000fc800078e00ff */
[----:B------:R-:W-:Y:S02]  /*100d0*/  IMAD.SHL.U32 R4, R47, 0x80, RZ ;  /* 0x000000802f047824 */ /* 0x000fe400078e00ff */
[----:B------:R-:W4:Y:S01]  /*100e0*/  S2R R47, SR_TID.X ;  /* 0x00000000002f7919 */ /* 0x000f220000002100 */
[----:B---3--:R-:W-:-:S05]  /*100f0*/  LOP3.LUT R61, R61, 0x1f, RZ, 0xc0, !PT ;  /* 0x0000001f3d3d7812 */ /* 0x008fca00078ec0ff */
[----:B0-----:R-:W-:Y:S02]  /*10100*/  IMAD.SHL.U32 R3, R61, 0x2, RZ ;  /* 0x000000023d037824 */ /* 0x001fe400078e00ff */
[----:B------:R-:W0:Y:S04]  /*10110*/  S2R R61, SR_TID.X ;  /* 0x00000000003d7919 */ /* 0x000e280000002100 */
        /* <DEDUP_REMOVED lines=8> */
[----:B------:R-:W-:Y:S01]  /*101a0*/  STL [R1+0x390], RZ ;  /* 0x000390ff01007387 */ /* 0x000fe20000100800 */
[----:B0-----:R-:W-:-:S03]  /*101b0*/  LOP3.LUT R61, R61, 0x7, RZ, 0xc0, !PT ;  /* 0x000000073d3d7812 */ /* 0x001fc600078ec0ff */
[----:B------:R-:W-:Y:S04]  /*101c0*/  STL [R1+0x394], RZ ;  /* 0x000394ff01007387 */ /* 0x000fe80000100800 */
[----:B------:R-:W-:Y:S04]  /*101d0*/  STL [R1+0x398], RZ ;  /* 0x000398ff01007387 */ /* 0x000fe80000100800 */
[----:B------:R-:W-:Y:S04]  /*101e0*/  STL [R1+0x39c], RZ ;  /* 0x00039cff01007387 */ /* 0x000fe80000100800 */
[----:B------:R-:W-:Y:S04]  /*101f0*/  STL [R1+0x2b0], RZ ;  /* 0x0002b0ff01007387 */ /* 0x000fe80000100800 */
[----:B------:R-:W-:Y:S01]  /*10200*/  STL [R1+0x2b4], RZ ;  /* 0x0002b4ff01007387 */ /* 0x000fe20000100800 */
[----:B------:R-:W-:-:S03]  /*10210*/  IMAD R61, R61, 0x90, RZ ;  /* 0x000000903d3d7824 */ /* 0x000fc600078e02ff */
[----:B------:R-:W-:Y:S01]  /*10220*/  STL [R1+0x2b8], RZ ;  /* 0x0002b8ff01007387 */ /* 0x000fe20000100800 */
[----:B----4-:R-:W-:-:S03]  /*10230*/  IMAD.SHL.U32 R47, R47, 0x2, RZ ;  /* 0x000000022f2f7824 */ /* 0x010fc600078e00ff */
[----:B------:R-:W-:Y:S04]  /*10240*/  STL [R1+0x2bc], RZ ;  /* 0x0002bcff01007387 */ /* 0x000fe80000100800 */
[----:B------:R-:W-:Y:S04]  /*10250*/  STL [R1+0x280], RZ ;  /* 0x000280ff01007387 */ /* 0x000fe80000100800 */
[----:B------:R-:W-:Y:S04]  /*10260*/  STL [R1+0x284], RZ ;  /* 0x000284ff01007387 */ /* 0x000fe80000100800 */
[----:B------:R-:W-:Y:S01]  /*10270*/  STL [R1+0x288], RZ ;  /* 0x000288ff01007387 */ /* 0x000fe20000100800 */
[----:B------:R-:W-:-:S03]  /*10280*/  LOP3.LUT R61, R61, 0x10, R47, 0x78, !PT ;  /* 0x000000103d3d7812 */ /* 0x000fc600078e782f */
[----:B------:R-:W-:Y:S04]  /*10290*/  STL [R1+0x28c], RZ ;  /* 0x00028cff01007387 */ /* 0x000fe80000100800 */
[----:B------:R-:W-:Y:S04]  /*102a0*/  STL [R1+0x270], RZ ;  /* 0x000270ff01007387 */ /* 0x000fe80000100800 */
[----:B------:R-:W-:Y:S04]  /*102b0*/  STL [R1+0x274], RZ ;  /* 0x000274ff01007387 */ /* 0x000fe80000100800 */
[----:B------:R-:W-:Y:S01]  /*102c0*/  STL [R1+0x278], RZ ;  /* 0x000278ff01007387 */ /* 0x000fe20000100800 */
[----:B-1----:R-:W-:-:S03]  /*102d0*/  LOP3.LUT R5, R61, 0x400, R5, 0xf8, !PT ;  /* 0x000004003d057812 */ /* 0x002fc600078ef805 */
[----:B------:R-:W-:Y:S04]  /*102e0*/  STL [R1+0x27c], RZ ;  /* 0x00027cff01007387 */ /* 0x000fe80000100800 */
[----:B------:R-:W-:Y:S04]  /*102f0*/  STL [R1+0x1f0], RZ ;  /* 0x0001f0ff01007387 */ /* 0x000fe80000100800 */
[----:B------:R-:W-:Y:S04]  /*10300*/  STL [R1+0x1f4], RZ ;  /* 0x0001f4ff01007387 */ /* 0x000fe80000100800 */
[----:B------:R-:W-:Y:S04]  /*10310*/  STL [R1+0x1f8], RZ ;  /* 0x0001f8ff01007387 */ /* 0x000fe80000100800 */
[----:B------:R-:W0:Y:S01]  /*10320*/  S2R R61, SR_TID.X ;  /* 0x00000000003d7919 */ /* 0x000e220000002100 */
[----:B------:R-:W-:Y:S01]  /*10330*/  IMAD.SHL.U32 R60, R60, 0x2, RZ ;  /* 0x000000023c3c7824 */ /* 0x000fe200078e00ff */
[----:B------:R-:W-:-:S02]  /*10340*/  SHF.R.S32.HI R2, RZ, 0x1f, R4 ;  /* 0x0000001fff027819 */ /* 0x000fc40000011404 */
[C---:B------:R-:W-:Y:S02]  /*10350*/  LOP3.LUT R7, R3.reuse, 0x20, RZ, 0x3c, !PT ;  /* 0x0000002003077812 */ /* 0x040fe400078e3cff */
[----:B------:R-:W-:Y:S02]  /*10360*/  SHF.L.U64.HI R2, R4, 0x1, R2 ;  /* 0x0000000104027819 */ /* 0x000fe40000010202 */
[----:B------:R-:W-:Y:S02]  /*10370*/  LOP3.LUT R4, R3, 0x10, RZ, 0x3c, !PT ;  /* 0x0000001003047812 */ /* 0x000fe400078e3cff */
[----:B------:R-:W-:Y:S02]  /*10380*/  LOP3.LUT R7, R5, 0x20, RZ, 0x3c, !PT ;  /* 0x0000002005077812 */ /* 0x000fe400078e3cff */
[----:B0-----:R-:W-:-:S05]  /*10390*/  LOP3.LUT R61, R61, 0x7, RZ, 0xc0, !PT ;  /* 0x000000073d3d7812 */ /* 0x001fca00078ec0ff */
[----:B------:R-:W-:-:S05]  /*103a0*/  IMAD R61, R61, 0x110, RZ ;  /* 0x000001103d3d7824 */ /* 0x000fca00078e02ff */
[----:B------:R-:W-:-:S04]  /*103b0*/  LOP3.LUT R61, R61, 0x30, R60, 0x78, !PT ;  /* 0x000000303d3d7812 */ /* 0x000fc800078e783c */
[----:B------:R-:W-:Y:S02]  /*103c0*/  LOP3.LUT R4, R61, 0x40, RZ, 0x3c, !PT ;  /* 0x000000403d047812 */ /* 0x000fe400078e3cff */
[----:B------:R-:W-:Y:S01]  /*103d0*/  LOP3.LUT R4, R5, 0x60, RZ, 0x3c, !PT ;  /* 0x0000006005047812 */ /* 0x000fe200078e3cff */
[----:B------:R-:W-:-:S05]  /*103e0*/  IMAD.SHL.U32 R8, R8, 0x80, RZ ;  /* 0x0000008008087824 */ /* 0x000fca00078e00ff */
[----:B------:R-:W-:-:S04]  /*103f0*/  SHF.R.S32.HI R0, RZ, 0x1f, R8 ;  /* 0x0000001fff007819 */ /* 0x000fc80000011408 */
[----:B------:R-:W-:Y:S02]  /*10400*/  SHF.L.U64.HI R0, R8, 0x1, R0 ;  /* 0x0000000108007819 */ /* 0x000fe40000010200 */
[----:B--2---:R-:W-:-:S05]  /*10410*/  SHF.R.S32.HI R6, RZ, 0x7, R46 ;  /* 0x00000007ff067819 */ /* 0x004fca000001142e */
[----:B------:R0:W-:Y:S04]  /*10420*/  STL [R1+0x155c], R6 ;  /* 0x00155c0601007387 */ /* 0x0001e80000100800 */
[----:B------:R1:W-:Y:S04]  /*10430*/  STL [R1+0x1fc], RZ ;  /* 0x0001fcff01007387 */ /* 0x0003e80000100800 */
[----:B------:R1:W-:Y:S04]  /*10440*/  STL [R1+0x360], RZ ;  /* 0x000360ff01007387 */ /* 0x0003e80000100800 */
[----:B------:R1:W-:Y:S04]  /*10450*/  STL [R1+0x364], RZ ;  /* 0x000364ff01007387 */ /* 0x0003e80000100800 */
[----:B------:R1:W-:Y:S04]  /*10460*/  STL [R1+0x4cc], R5 ;  /* 0x0004cc0501007387 */ /* 0x0003e80000100800 */
[----:B------:R1:W-:Y:S04]  /*10470*/  STL [R1+0x368], RZ ;  /* 0x000368ff01007387 */ /* 0x0003e80000100800 */
        /* <DEDUP_REMOVED lines=53> */
[----:B------:R1:W-:Y:S01]  /*107d0*/  STL [R1+0x230], RZ ;  /* 0x000230ff01007387 */ /* 0x0003e20000100800 */
[----:B0-----:R-:W-:-:S03]  /*107e0*/  LOP3.LUT R6, R3, 0x30, RZ, 0x3c, !PT ;  /* 0x0000003003067812 */ /* 0x001fc600078e3cff */
[----:B------:R1:W-:Y:S01]  /*107f0*/  STL [R1+0x234], RZ ;  /* 0x000234ff01007387 */ /* 0x0003e20000100800 */
[----:B------:R-:W-:-:S03]  /*10800*/  LOP3.LUT R6, R5, 0x40, RZ, 0x3c, !PT ;  /* 0x0000004005067812 */ /* 0x000fc600078e3cff */
[----:B------:R1:W-:Y:S04]  /*10810*/  STL [R1+0x238], RZ ;  /* 0x000238ff01007387 */ /* 0x0003e80000100800 */
[----:B------:R1:W-:Y:S04]  /*10820*/  STL [R1+0x23c], RZ ;  /* 0x00023cff01007387 */ /* 0x0003e80000100800 */
[----:B------:R1:W-:Y:S04]  /*10830*/  STL [R1+0x200], RZ ;  /* 0x000200ff01007387 */ /* 0x0003e80000100800 */
[----:B------:R1:W-:Y:S04]  /*10840*/  STL [R1+0x204], RZ ;  /* 0x000204ff01007387 */ /* 0x0003e80000100800 */
[----:B------:R1:W-:Y:S04]  /*10850*/  STL [R1+0x208], RZ ;  /* 0x000208ff01007387 */ /* 0x0003e80000100800 */
[----:B------:R1:W-:Y:S04]  /*10860*/  STL [R1+0x20c], RZ ;  /* 0x00020cff01007387 */ /* 0x0003e80000100800 */
[----:B------:R1:W-:Y:S04]  /*10870*/  STL [R1+0x4e4], R7 ;  /* 0x0004e40701007387 */ /* 0x0003e80000100800 */
[----:B------:R1:W-:Y:S04]  /*10880*/  STL [R1+0x4dc], R4 ;  /* 0x0004dc0401007387 */ /* 0x0003e80000100800 */
[----:B------:R1:W-:Y:S02]  /*10890*/  STL [R1+0x4e0], R6 ;  /* 0x0004e00601007387 */ /* 0x0003e40000100800 */
.L_x_3:
[----:B-1----:R-:W2:Y:S01]  /*108a0*/  LDL.64 R6, [R1+0x310] ;  /* 0x0003100001067983 */ /* 0x002ea20000100a00 */
[----:B------:R-:W-:-:S03]  /*108b0*/  IMAD.MOV.U32 R4, RZ, RZ, -0x80 ;  /* 0xffffff80ff047424 */ /* 0x000fc600078e00ff */
[----:B--2---:R0:W-:Y:S04]  /*108c0*/  STL [R1+0x2658], R7 ;  /* 0x0026580701007387 */ /* 0x0041e80000100800 */
[----:B0-----:R-:W2:Y:S04]  /*108d0*/  LDL R7, [R1+0x55c] ;  /* 0x00055c0001077983 */ /* 0x001ea80000100800 */
        /* <DEDUP_REMOVED lines=53> */
[----:B-----5:R-:W-:Y:S04]  /*10c30*/  STL [R1+0x24b0], R28 ;  /* 0x0024b01c01007387 */ /* 0x020fe80000100800 */
        /* <DEDUP_REMOVED lines=104> */
[----:B------:R-:W-:Y:S01]  /*112c0*/  STL [R1+0x23dc], R32 ;  /* 0x0023dc2001007387 */ /* 0x000fe20000100800 */
[----:B--2---:R-:W-:-:S03]  /*112d0*/  IMAD R4, R7, R4, c[0x0][0x180] ;  /* 0x0000600007047624 */ /* 0x004fc600078e0204 */
[----:B------:R-:W-:Y:S04]  /*112e0*/  STL [R1+0x23d8], R5 ;  /* 0x0023d80501007387 */ /* 0x000fe80000100800 */
[----:B------:R-:W-:Y:S04]  /*112f0*/  STL [R1+0x1720], R0 ;  /* 0x0017200001007387 */ /* 0x000fe80000100800 */
[----:B------:R0:W-:Y:S04]  /*11300*/  STL [R1+0x16bc], R2 ;  /* 0x0016bc0201007387 */ /* 0x0001e80000100800 */
[----:B0-----:R-:W2:Y:S04]  /*11310*/  LDL.LU R2, [R1+0xc90] ;  /* 0x000c900001027983 */ /* 0x001ea80000300800 */
[----:B------:R-:W3:Y:S01]  /*11320*/  LDL.LU R7, [R1+0x2658] ;  /* 0x0026580001077983 */ /* 0x000ee20000300800 */
[----:B------:R-:W-:-:S02]  /*11330*/  ISETP.GT.AND P0, PT, R4, RZ, PT ;  /* 0x000000ff0400720c */ /* 0x000fc40003f04270 */
[----:B------:R-:W-:Y:S02]  /*11340*/  PRMT R30, RZ, 0x7610, R30 ;  /* 0x00007610ff1e7816 */ /* 0x000fe4000000001e */
[----:B------:R-:W-:Y:S02]  /*11350*/  PRMT R28, RZ, 0x7610, R28 ;  /* 0x00007610ff1c7816 */ /* 0x000fe4000000001c */
[C---:B------:R-:W-:Y:S02]  /*11360*/  ISETP.GT.AND P1, PT, R4.reuse, 0x1, PT ;  /* 0x000000010400780c */ /* 0x040fe40003f24270 */
[----:B------:R-:W-:-:S05]  /*11370*/  ISETP.GT.AND P2, PT, R4, 0x2, PT ;  /* 0x000000020400780c */ /* 0x000fca0003f44270 */
[----:B---3--:R-:W3:Y:S04]  /*11380*/  @P0 LDG.E.U16 R30, [R6.64] ;  /* 0x00000004061e0981 */ /* 0x008ee8000c1e1500 */
[----:B---3--:R0:W-:Y:S04]  /*11390*/  STL [R1+0x498], R30 ;  /* 0x0004981e01007387 */ /* 0x0081e80000100800 */
[----:B0-----:R-:W3:Y:S04]  /*113a0*/  LDL.LU R30, [R1+0x2654] ;  /* 0x00265400011e7983 */ /* 0x001ee80000300800 */
[----:B------:R-:W4:Y:S01]  /*113b0*/  LDL.64 R6, [R1+0x308] ;  /* 0x0003080001067983 */ /* 0x000f220000100a00 */
[----:B---3--:R-:W-:-:S03]  /*113c0*/  PRMT R30, RZ, 0x7610, R30 ;  /* 0x00007610ff1e7816 */ /* 0x008fc6000000001e */
[----:B----4-:R-:W3:Y:S04]  /*113d0*/  @P0 LDG.E.U16 R28, [R6.64] ;  /* 0x00000004061c0981 */ /* 0x010ee8000c1e1500 */
[----:B---3--:R0:W-:Y:S04]  /*113e0*/  STL [R1+0x494], R28 ;  /* 0x0004941c01007387 */ /* 0x0081e80000100800 */
[----:B0-----:R-:W3:Y:S04]  /*113f0*/  LDL.LU R28, [R1+0x2650] ;  /* 0x00265000011c7983 */ /* 0x001ee80000300800 */
[----:B------:R-:W4:Y:S04]  /*11400*/  LDL R6, [R1+0x1460] ;  /* 0x0014600001067983 */ /* 0x000f280000100800 */
[----:B------:R-:W4:Y:S01]  /*11410*/  LDL R7, [R1+0x1464] ;  /* 0x0014640001077983 */ /* 0x000f220000100800 */
[----:B------:R-:W-:-:S02]  /*11420*/  ISETP.GT.AND P0, PT, R4, 0x3, PT ;  /* 0x000000030400780c */ /* 0x000fc40003f04270 */
[----:B---3--:R-:W-:Y:S02]  /*11430*/  PRMT R28, RZ, 0x7610, R28 ;  /* 0x00007610ff1c7816 */ /* 0x008fe4000000001c */
[----:B----4-:R-:W-:-:S04]  /*11440*/  @P1 LOP3.LUT R7, R7, R6, RZ, 0x3c, !PT ;  /* 0x0000000607071212 */ /* 0x010fc800078e3cff */
[----:B------:R-:W-:-:S04]  /*11450*/  @P1 LOP3.LUT R6, R7, R6, RZ, 0x3c, !PT ;  /* 0x0000000607061212 */ /* 0x000fc800078e3cff */
[----:B------:R-:W-:-:S05]  /*11460*/  @P1 LOP3.LUT R7, R7, R6, RZ, 0x3c, !PT ;  /* 0x0000000607071212 */ /* 0x000fca00078e3cff */
[----:B------:R-:W3:Y:S04]  /*11470*/  @P1 LDG.E.U16 R30, [R6.64] ;  /* 0x00000004061e1981 */ /* 0x000ee8000c1e1500 */
[----:B---3--:R0:W-:Y:S04]  /*11480*/  STL [R1+0x490], R30 ;  /* 0x0004901e01007387 */ /* 0x0081e80000100800 */
[----:B0-----:R-:W3:Y:S04]  /*11490*/  LDL.LU R30, [R1+0x264c] ;  /* 0x00264c00011e7983 */ /* 0x001ee80000300800 */
[----:B------:R-:W4:Y:S04]  /*114a0*/  LDL R6, [R1+0x1458] ;  /* 0x0014580001067983 */ /* 0x000f280000100800 */
[----:B------:R-:W4:Y:S01]  /*114b0*/  LDL R7, [R1+0x145c] ;  /* 0x00145c0001077983 */ /* 0x000f220000100800 */
[----:B---3--:R-:W-:-:S02]  /*114c0*/  PRMT R30, RZ, 0x7610, R30 ;  /* 0x00007610ff1e7816 */ /* 0x008fc4000000001e */
        /* <DEDUP_REMOVED lines=958> */
[----:B------:R-:W-:-:S02]  /*150b0*/  PRMT R26, RZ, 0x7610, R26 ;  /* 0x00007610ff1a7816 */ /* 0x000fc4000000001a */
[----:B------:R-:W-:Y:S02]  /*150c0*/  PRMT R17, RZ, 0x7610, R17 ;  /* 0x00007610ff117816 */ /* 0x000fe40000000011 */
[----:B------:R-:W-:Y:S02]  /*150d0*/  ISETP.GT.AND P0, PT, R4, 0x36, PT ;  /* 0x000000360400780c */ /* 0x000fe40003f04270 */
        /* <DEDUP_REMOVED lines=8> */
[----:B------:R-:W4:Y:S02]  /*15160*/  LDL R7, [R1+0x112c] ;  /* 0x00112c0001077983 */ /* 0x000f240000100800 */
[----:B----4-:R-:W-:-:S04]  /*15170*/  @P1 LOP3.LUT R7, R7, R6, RZ, 0x3c, !PT ;  /* 0x0000000607071212 */ /* 0x010fc800078e3cff */
[----:B------:R-:W-:-:S04]  /*15180*/  @P1 LOP3.LUT R6, R7, R6, RZ, 0x3c, !PT ;  /* 0x0000000607061212 */ /* 0x000fc800078e3cff */
[----:B------:R-:W-:-:S05]  /*15190*/  @P1 LOP3.LUT R7, R7, R6, RZ, 0x3c, !PT ;  /* 0x0000000607071212 */ /* 0x000fca00078e3cff */
[----:B------:R-:W4:Y:S04]  /*151a0*/  @P1 LDG.E.U16 R28, [R6.64] ;  /* 0x00000004061c1981 */ /* 0x000f28000c1e1500 */
[----:B----4-:R0:W-:Y:S04]  /*151b0*/  STL [R1+0xe4], R28 ;  /* 0x0000e41c01007387 */ /* 0x0101e80000100800 */
[----:B0-----:R-:W4:Y:S04]  /*151c0*/  LDL.LU R28, [R1+0x24b0] ;  /* 0x0024b000011c7983 */ /* 0x001f280000300800 */
[----:B------:R-:W2:Y:S04]  /*151d0*/  LDL R6, [R1+0x1120] ;  /* 0x0011200001067983 */ /* 0x000ea80000100800 */
[----:B------:R-:W2:Y:S01]  /*151e0*/  LDL R7, [R1+0x1124] ;  /* 0x0011240001077983 */ /* 0x000ea20000100800 */
[----:B------:R-:W-:-:S02]  /*151f0*/  PRMT R31, RZ, 0x7610, R31 ;  /* 0x00007610ff1f7816 */ /* 0x000fc4000000001f */
[----:B------:R-:W-:Y:S02]  /*15200*/  PRMT R11, RZ, 0x7610, R11 ;  /* 0x00007610ff0b7816 */ /* 0x000fe4000000000b */
[----:B------:R-:W-:Y:S02]  /*15210*/  ISETP.GT.AND P1, PT, R4, 0x37, PT ;  /* 0x000000370400780c */ /* 0x000fe40003f24270 */
[----:B--2---:R-:W-:-:S04]  /*15220*/  @P2 LOP3.LUT R7, R7, R6, RZ, 0x3c, !PT ;  /* 0x0000000607072212 */ /* 0x004fc800078e3cff */
[----:B------:R-:W-:-:S04]  /*15230*/  @P2 LOP3.LUT R6, R7, R6, RZ, 0x3c, !PT ;  /* 0x0000000607062212 */ /* 0x000fc800078e3cff */
[----:B------:R-:W-:-:S05]  /*15240*/  @P2 LOP3.LUT R7, R7, R6, RZ, 0x3c, !PT ;  /* 0x0000000607072212 */ /* 0x000fca00078e3cff */
[----:B------:R-:W2:Y:S04]  /*15250*/  @P2 LDG.E.U16 R26, [R6.64] ;  /* 0x00000004061a2981 */ /* 0x000ea8000c1e1500 */
[----:B--2---:R0:W-:Y:S04]  /*15260*/  STL [R1+0xe0], R26 ;  /* 0x0000e01a01007387 */ /* 0x0041e80000100800 */
[----:B0-----:R-:W2:Y:S04]  /*15270*/  LDL.LU R26, [R1+0x24ac] ;  /* 0x0024ac00011a7983 */ /* 0x001ea80000300800 */
[----:B------:R-:W2:Y:S04]  /*15280*/  LDL R6, [R1+0x1118] ;  /* 0x0011180001067983 */ /* 0x000ea80000100800 */
[----:B------:R-:W2:Y:S02]  /*15290*/  LDL R7, [R1+0x111c] ;  /* 0x00111c0001077983 */ /* 0x000ea40000100800 */
        /* <DEDUP_REMOVED lines=427> */
[----:B---3--:R-:W-:Y:S02]  /*16d50*/  PRMT R30, RZ, 0x7610, R30 ;  /* 0x00007610ff1e7816 */ /* 0x008fe4000000001e */
[----:B------:R-:W-:Y:S02]  /*16d60*/  ISETP.GT.AND P0, PT, R4, 0x4e, PT ;  /* 0x0000004e0400780c */ /* 0x000fe40003f04270 */
[----:B--2---:R-:W-:-:S04]  /*16d70*/  @P1 LOP3.LUT R7, R7, R6, RZ, 0x3c, !PT ;  /* 0x0000000607071212 */ /* 0x004fc800078e3cff */
[----:B------:R-:W-:-:S04]  /*16d80*/  @P1 LOP3.LUT R6, R7, R6, RZ, 0x3c, !PT ;  /* 0x0000000607061212 */ /* 0x000fc800078e3cff */
[----:B------:R-:W-:-:S05]  /*16d90*/  @P1 LOP3.LUT R7, R7, R6, RZ, 0x3c, !PT ;  /* 0x0000000607071212 */ /* 0x000fca00078e3cff */
[----:B------:R-:W2:Y:S04]  /*16da0*/  @P1 LDG.E.U16 R38, [R6.64] ;  /* 0x0000000406261981 */ /* 0x000ea8000c1e1500 */
[----:B--2---:R0:W-:Y:S04]  /*16db0*/  STL [R1+0x58], R38 ;  /* 0x0000582601007387 */ /* 0x0041e80000100800 */
[----:B0-----:R-:W2:Y:S04]  /*16dc0*/  LDL.LU R38, [R1+0x23f4] ;  /* 0x0023f40001267983 */ /* 0x001ea80000300800 */
[----:B------:R-:W3:Y:S04]  /*16dd0*/  LDL R6, [R1+0xfa8] ;  /* 0x000fa80001067983 */ /* 0x000ee80000100800 */
[----:B------:R-:W3:Y:S02]  /*16de0*/  LDL R7, [R1+0xfac] ;  /* 0x000fac0001077983 */ /* 0x000ee40000100800 */
[----:B---3--:R-:W-:-:S04]  /*16df0*/  @P1 LOP3.LUT R7, R7, R6, RZ, 0x3c, !PT ;  /* 0x0000000607071212 */ /* 0x008fc800078e3cff */
[----:B------:R-:W-:-:S04]  /*16e00*/  @P1 LOP3.LUT R6, R7, R6, RZ, 0x3c, !PT ;  /* 0x0000000607061212 */ /* 0x000fc800078e3cff */
[----:B------:R-:W-:-:S05]  /*16e10*/  @P1 LOP3.LUT R7, R7, R6, RZ, 0x3c, !PT ;  /* 0x0000000607071212 */ /* 0x000fca00078e3cff */
[----:B------:R-:W3:Y:S04]  /*16e20*/  @P1 LDG.E.U16 R37, [R6.64] ;  /* 0x0000000406251981 */ /* 0x000ee8000c1e1500 */
[----:B---3--:R0:W-:Y:S04]  /*16e30*/  STL [R1+0x54], R37 ;  /* 0x0000542501007387 */ /* 0x0081e80000100800 */
[----:B0-----:R-:W3:Y:S04]  /*16e40*/  LDL.LU R37, [R1+0x23f0] ;  /* 0x0023f00001257983 */ /* 0x001ee80000300800 */
        /* <DEDUP_REMOVED lines=16> */
[----:B------:R0:W2:Y:S04]  /*16f50*/  @P2 LDG.E.U16 R30, [R6.64] ;  /* 0x00000004061e2981 */ /* 0x0000a8000c1e1500 */
[----:B0-----:R-:W3:Y:S04]  /*16f60*/  LDL R6, [R1+0xf90] ;  /* 0x000f900001067983 */ /* 0x001ee80000100800 */
[----:B------:R-:W3:Y:S04]  /*16f70*/  LDL R7, [R1+0xf94] ;  /* 0x000f940001077983 */ /* 0x000ee80000100800 */
[----:B--2---:R0:W-:Y:S04]  /*16f80*/  STL [R1+0x4c], R30 ;  /* 0x00004c1e01007387 */ /* 0x0041e80000100800 */
[----:B0-----:R-:W2:Y:S01]  /*16f90*/  LDL R30, [R1+0xf74] ;  /* 0x000f7400011e7983 */ /* 0x001ea20000100800 */
        /* <DEDUP_REMOVED lines=8> */
[----:B----4-:R-:W-:-:S02]  /*17020*/  PRMT R28, RZ, 0x7610, R28 ;  /* 0x00007610ff1c7816 */ /* 0x010fc4000000001c */
[----:B------:R-:W-:Y:S02]  /*17030*/  PRMT R33, RZ, 0x7610, R33 ;  /* 0x00007610ff217816 */ /* 0x000fe40000000021 */
[----:B------:R-:W-:Y:S02]  /*17040*/  ISETP.GT.AND P2, PT, R4, 0x50, PT ;  /* 0x000000500400780c */ /* 0x000fe40003f44270 */
[----:B--2---:R-:W-:-:S04]  /*17050*/  @P0 LOP3.LUT R7, R7, R6, RZ, 0x3c, !PT ;  /* 0x0000000607070212 */ /* 0x004fc800078e3cff */
[----:B------:R-:W-:-:S04]  /*17060*/  @P0 LOP3.LUT R6, R7, R6, RZ, 0x3c, !PT ;  /* 0x0000000607060212 */ /* 0x000fc800078e3cff */
[----:B------:R-:W-:-:S05]  /*17070*/  @P0 LOP3.LUT R7, R7, R6, RZ, 0x3c, !PT ;  /* 0x0000000607070212 */ /* 0x000fca00078e3cff */
[----:B------:R-:W2:Y:S04]  /*17080*/  @P0 LDG.E.U16 R34, [R6.64] ;  /* 0x0000000406220981 */ /* 0x000ea8000c1e1500 */
[----:B--2---:R0:W-:Y:S04]  /*17090*/  STL [R1+0x44], R34 ;  /* 0x0000442201007387 */ /* 0x0041e80000100800 */
[----:B0-----:R-:W2:Y:S01]  /*170a0*/  LDL.LU R34, [R1+0x23e4] ;  /* 0x0023e40001227983 */ /* 0x001ea20000300800 */
[----:B------:R-:W4:Y:S02]  /*170b0*/  LDL R6, [R1+0xf80] ;  /* 0x000f800001067983 */ /* 0x000f240000100800 */
[----:B------:R-:W4:Y:S02]  /*170c0*/  LDL R7, [R1+0xf84] ;  /* 0x000f840001077983 */ /* 0x000f240000100800 */
[----:B----4-:R-:W-:-:S04]  /*170d0*/  @P1 LOP3.LUT R7, R7, R6, RZ, 0x3c, !PT ;  /* 0x0000000607071212 */ /* 0x010fc800078e3cff */
[----:B------:R-:W-:-:S04]  /*170e0*/  @P1 LOP3.LUT R6, R7, R6, RZ, 0x3c, !PT ;  /* 0x0000000607061212 */ /* 0x000fc800078e3cff */
[----:B------:R-:W-:-:S05]  /*170f0*/  @P1 LOP3.LUT R7, R7, R6, RZ, 0x3c, !PT ;  /* 0x0000000607071212 */ /* 0x000fca00078e3cff */
[----:B------:R0:W4:Y:S04]  /*17100*/  @P1 LDG.E.U16 R28, [R6.64] ;  /* 0x00000004061c1981 */ /* 0x000128000c1e1500 */
[----:B0-----:R-:W2:Y:S04]  /*17110*/  LDL R6, [R1+0xf78] ;  /* 0x000f780001067983 */ /* 0x001ea80000100800 */
[----:B------:R-:W2:Y:S04]  /*17120*/  LDL R7, [R1+0xf7c] ;  /* 0x000f7c0001077983 */ /* 0x000ea80000100800 */
[----:B----4-:R0:W-:Y:S04]  /*17130*/  STL [R1+0x4c4], R28 ;  /* 0x0004c41c01007387 */ /* 0x0101e80000100800 */
[----:B0-----:R-:W4:Y:S01]  /*17140*/  LDL R28, [R1+0xf5c] ;  /* 0x000f5c00011c7983 */ /* 0x001f220000100800 */
[----:B--2---:R-:W-:-:S02]  /*17150*/  @P1 LOP3.LUT R7, R7, R6, RZ, 0x3c, !PT ;  /* 0x0000000607071212 */ /* 0x004fc400078e3cff */
[----:B------:R-:W-:Y:S02]  /*17160*/  PRMT R26, RZ, 0x7610, R26 ;  /* 0x00007610ff1a7816 */ /* 0x000fe4000000001a */
[----:B------:R-:W-:Y:S02]  /*17170*/  PRMT R32, RZ, 0x7610, R32 ;  /* 0x00007610ff207816 */ /* 0x000fe40000000020 */
[----:B------:R-:W-:Y:S02]  /*17180*/  ISETP.GT.AND P0, PT, R4, 0x51, PT ;  /* 0x000000510400780c */ /* 0x000fe40003f04270 */
[----:B------:R-:W-:-:S04]  /*17190*/  @P1 LOP3.LUT R6, R7, R6, RZ, 0x3c, !PT ;  /* 0x0000000607061212 */ /* 0x000fc800078e3cff */
[----:B------:R-:W-:-:S05]  /*171a0*/  @P1 LOP3.LUT R7, R7, R6, RZ, 0x3c, !PT ;  /* 0x0000000607071212 */ /* 0x000fca00078e3cff */
[----:B------:R-:W2:Y:S04]  /*171b0*/  @P1 LDG.E.U16 R33, [R6.64] ;  /* 0x0000000406211981 */ /* 0x000ea8000c1e1500 */
[----:B--2---:R0:W-:Y:S04]  /*171c0*/  STL [R1+0x4c0], R33 ;  /* 0x0004c02101007387 */ /* 0x0041e80000100800 */
[----:B0-----:R-:W2:Y:S01]  /*171d0*/  LDL.LU R33, [R1+0x23e0] ;  /* 0x0023e00001217983 */ /* 0x001ea20000300800 */
[----:B------:R-:W2:Y:S02]  /*171e0*/  LDL R7, [R1+0xf70] ;  /* 0x000f700001077983 */ /* 0x000ea40000100800 */
[----:B------:R-:W-:Y:S01]  /*171f0*/  @P2 IMAD.MOV.U32 R6, RZ, RZ, R30 ;  /* 0x000000ffff062224 */ /* 0x000fe200078e001e */
[----:B------:R-:W-:Y:S01]  /*17200*/  PRMT R5, RZ, 0x7610, R5 ;  /* 0x00007610ff057816 */ /* 0x000fe20000000005 */
[----:B------:R-:W3:Y:S01]  /*17210*/  LDL R30, [R1+0xf48] ;  /* 0x000f4800011e7983 */ /* 0x000ee20000100800 */
[----:B------:R-:W-:-:S02]  /*17220*/  PRMT R17, RZ, 0x7610, R17 ;  /* 0x00007610ff117816 */ /* 0x000fc40000000011 */
[----:B------:R-:W-:Y:S01]  /*17230*/  ISETP.GT.AND P1, PT, R4, 0x52, PT ;  /* 0x000000520400780c */ /* 0x000fe20003f24270 */
[----:B--2---:R0:W2:Y:S04]  /*17240*/  @P2 LDG.E.U16 R26, [R6.64] ;  /* 0x00000004061a2981 */ /* 0x0040a8000c1e1500 */
[----:B0-----:R-:W2:Y:S04]  /*17250*/  LDL R6, [R1+0xf68] ;  /* 0x000f680001067983 */ /* 0x001ea80000100800 */
[----:B------:R-:W2:Y:S02]  /*17260*/  LDL R7, [R1+0xf6c] ;  /* 0x000f6c0001077983 */ /* 0x000ea40000100800 */
[----:B--2---:R-:W-:-:S04]  /*17270*/  @P2 LOP3.LUT R7, R7, R6, RZ, 0x3c, !PT ;  /* 0x0000000607072212 */ /* 0x004fc800078e3cff */
[----:B------:R-:W-:-:S04]  /*17280*/  @P2 LOP3.LUT R6, R7, R6, RZ, 0x3c, !PT ;  /* 0x0000000607062212 */ /* 0x000fc800078e3cff */
[----:B------:R-:W-:-:S05]  /*17290*/  @P2 LOP3.LUT R7, R7, R6, RZ, 0x3c, !PT ;  /* 0x0000000607072212 */ /* 0x000fca00078e3cff */
[----:B------:R-:W2:Y:S04]  /*172a0*/  @P2 LDG.E.U16 R32, [R6.64] ;  /* 0x0000000406202981 */ /* 0x000ea8000c1e1500 */
[----:B------:R0:W-:Y:S04]  /*172b0*/  STL [R1+0x40], R26 ;  /* 0x0000401a01007387 */ /* 0x0001e80000100800 */
[----:B0-----:R-:W3:Y:S04]  /*172c0*/  LDL R26, [R1+0xf4c] ;  /* 0x000f4c00011a7983 */ /* 0x001ee80000100800 */
[----:B--2---:R0:W-:Y:S04]  /*172d0*/  STL [R1+0x3c], R32 ;  /* 0x00003c2001007387 */ /* 0x0041e80000100800 */
[----:B0-----:R-:W2:Y:S01]  /*172e0*/  LDL.LU R32, [R1+0x23dc] ;  /* 0x0023dc0001207983 */ /* 0x001ea20000300800 */
[----:B------:R-:W2:Y:S02]  /*172f0*/  LDL R6, [R1+0xf60] ;  /* 0x000f600001067983 */ /* 0x000ea40000100800 */
[----:B------:R-:W2:Y:S02]  /*17300*/  LDL R7, [R1+0xf64] ;  /* 0x000f640001077983 */ /* 0x000ea40000100800 */
[----:B--2---:R-:W-:-:S04]  /*17310*/  @P0 LOP3.LUT R7, R7, R6, RZ, 0x3c, !PT ;  /* 0x0000000607070212 */ /* 0x004fc800078e3cff */
[----:B------:R-:W-:-:S04]  /*17320*/  @P0 LOP3.LUT R6, R7, R6, RZ, 0x3c, !PT ;  /* 0x0000000607060212 */ /* 0x000fc800078e3cff */
[----:B------:R-:W-:-:S05]  /*17330*/  @P0 LOP3.LUT R7, R7, R6, RZ, 0x3c, !PT ;  /* 0x0000000607070212 */ /* 0x000fca00078e3cff */
[----:B------:R-:W2:Y:S04]  /*17340*/  @P0 LDG.E.U16 R5, [R6.64] ;  /* 0x0000000406050981 */ /* 0x000ea8000c1e1500 */
[----:B--2---:R0:W-:Y:S04]  /*17350*/  STL [R1+0x38], R5 ;  /* 0x0000380501007387 */ /* 0x0041e80000100800 */
[----:B0-----:R-:W2:Y:S01]  /*17360*/  LDL.LU R5, [R1+0x23d8] ;  /* 0x0023d80001057983 */ /* 0x001ea20000300800 */
[----:B------:R-:W2:Y:S02]  /*17370*/  LDL R7, [R1+0xf58] ;  /* 0x000f580001077983 */ /* 0x000ea40000100800 */
[----:B----4-:R-:W-:Y:S01]  /*17380*/  @P0 IMAD.MOV.U32 R6, RZ, RZ, R28 ;  /* 0x000000ffff060224 */ /* 0x010fe200078e001c */
[----:B------:R-:W-:-:S02]  /*17390*/  PRMT R31, RZ, 0x7610, R31 ;  /* 0x00007610ff1f7816 */ /* 0x000fc4000000001f */
[----:B------:R-:W-:Y:S01]  /*173a0*/  PRMT R11, RZ, 0x7610, R11 ;  /* 0x00007610ff0b7816 */ /* 0x000fe2000000000b */
[----:B------:R-:W4:Y:S04]  /*173b0*/  LDL R28, [R1+0xf38] ;  /* 0x000f3800011c7983 */ /* 0x000f280000100800 */
[----:B--2---:R0:W2:Y:S04]  /*173c0*/  @P0 LDG.E.U16 R17, [R6.64] ;  /* 0x0000000406110981 */ /* 0x0040a8000c1e1500 */
[----:B0-----:R-:W2:Y:S04]  /*173d0*/  LDL R6, [R1+0xf50] ;  /* 0x000f500001067983 */ /* 0x001ea80000100800 */
[----:B------:R-:W2:Y:S02]  /*173e0*/  LDL R7, [R1+0xf54] ;  /* 0x000f540001077983 */ /* 0x000ea40000100800 */
[----:B--2---:R-:W-:-:S04]  /*173f0*/  @P1 LOP3.LUT R7, R7, R6, RZ, 0x3c, !PT ;  /* 0x0000000607071212 */ /* 0x004fc800078e3cff */
[----:B------:R-:W-:-:S04]  /*17400*/  @P1 LOP3.LUT R6, R7, R6, RZ, 0x3c, !PT ;  /* 0x0000000607061212 */ /* 0x000fc800078e3cff */
[----:B------:R-:W-:-:S05]  /*17410*/  @P1 LOP3.LUT R7, R7, R6, RZ, 0x3c, !PT ;  /* 0x0000000607071212 */ /* 0x000fca00078e3cff */
[----:B------:R3:W2:Y:S04]  /*17420*/  @P1 LDG.E.U16 R31, [R6.64] ;  /* 0x00000004061f1981 */ /* 0x0006a8000c1e1500 */
[----:B------:R0:W-:Y:S01]  /*17430*/  STL [R1+0x34], R17 ;  /* 0x0000341101007387 */ /* 0x0001e20000100800 */
[----:B---3--:R-:W-:Y:S02]  /*17440*/  @P1 IMAD.MOV.U32 R6, RZ, RZ, R26 ;  /* 0x000000ffff061224 */ /* 0x008fe400078e001a */
[----:B------:R-:W-:Y:S01]  /*17450*/  @P1 IMAD.MOV.U32 R7, RZ, RZ, R30 ;  /* 0x000000ffff071224 */ /* 0x000fe200078e001e */
[----:B0-----:R-:W3:Y:S04]  /*17460*/  LDL R17, [R1+0xf3c] ;  /* 0x000f3c0001117983 */ /* 0x001ee80000100800 */
[----:B------:R0:W2:Y:S04]  /*17470*/  @P1 LDG.E.U16 R11, [R6.64] ;  /* 0x00000004060b1981 */ /* 0x0000a8000c1e1500 */
[----:B0-----:R-:W2:Y:S04]  /*17480*/  LDL R6, [R1+0xf40] ;  /* 0x000f400001067983 */ /* 0x001ea80000100800 */
[----:B------:R-:W2:Y:S01]  /*17490*/  LDL R7, [R1+0xf44] ;  /* 0x000f440001077983 */ /* 0x000ea20000100800 */
[----:B------:R-:W-:-:S02]  /*174a0*/  ISETP.GT.AND P2, PT, R4, 0x53, PT ;  /* 0x000000530400780c */ /* 0x000fc40003f44270 */
[----:B------:R-:W-:Y:S02]  /*174b0*/  PRMT R29, RZ, 0x7610, R29 ;  /* 0x00007610ff1d7816 */ /* 0x000fe4000000001d */
[----:B------:R-:W-:-:S09]  /*174c0*/  PRMT R10, RZ, 0x7610, R10 ;  /* 0x00007610ff0a7816 */ /* 0x000fd2000000000a */
[----:B--2---:R-:W-:-:S04]  /*174d0*/  @P2 LOP3.LUT R7, R7, R6, RZ, 0x3c, !PT ;  /* 0x0000000607072212 */ /* 0x004fc800078e3cff */
[----:B------:R-:W-:-:S04]  /*174e0*/  @P2 LOP3.LUT R6, R7, R6, RZ, 0x3c, !PT ;  /* 0x0000000607062212 */ /* 0x000fc800078e3cff */
[----:B------:R-:W-:-:S05]  /*174f0*/  @P2 LOP3.LUT R7, R7, R6, RZ, 0x3c, !PT ;  /* 0x0000000607072212 */ /* 0x000fca00078e3cff */
[----:B------:R3:W2:Y:S04]  /*17500*/  @P2 LDG.E.U16 R29, [R6.64] ;  /* 0x00000004061d2981 */ /* 0x0006a8000c1e1500 */
[----:B------:R0:W-:Y:S01]  /*17510*/  STL [R1+0x30], R31 ;  /* 0x0000301f01007387 */ /* 0x0001e20000100800 */
[----:B------:R-:W2:Y:S02]  /*17520*/  LDL R30, [R1+0xf2c] ;  /* 0x000f2c00011e7983 */ /* 0x000ea40000100800 */
[----:B------:R-:W2:Y:S02]  /*17530*/  LDL R26, [R1+0xf20] ;  /* 0x000f2000011a7983 */ /* 0x000ea40000100800 */
[----:B---3--:R-:W-:Y:S02]  /*17540*/  @P2 IMAD.MOV.U32 R6, RZ, RZ, R17 ;  /* 0x000000ffff062224 */ /* 0x008fe400078e0011 */
[----:B----4-:R-:W-:Y:S01]  /*17550*/  @P2 IMAD.MOV.U32 R7, RZ, RZ, R28 ;  /* 0x000000ffff072224 */ /* 0x010fe200078e001c */
[----:B0-----:R-:W3:Y:S01]  /*17560*/  LDL R31, [R1+0xf28] ;  /* 0x000f2800011f7983 */ /* 0x001ee20000100800 */
[----:B------:R0:W-:Y:S03]  /*17570*/  STL [R1+0x2c], R11 ;  /* 0x00002c0b01007387 */ /* 0x0001e60000100800 */
[----:B------:R1:W4:Y:S04]  /*17580*/  @P2 LDG.E.U16 R10, [R6.64] ;  /* 0x00000004060a2981 */ /* 0x000328000c1e1500 */
[----:B0-----:R-:W3:Y:S04]  /*17590*/  LDL R11, [R1+0xf24] ;  /* 0x000f2400010b7983 */ /* 0x001ee80000100800 */
[----:B-1----:R-:W3:Y:S04]  /*175a0*/  LDL R6, [R1+0xf30] ;  /* 0x000f300001067983 */ /* 0x002ee80000100800 */
[----:B------:R-:W3:Y:S01]  /*175b0*/  LDL R7, [R1+0xf34] ;  /* 0x000f340001077983 */ /* 0x000ee20000100800 */
[----:B------:R-:W-:-:S03]  /*175c0*/  ISETP.GT.AND P0, PT, R4, 0x54, PT ;  /* 0x000000540400780c */ /* 0x000fc60003f04270 */
[----:B--2---:R0:W-:Y:S01]  /*175d0*/  STL [R1+0x4bc], R29 ;  /* 0x0004bc1d01007387 */ /* 0x0041e20000100800 */
[----:B------:R-:W2:Y:S01]  /*175e0*/  LDL R28, [R1+0xf1c] ;  /* 0x000f1c00011c7983 */ /* 0x000ea20000100800 */
[----:B------:R-:W-:Y:S02]  /*175f0*/  PRMT R3, RZ, 0x7610, R3 ;  /* 0x00007610ff037816 */ /* 0x000fe40000000003 */
[----:B------:R-:W-:Y:S02]  /*17600*/  ISETP.GT.AND P1, PT, R4, 0x55, PT ;  /* 0x000000550400780c */ /* 0x000fe40003f24270 */
[----:B------:R-:W-:Y:S02]  /*17610*/  PRMT R27, RZ, 0x7610, R27 ;  /* 0x00007610ff1b7816 */ /* 0x000fe4000000001b */
[----:B------:R-:W-:Y:S01]  /*17620*/  PRMT R8, RZ, 0x7610, R8 ;  /* 0x00007610ff087816 */ /* 0x000fe20000000008 */
[----:B------:R-:W2:Y:S04]  /*17630*/  LDL R17, [R1+0xf10] ;  /* 0x000f100001117983 */ /* 0x000ea80000100800 */
[----:B0-----:R-:W2:Y:S01]  /*17640*/  LDL R29, [R1+0xf18] ;  /* 0x000f1800011d7983 */ /* 0x001ea20000100800 */
[----:B---3--:R-:W-:-:S04]  /*17650*/  @P0 LOP3.LUT R7, R7, R6, RZ, 0x3c, !PT ;  /* 0x0000000607070212 */ /* 0x008fc800078e3cff */
[----:B------:R-:W-:-:S04]  /*17660*/  @P0 LOP3.LUT R6, R7, R6, RZ, 0x3c, !PT ;  /* 0x0000000607060212 */ /* 0x000fc800078e3cff */
[----:B------:R-:W-:-:S05]  /*17670*/  @P0 LOP3.LUT R7, R7, R6, RZ, 0x3c, !PT ;  /* 0x0000000607070212 */ /* 0x000fca00078e3cff */
[----:B------:R0:W3:Y:S02]  /*17680*/  @P0 LDG.E.U16 R3, [R6.64] ;  /* 0x0000000406030981 */ /* 0x0000e4000c1e1500 */
[----:B0-----:R-:W-:Y:S02]  /*17690*/  @P0 IMAD.MOV.U32 R6, RZ, RZ, R30 ;  /* 0x000000ffff060224 */ /* 0x001fe400078e001e */
[----:B------:R-:W-:-:S05]  /*176a0*/  @P0 IMAD.MOV.U32 R7, RZ, RZ, R31 ;  /* 0x000000ffff070224 */ /* 0x000fca00078e001f */
[----:B------:R0:W3:Y:S02]  /*176b0*/  @P0 LDG.E.U16 R27, [R6.64] ;  /* 0x00000004061b0981 */ /* 0x0000e4000c1e1500 */
[----:B0-----:R-:W-:Y:S02]  /*176c0*/  @P1 IMAD.MOV.U32 R6, RZ, RZ, R11 ;  /* 0x000000ffff061224 */ /* 0x001fe400078e000b */
[----:B------:R-:W-:-:S05]  /*176d0*/  @P1 IMAD.MOV.U32 R7, RZ, RZ, R26 ;  /* 0x000000ffff071224 */ /* 0x000fca00078e001a */
[----:B------:R2:W3:Y:S04]  /*176e0*/  @P1 LDG.E.U16 R8, [R6.64] ;  /* 0x0000000406081981 */ /* 0x0004e8000c1e1500 */
[----:B----4-:R0:W-:Y:S01]  /*176f0*/  STL [R1+0x4b8], R10 ;  /* 0x0004b80a01007387 */ /* 0x0101e20000100800 */
[----:B------:R-:W-:-:S03]  /*17700*/  PRMT R25, RZ, 0x7610, R25 ;  /* 0x00007610ff197816 */ /* 0x000fc60000000019 */
[----:B0-----:R-:W4:Y:S01]  /*17710*/  LDL R10, [R1+0xf14] ;  /* 0x000f1400010a7983 */ /* 0x001f220000100800 */
[----:B--2---:R-:W-:Y:S02]  /*17720*/  @P1 IMAD.MOV.U32 R6, RZ, RZ, R28 ;  /* 0x000000ffff061224 */ /* 0x004fe400078e001c */
[----:B------:R-:W-:-:S05]  /*17730*/  @P1 IMAD.MOV.U32 R7, RZ, RZ, R29 ;  /* 0x000000ffff071224 */ /* 0x000fca00078e001d */
[----:B------:R0:W2:Y:S01]  /*17740*/  @P1 LDG.E.U16 R25, [R6.64] ;  /* 0x0000000406191981 */ /* 0x0000a2000c1e1500 */
[----:B------:R-:W-:Y:S02]  /*17750*/  ISETP.GT.AND P0, PT, R4, 0x56, PT ;  /* 0x000000560400780c */ /* 0x000fe40003f04270 */
[----:B------:R-:W-:Y:S01]  /*17760*/  PRMT R14, RZ, 0x7610, R14 ;  /* 0x00007610ff0e7816 */ /* 0x000fe2000000000e */
[----:B---3--:R-:W-:Y:S10]  /*17770*/  STL [R1+0x28], R3 ;  /* 0x0000280301007387 */ /* 0x008ff40000100800 */
[----:B0-----:R-:W-:Y:S01]  /*17780*/  @P0 IMAD.MOV.U32 R7, RZ, RZ, R17 ;  /* 0x000000ffff070224 */ /* 0x001fe200078e0011 */
[----:B------:R0:W-:Y:S01]  /*17790*/  STL [R1+0x24], R27 ;  /* 0x0000241b01007387 */ /* 0x0001e20000100800 */
[----:B------:R-:W3:Y:S02]  /*177a0*/  LDL R26, [R1+0xf0c] ;  /* 0x000f0c00011a7983 */ /* 0x000ee40000100800 */
[----:B------:R-:W3:Y:S01]  /*177b0*/  LDL R11, [R1+0xf00] ;  /* 0x000f0000010b7983 */ /* 0x000ee20000100800 */
[----:B0-----:R-:W3:Y:S04]  /*177c0*/  LDL R27, [R1+0xf08] ;  /* 0x000f0800011b7983 */ /* 0x001ee80000100800 */
[----:B------:R0:W-:Y:S04]  /*177d0*/  STL [R1+0x20], R8 ;  /* 0x0000200801007387 */ /* 0x0001e80000100800 */
[----:B0-----:R-:W3:Y:S01]  /*177e0*/  LDL R8, [R1+0xf04] ;  /* 0x000f040001087983 */ /* 0x001ee20000100800 */
[----:B----4-:R-:W-:-:S05]  /*177f0*/  @P0 IMAD.MOV.U32 R6, RZ, RZ, R10 ;  /* 0x000000ffff060224 */ /* 0x010fca00078e000a */
[----:B------:R3:W4:Y:S04]  /*17800*/  @P0 LDG.E.U16 R14, [R6.64] ;  /* 0x00000004060e0981 */ /* 0x000728000c1e1500 */
[----:B--2---:R0:W-:Y:S01]  /*17810*/  STL [R1+0x1c], R25 ;  /* 0x00001c1901007387 */ /* 0x0041e20000100800 */
[----:B------:R-:W2:Y:S01]  /*17820*/  LDL R17, [R1+0xefc] ;  /* 0x000efc0001117983 */ /* 0x000ea20000100800 */
[----:B------:R-:W-:Y:S02]  /*17830*/  ISETP.GT.AND P1, PT, R4, 0x57, PT ;  /* 0x000000570400780c */ /* 0x000fe40003f24270 */
[----:B------:R-:W-:Y:S02]  /*17840*/  PRMT R12, RZ, 0x7610, R12 ;  /* 0x00007610ff0c7816 */ /* 0x000fe4000000000c */
[----:B------:R-:W-:Y:S01]  /*17850*/  PRMT R9, RZ, 0x7610, R9 ;  /* 0x00007610ff097816 */ /* 0x000fe20000000009 */
[----:B------:R-:W2:Y:S04]  /*17860*/  LDL R10, [R1+0xef4] ;  /* 0x000ef400010a7983 */ /* 0x000ea80000100800 */
[----:B0-----:R-:W2:Y:S01]  /*17870*/  LDL R25, [R1+0xef8] ;  /* 0x000ef80001197983 */ /* 0x001ea20000100800 */
[----:B------:R-:W-:Y:S01]  /*17880*/  PRMT R16, RZ, 0x7610, R16 ;  /* 0x00007610ff107816 */ /* 0x000fe20000000010 */
[----:B---3--:R-:W-:-:S02]  /*17890*/  @P0 IMAD.MOV.U32 R6, RZ, RZ, R26 ;  /* 0x000000ffff060224 */ /* 0x008fc400078e001a */
[----:B------:R-:W-:-:S05]  /*178a0*/  @P0 IMAD.MOV.U32 R7, RZ, RZ, R27 ;  /* 0x000000ffff070224 */ /* 0x000fca00078e001b */
[----:B------:R0:W3:Y:S02]  /*178b0*/  @P0 LDG.E.U16 R12, [R6.64] ;  /* 0x00000004060c0981 */ /* 0x0000e4000c1e1500 */
[----:B0-----:R-:W-:Y:S02]  /*178c0*/  @P1 IMAD.MOV.U32 R7, RZ, RZ, R11 ;  /* 0x000000ffff071224 */ /* 0x001fe400078e000b */
[----:B------:R-:W-:-:S05]  /*178d0*/  @P1 IMAD.MOV.U32 R6, RZ, RZ, R8 ;  /* 0x000000ffff061224 */ /* 0x000fca00078e0008 */
[----:B------:R2:W3:Y:S04]  /*178e0*/  @P1 LDG.E.U16 R9, [R6.64] ;  /* 0x0000000406091981 */ /* 0x0004e8000c1e1500 */
[----:B----4-:R0:W-:Y:S04]  /*178f0*/  STL [R1+0x18], R14 ;  /* 0x0000180e01007387 */ /* 0x0101e80000100800 */
[----:B0-----:R-:W4:Y:S01]  /*17900*/  LDL R14, [R1+0xef0] ;  /* 0x000ef000010e7983 */ /* 0x001f220000100800 */
[----:B--2---:R-:W-:Y:S02]  /*17910*/  @P1 IMAD.MOV.U32 R6, RZ, RZ, R17 ;  /* 0x000000ffff061224 */ /* 0x004fe400078e0011 */
[----:B------:R-:W-:-:S05]  /*17920*/  @P1 IMAD.MOV.U32 R7, RZ, RZ, R25 ;  /* 0x000000ffff071224 */ /* 0x000fca00078e0019 */
[----:B------:R0:W2:Y:S01]  /*17930*/  @P1 LDG.E.U16 R16, [R6.64] ;  /* 0x0000000406101981 */ /* 0x0000a2000c1e1500 */
[----:B------:R-:W-:-:S13]  /*17940*/  ISETP.GT.AND P0, PT, R4, 0x58, PT ;  /* 0x000000580400780c */ /* 0x000fda0003f04270 */
[----:B0-----:R-:W-:Y:S01]  /*17950*/  @P0 IMAD.MOV.U32 R6, RZ, RZ, R10 ;  /* 0x000000ffff060224 */ /* 0x001fe200078e000a */
[----:B---3--:R0:W-:Y:S01]  /*17960*/  STL [R1+0x14], R12 ;  /* 0x0000140c01007387 */ /* 0x0081e20000100800 */
[----:B------:R-:W3:Y:S02]  /*17970*/  LDL R11, [R1+0xeec] ;  /* 0x000eec00010b7983 */ /* 0x000ee40000100800 */
[----:B------:R-:W3:Y:S01]  /*17980*/  LDL R8, [R1+0xee4] ;  /* 0x000ee40001087983 */ /* 0x000ee20000100800 */
[----:B0-----:R-:W3:Y:S04]  /*17990*/  LDL R12, [R1+0xee8] ;  /* 0x000ee800010c7983 */ /* 0x001ee80000100800 */
[----:B------:R0:W-:Y:S01]  /*179a0*/  STL [R1+0x4b4], R9 ;  /* 0x0004b40901007387 */ /* 0x0001e20000100800 */
[----:B------:R-:W3:Y:S02]  /*179b0*/  LDL R10, [R1+0xedc] ;  /* 0x000edc00010a7983 */ /* 0x000ee40000100800 */
[----:B------:R-:W3:Y:S01]  /*179c0*/  LDL R17, [R1+0xed0] ;  /* 0x000ed00001117983 */ /* 0x000ee20000100800 */
[----:B0-----:R-:W3:Y:S01]  /*179d0*/  LDL R9, [R1+0xee0] ;  /* 0x000ee00001097983 */ /* 0x001ee20000100800 */
[----:B----4-:R-:W-:-:S02]  /*179e0*/  @P0 IMAD.MOV.U32 R7, RZ, RZ, R14 ;  /* 0x000000ffff070224 */ /* 0x010fc400078e000e */
[----:B------:R-:W4:Y:S01]  /*179f0*/  LDL R14, [R1+0xed8] ;  /* 0x000ed800010e7983 */ /* 0x000f220000100800 */
[----:B--2---:R0:W-:Y:S04]  /*17a00*/  STL [R1+0x4b0], R16 ;  /* 0x0004b01001007387 */ /* 0x0041e80000100800 */
[----:B0-----:R-:W2:Y:S01]  /*17a10*/  LDL R16, [R1+0xed4] ;  /* 0x000ed40001107983 */ /* 0x001ea20000100800 */
[----:B------:R-:W-:Y:S02]  /*17a20*/  PRMT R24, RZ, 0x7610, R24 ;  /* 0x00007610ff187816 */ /* 0x000fe40000000018 */
[----:B------:R-:W-:Y:S02]  /*17a30*/  ISETP.GT.AND P1, PT, R4, 0x59, PT ;  /* 0x000000590400780c */ /* 0x000fe40003f24270 */
[----:B------:R-:W-:-:S02]  /*17a40*/  PRMT R23, RZ, 0x7610, R23 ;  /* 0x00007610ff177816 */ /* 0x000fc40000000017 */
[----:B------:R3:W2:Y:S01]  /*17a50*/  @P0 LDG.E.U16 R24, [R6.64] ;  /* 0x0000000406180981 */ /* 0x0006a2000c1e1500 */
[----:B------:R-:W-:Y:S02]  /*17a60*/  PRMT R22, RZ, 0x7610, R22 ;  /* 0x00007610ff167816 */ /* 0x000fe40000000016 */
[----:B------:R-:W-:Y:S02]  /*17a70*/  PRMT R21, RZ, 0x7610, R21 ;  /* 0x00007610ff157816 */ /* 0x000fe40000000015 */
[----:B------:R-:W-:Y:S01]  /*17a80*/  PRMT R0, RZ, 0x7610, R0 ;  /* 0x00007610ff007816 */ /* 0x000fe20000000000 */
[----:B---3--:R-:W-:Y:S02]  /*17a90*/  @P0 IMAD.MOV.U32 R6, RZ, RZ, R11 ;  /* 0x000000ffff060224 */ /* 0x008fe400078e000b */
[----:B------:R-:W3:Y:S01]  /*17aa0*/  LDL R11, [R1+0xecc] ;  /* 0x000ecc00010b7983 */ /* 0x000ee20000100800 */
[----:B------:R-:W-:-:S03]  /*17ab0*/  @P0 IMAD.MOV.U32 R7, RZ, RZ, R12 ;  /* 0x000000ffff070224 */ /* 0x000fc600078e000c */
[----:B------:R-:W3:Y:S04]  /*17ac0*/  LDL R12, [R1+0xec8] ;  /* 0x000ec800010c7983 */ /* 0x000ee80000100800 */
[----:B------:R0:W3:Y:S01]  /*17ad0*/  @P0 LDG.E.U16 R23, [R6.64] ;  /* 0x0000000406170981 */ /* 0x0000e2000c1e1500 */
[----:B------:R-:W-:Y:S01]  /*17ae0*/  ISETP.GT.AND P0, PT, R4, 0x5a, PT ;  /* 0x0000005a0400780c */ /* 0x000fe20003f04270 */
[----:B0-----:R-:W-:Y:S02]  /*17af0*/  @P1 IMAD.MOV.U32 R6, RZ, RZ, R8 ;  /* 0x000000ffff061224 */ /* 0x001fe400078e0008 */
[----:B------:R-:W3:Y:S01]  /*17b00*/  LDL R8, [R1+0xec4] ;  /* 0x000ec40001087983 */ /* 0x000ee20000100800 */
[----:B------:R-:W-:Y:S02]  /*17b10*/  @P1 IMAD.MOV.U32 R7, RZ, RZ, R9 ;  /* 0x000000ffff071224 */ /* 0x000fe400078e0009 */
[----:B------:R-:W3:Y:S03]  /*17b20*/  LDL R9, [R1+0xec0] ;  /* 0x000ec00001097983 */ /* 0x000ee60000100800 */
[----:B------:R0:W3:Y:S02]  /*17b30*/  @P1 LDG.E.U16 R22, [R6.64] ;  /* 0x0000000406161981 */ /* 0x0000e4000c1e1500 */
[----:B0-----:R-:W-:-:S02]  /*17b40*/  @P1 IMAD.MOV.U32 R6, RZ, RZ, R10 ;  /* 0x000000ffff061224 */ /* 0x001fc400078e000a */
[----:B----4-:R-:W-:Y:S01]  /*17b50*/  @P1 IMAD.MOV.U32 R7, RZ, RZ, R14 ;  /* 0x000000ffff071224 */ /* 0x010fe200078e000e */
[----:B------:R-:W4:Y:S04]  /*17b60*/  LDL R10, [R1+0xebc] ;  /* 0x000ebc00010a7983 */ /* 0x000f280000100800 */
[----:B------:R-:W4:Y:S04]  /*17b70*/  LDL R14, [R1+0xeb8] ;  /* 0x000eb800010e7983 */ /* 0x000f280000100800 */
[----:B------:R0:W4:Y:S02]  /*17b80*/  @P1 LDG.E.U16 R21, [R6.64] ;  /* 0x0000000406151981 */ /* 0x000124000c1e1500 */
[----:B0-----:R-:W-:-:S02]  /*17b90*/  @P0 IMAD.MOV.U32 R7, RZ, RZ, R17 ;  /* 0x000000ffff070224 */ /* 0x001fc400078e0011 */
[----:B--2---:R-:W-:-:S05]  /*17ba0*/  @P0 IMAD.MOV.U32 R6, RZ, RZ, R16 ;  /* 0x000000ffff060224 */ /* 0x004fca00078e0010 */
[----:B------:R3:W2:Y:S01]  /*17bb0*/  @P0 LDG.E.U16 R0, [R6.64] ;  /* 0x0000000406000981 */ /* 0x0006a2000c1e1500 */
[----:B------:R-:W-:Y:S01]  /*17bc0*/  PRMT R61, RZ, 0x7610, R61 ;  /* 0x00007610ff3d7816 */ /* 0x000fe2000000003d */
[----:B---3--:R-:W-:Y:S02]  /*17bd0*/  @P0 IMAD.MOV.U32 R6, RZ, RZ, R11 ;  /* 0x000000ffff060224 */ /* 0x008fe400078e000b */
[----:B------:R-:W-:-:S05]  /*17be0*/  @P0 IMAD.MOV.U32 R7, RZ, RZ, R12 ;  /* 0x000000ffff070224 */ /* 0x000fca00078e000c */
[----:B------:R0:W3:Y:S04]  /*17bf0*/  @P0 LDG.E.U16 R61, [R6.64] ;  /* 0x00000004063d0981 */ /* 0x0000e8000c1e1500 */
[----:B--2---:R-:W-:Y:S01]  /*17c00*/  STL [R1+0x236c], R0 ;  /* 0x00236c0001007387 */ /* 0x004fe20000100800 */
[----:B------:R-:W2:Y:S02]  /*17c10*/  LDL R12, [R1+0xeb0] ;  /* 0x000eb000010c7983 */ /* 0x000ea40000100800 */
[----:B------:R-:W2:Y:S01]  /*17c20*/  LDL R11, [R1+0xeb4] ;  /* 0x000eb400010b7983 */ /* 0x000ea20000100800 */
[----:B------:R-:W-:Y:S02]  /*17c30*/  ISETP.GT.AND P1, PT, R4, 0x5b, PT ;  /* 0x0000005b0400780c */ /* 0x000fe40003f24270 */
[----:B------:R-:W-:-:S02]  /*17c40*/  PRMT R15, RZ, 0x7610, R15 ;  /* 0x00007610ff0f7816 */ /* 0x000fc4000000000f */
[----:B------:R-:W-:Y:S02]  /*17c50*/  ISETP.GT.AND P0, PT, R4, 0x5c, PT ;  /* 0x0000005c0400780c */ /* 0x000fe40003f04270 */
[----:B------:R-:W-:-:S07]  /*17c60*/  PRMT R13, RZ, 0x7610, R13 ;  /* 0x00007610ff0d7816 */ /* 0x000fce000000000d */
[----:B0-----:R-:W-:Y:S02]  /*17c70*/  @P1 IMAD.MOV.U32 R6, RZ, RZ, R8 ;  /* 0x000000ffff061224 */ /* 0x001fe400078e0008 */
[----:B------:R-:W-:-:S05]  /*17c80*/  @P1 IMAD.MOV.U32 R7, RZ, RZ, R9 ;  /* 0x000000ffff071224 */ /* 0x000fca00078e0009 */
[----:B------:R4:W2:Y:S01]  /*17c90*/  @P1 LDG.E.U16 R15, [R6.64] ;  /* 0x00000004060f1981 */ /* 0x0008a2000c1e1500 */
[----:B------:R-:W-:Y:S01]  /*17ca0*/  PRMT R60, RZ, 0x7610, R60 ;  /* 0x00007610ff3c7816 */ /* 0x000fe2000000003c */
[----:B----4-:R-:W-:Y:S02]  /*17cb0*/  @P1 IMAD.MOV.U32 R6, RZ, RZ, R10 ;  /* 0x000000ffff061224 */ /* 0x010fe400078e000a */
[----:B------:R-:W-:-:S05]  /*17cc0*/  @P1 IMAD.MOV.U32 R7, RZ, RZ, R14 ;  /* 0x000000ffff071224 */ /* 0x000fca00078e000e */
[----:B------:R2:W4:Y:S04]  /*17cd0*/  @P1 LDG.E.U16 R13, [R6.64] ;  /* 0x00000004060d1981 */ /* 0x000528000c1e1500 */
[----:B---3--:R-:W-:Y:S01]  /*17ce0*/  STL [R1+0x2370], R61 ;  /* 0x0023703d01007387 */ /* 0x008fe20000100800 */
[----:B------:R-:W3:Y:S02]  /*17cf0*/  LDL R9, [R1+0xea8] ;  /* 0x000ea80001097983 */ /* 0x000ee40000100800 */
[----:B------:R-:W-:Y:S02]  /*17d00*/  STL [R1+0x10], R24 ;  /* 0x0000101801007387 */ /* 0x000fe40000100800 */
[----:B------:R-:W3:Y:S01]  /*17d10*/  LDL R8, [R1+0xeac] ;  /* 0x000eac0001087983 */ /* 0x000ee20000100800 */
[----:B------:R-:W3:Y:S01]  /*17d20*/  LDL R17, [R1+0xea0] ;  /* 0x000ea00001117983 */ /* 0x000ee20000100800 */
[----:B------:R-:W-:Y:S02]  /*17d30*/  STL [R1+0xc], R23 ;  /* 0x00000c1701007387 */ /* 0x000fe40000100800 */
[----:B------:R-:W3:Y:S02]  /*17d40*/  LDL R16, [R1+0xea4] ;  /* 0x000ea40001107983 */ /* 0x000ee40000100800 */
[----:B------:R-:W3:Y:S01]  /*17d50*/  LDL R14, [R1+0xe98] ;  /* 0x000e9800010e7983 */ /* 0x000ee20000100800 */
[----:B------:R-:W3:Y:S01]  /*17d60*/  LDL R10, [R1+0xe9c] ;  /* 0x000e9c00010a7983 */ /* 0x000ee20000100800 */
[----:B--2---:R-:W-:-:S02]  /*17d70*/  @P0 IMAD.MOV.U32 R7, RZ, RZ, R12 ;  /* 0x000000ffff070224 */ /* 0x004fc400078e000c */
[----:B------:R-:W-:-:S05]  /*17d80*/  @P0 IMAD.MOV.U32 R6, RZ, RZ, R11 ;  /* 0x000000ffff060224 */ /* 0x000fca00078e000b */
[----:B------:R3:W2:Y:S04]  /*17d90*/  @P0 LDG.E.U16 R60, [R6.64] ;  /* 0x00000004063c0981 */ /* 0x0006a8000c1e1500 */
[----:B------:R-:W-:Y:S01]  /*17da0*/  STL [R1+0x8], R22 ;  /* 0x0000081601007387 */ /* 0x000fe20000100800 */
[----:B------:R-:W-:-:S03]  /*17db0*/  ISETP.GT.AND P1, PT, R4, 0x5d, PT ;  /* 0x0000005d0400780c */ /* 0x000fc60003f24270 */
[----:B------:R0:W-:Y:S04]  /*17dc0*/  STL [R1+0x4ac], R15 ;  /* 0x0004ac0f01007387 */ /* 0x0001e80000100800 */
[----:B0-----:R-:W2:Y:S04]  /*17dd0*/  LDL R15, [R1+0xe90] ;  /* 0x000e9000010f7983 */ /* 0x001ea80000100800 */
[----:B----4-:R0:W-:Y:S01]  /*17de0*/  STL [R1+0x4a8], R13 ;  /* 0x0004a80d01007387 */ /* 0x0101e20000100800 */
[----:B------:R-:W4:Y:S03]  /*17df0*/  LDL R11, [R1+0xe8c] ;  /* 0x000e8c00010b7983 */ /* 0x000f260000100800 */
[----:B0-----:R-:W4:Y:S01]  /*17e00*/  LDL R13, [R1+0xe94] ;  /* 0x000e9400010d7983 */ /* 0x001f220000100800 */
[----:B------:R-:W-:Y:S01]  /*17e10*/  STL [R1+0x4], R21 ;  /* 0x0000041501007387 */ /* 0x000fe20000100800 */
[----:B------:R-:W-:Y:S01]  /*17e20*/  PRMT R59, RZ, 0x7610, R59 ;  /* 0x00007610ff3b7816 */ /* 0x000fe2000000003b */
[----:B---3--:R-:W-:-:S02]  /*17e30*/  @P0 IMAD.MOV.U32 R6, RZ, RZ, R8 ;  /* 0x000000ffff060224 */ /* 0x008fc400078e0008 */
[----:B------:R-:W-:Y:S01]  /*17e40*/  @P0 IMAD.MOV.U32 R7, RZ, RZ, R9 ;  /* 0x000000ffff070224 */ /* 0x000fe200078e0009 */
[----:B------:R-:W-:-:S04]  /*17e50*/  PRMT R58, RZ, 0x7610, R58 ;  /* 0x00007610ff3a7816 */ /* 0x000fc8000000003a */
[----:B------:R0:W3:Y:S01]  /*17e60*/  @P0 LDG.E.U16 R59, [R6.64] ;  /* 0x00000004063b0981 */ /* 0x0000e2000c1e1500 */
[----:B------:R-:W-:Y:S01]  /*17e70*/  PRMT R57, RZ, 0x7610, R57 ;  /* 0x00007610ff397816 */ /* 0x000fe20000000039 */
[----:B0-----:R-:W-:Y:S02]  /*17e80*/  @P1 IMAD.MOV.U32 R6, RZ, RZ, R16 ;  /* 0x000000ffff061224 */ /* 0x001fe400078e0010 */
[----:B------:R-:W-:-:S05]  /*17e90*/  @P1 IMAD.MOV.U32 R7, RZ, RZ, R17 ;  /* 0x000000ffff071224 */ /* 0x000fca00078e0011 */
[----:B------:R0:W3:Y:S02]  /*17ea0*/  @P1 LDG.E.U16 R58, [R6.64] ;  /* 0x00000004063a1981 */ /* 0x0000e4000c1e1500 */
[----:B0-----:R-:W-:Y:S02]  /*17eb0*/  @P1 IMAD.MOV.U32 R6, RZ, RZ, R10 ;  /* 0x000000ffff061224 */ /* 0x001fe400078e000a */
[----:B------:R-:W-:-:S05]  /*17ec0*/  @P1 IMAD.MOV.U32 R7, RZ, RZ, R14 ;  /* 0x000000ffff071224 */ /* 0x000fca00078e000e */
[----:B------:R0:W3:Y:S04]  /*17ed0*/  @P1 LDG.E.U16 R57, [R6.64] ;  /* 0x0000000406391981 */ /* 0x0000e8000c1e1500 */
[----:B--2---:R-:W-:Y:S01]  /*17ee0*/  STL [R1+0x23bc], R60 ;  /* 0x0023bc3c01007387 */ /* 0x004fe20000100800 */
[----:B------:R-:W2:Y:S01]  /*17ef0*/  LDL R12, [R1+0xe88] ;  /* 0x000e8800010c7983 */ /* 0x000ea20000100800 */
[----:B------:R-:W-:Y:S02]  /*17f00*/  ISETP.GT.AND P0, PT, R4, 0x5e, PT ;  /* 0x0000005e0400780c */ /* 0x000fe40003f04270 */
[----:B------:R-:W-:Y:S02]  /*17f10*/  PRMT R56, RZ, 0x7610, R56 ;  /* 0x00007610ff387816 */ /* 0x000fe40000000038 */
[----:B------:R-:W-:Y:S01]  /*17f20*/  PRMT R55, RZ, 0x7610, R55 ;  /* 0x00007610ff377816 */ /* 0x000fe20000000037 */
[----:B------:R-:W2:Y:S04]  /*17f30*/  LDL R8, [R1+0xe84] ;  /* 0x000e840001087983 */ /* 0x000ea80000100800 */
[----:B------:R-:W2:Y:S04]  /*17f40*/  LDL R9, [R1+0xe80] ;  /* 0x000e800001097983 */ /* 0x000ea80000100800 */
[----:B0-----:R-:W-:-:S02]  /*17f50*/  @P0 IMAD.MOV.U32 R7, RZ, RZ, R15 ;  /* 0x000000ffff070224 */ /* 0x001fc400078e000f */
[----:B----4-:R-:W-:-:S05]  /*17f60*/  @P0 IMAD.MOV.U32 R6, RZ, RZ, R13 ;  /* 0x000000ffff060224 */ /* 0x010fca00078e000d */
[----:B------:R0:W4:Y:S02]  /*17f70*/  @P0 LDG.E.U16 R56, [R6.64] ;  /* 0x0000000406380981 */ /* 0x000124000c1e1500 */
[----:B0-----:R-:W-:Y:S02]  /*17f80*/  @P0 IMAD.MOV.U32 R6, RZ, RZ, R11 ;  /* 0x000000ffff060224 */ /* 0x001fe400078e000b */
[----:B---3--:R-:W-:Y:S04]  /*17f90*/  STL [R1+0x23c0], R59 ;  /* 0x0023c03b01007387 */ /* 0x008fe80000100800 */
[----:B------:R-:W-:Y:S01]  /*17fa0*/  STL [R1+0x23c4], R58 ;  /* 0x0023c43a01007387 */ /* 0x000fe20000100800 */
[----:B------:R-:W3:Y:S02]  /*17fb0*/  LDL R14, [R1+0xe78] ;  /* 0x000e7800010e7983 */ /* 0x000ee40000100800 */
[----:B------:R-:W3:Y:S01]  /*17fc0*/  LDL R10, [R1+0xe7c] ;  /* 0x000e7c00010a7983 */ /* 0x000ee20000100800 */
[----:B------:R-:W-:Y:S01]  /*17fd0*/  STL [R1+0x23c8], R57 ;  /* 0x0023c83901007387 */ /* 0x000fe20000100800 */
[----:B------:R-:W3:Y:S02]  /*17fe0*/  LDL R15, [R1+0xe70] ;  /* 0x000e7000010f7983 */ /* 0x000ee40000100800 */
[----:B------:R-:W3:Y:S02]  /*17ff0*/  LDL R13, [R1+0xe74] ;  /* 0x000e7400010d7983 */ /* 0x000ee40000100800 */
[----:B--2---:R-:W-:-:S05]  /*18000*/  @P0 IMAD.MOV.U32 R7, RZ, RZ, R12 ;  /* 0x000000ffff070224 */ /* 0x004fca00078e000c */
[----:B------:R0:W2:Y:S01]  /*18010*/  @P0 LDG.E.U16 R55, [R6.64] ;  /* 0x0000000406370981 */ /* 0x0000a2000c1e1500 */
[C---:B------:R-:W-:Y:S02]  /*18020*/  ISETP.GT.AND P1, PT, R4.reuse, 0x5f, PT ;  /* 0x0000005f0400780c */ /* 0x040fe40003f24270 */
[----:B------:R-:W-:Y:S02]  /*18030*/  PRMT R19, RZ, 0x7610, R19 ;  /* 0x00007610ff137816 */ /* 0x000fe40000000013 */
[----:B------:R-:W-:-:S09]  /*18040*/  ISETP.GT.AND P0, PT, R4, 0x60, PT ;  /* 0x000000600400780c */ /* 0x000fd20003f04270 */
[----:B0-----:R-:W-:Y:S02]  /*18050*/  @P1 IMAD.MOV.U32 R6, RZ, RZ, R8 ;  /* 0x000000ffff061224 */ /* 0x001fe400078e0008 */
[----:B------:R-:W-:Y:S01]  /*18060*/  @P1 IMAD.MOV.U32 R7, RZ, RZ, R9 ;  /* 0x000000ffff071224 */ /* 0x000fe200078e0009 */
[----:B------:R-:W-:-:S04]  /*18070*/  PRMT R18, RZ, 0x7610, R18 ;  /* 0x00007610ff127816 */ /* 0x000fc80000000012 */
[----:B------:R3:W2:Y:S04]  /*18080*/  @P1 LDG.E.U16 R19, [R6.64] ;  /* 0x0000000406131981 */ /* 0x0006a8000c1e1500 */
[----:B----4-:R-:W-:Y:S01]  /*18090*/  STL [R1+0x2374], R56 ;  /* 0x0023743801007387 */ /* 0x010fe20000100800 */
[----:B------:R-:W4:Y:S02]  /*180a0*/  LDL R12, [R1+0xe68] ;  /* 0x000e6800010c7983 */ /* 0x000f240000100800 */
[----:B------:R-:W4:Y:S01]  /*180b0*/  LDL R11, [R1+0xe6c] ;  /* 0x000e6c00010b7983 */ /* 0x000f220000100800 */
[----:B------:R-:W-:Y:S01]  /*180c0*/  PRMT R54, RZ, 0x7610, R54 ;  /* 0x00007610ff367816 */ /* 0x000fe20000000036 */
[----:B---3--:R-:W-:Y:S02]  /*180d0*/  @P1 IMAD.MOV.U32 R7, RZ, RZ, R14 ;  /* 0x000000ffff071224 */ /* 0x008fe400078e000e */
[----:B------:R-:W-:-:S05]  /*180e0*/  @P1 IMAD.MOV.U32 R6, RZ, RZ, R10 ;  /* 0x000000ffff061224 */ /* 0x000fca00078e000a */
[----:B------:R0:W3:Y:S02]  /*180f0*/  @P1 LDG.E.U16 R18, [R6.64] ;  /* 0x0000000406121981 */ /* 0x0000e4000c1e1500 */
[----:B0-----:R-:W-:Y:S02]  /*18100*/  @P0 IMAD.MOV.U32 R7, RZ, RZ, R15 ;  /* 0x000000ffff070224 */ /* 0x001fe400078e000f */
[----:B------:R-:W-:-:S05]  /*18110*/  @P0 IMAD.MOV.U32 R6, RZ, RZ, R13 ;  /* 0x000000ffff060224 */ /* 0x000fca00078e000d */
[----:B------:R4:W3:Y:S04]  /*18120*/  @P0 LDG.E.U16 R54, [R6.64] ;  /* 0x0000000406360981 */ /* 0x0008e8000c1e1500 */
[----:B--2---:R-:W-:Y:S01]  /*18130*/  STL [R1+0x2378], R55 ;  /* 0x0023783701007387 */ /* 0x004fe20000100800 */
[----:B------:R-:W2:Y:S02]  /*18140*/  LDL R17, [R1+0xe60] ;  /* 0x000e600001117983 */ /* 0x000ea40000100800 */
[----:B------:R-:W2:Y:S02]  /*18150*/  LDL R8, [R1+0xe64] ;  /* 0x000e640001087983 */ /* 0x000ea40000100800 */
[----:B------:R-:W2:Y:S01]  /*18160*/  LDL R16, [R1+0xe58] ;  /* 0x000e580001107983 */ /* 0x000ea20000100800 */
[----:B------:R-:W2:Y:S04]  /*18170*/  LDL R9, [R1+0xe5c] ;  /* 0x000e5c0001097983 */ /* 0x000ea80000100800 */
[----:B------:R-:W2:Y:S04]  /*18180*/  LDL R14, [R1+0xe50] ;  /* 0x000e5000010e7983 */ /* 0x000ea80000100800 */
[----:B------:R-:W2:Y:S04]  /*18190*/  LDL R10, [R1+0xe54] ;  /* 0x000e5400010a7983 */ /* 0x000ea80000100800 */
[----:B------:R-:W2:Y:S04]  /*181a0*/  LDL R15, [R1+0xe48] ;  /* 0x000e4800010f7983 */ /* 0x000ea80000100800 */
[----:B------:R-:W2:Y:S01]  /*181b0*/  LDL R13, [R1+0xe4c] ;  /* 0x000e4c00010d7983 */ /* 0x000ea20000100800 */
[----:B------:R-:W-:-:S02]  /*181c0*/  ISETP.GT.AND P1, PT, R4, 0x61, PT ;  /* 0x000000610400780c */ /* 0x000fc40003f24270 */
[----:B------:R-:W-:Y:S02]  /*181d0*/  PRMT R53, RZ, 0x7610, R53 ;  /* 0x00007610ff357816 */ /* 0x000fe40000000035 */
[----:B------:R-:W-:Y:S02]  /*181e0*/  PRMT R52, RZ, 0x7610, R52 ;  /* 0x00007610ff347816 */ /* 0x000fe40000000034 */
[----:B------:R-:W-:Y:S02]  /*181f0*/  ISETP.GT.AND P2, PT, R4, 0x62, PT ;  /* 0x000000620400780c */ /* 0x000fe40003f44270 */
[----:B------:R-:W-:Y:S02]  /*18200*/  PRMT R51, RZ, 0x7610, R51 ;  /* 0x00007610ff337816 */ /* 0x000fe40000000033 */
[----:B------:R-:W-:Y:S02]  /*18210*/  PRMT R50, RZ, 0x7610, R50 ;  /* 0x00007610ff327816 */ /* 0x000fe40000000032 */
[----:B------:R-:W-:Y:S01]  /*18220*/  PRMT R49, RZ, 0x7610, R49 ;  /* 0x00007610ff317816 */ /* 0x000fe20000000031 */
[----:B----4-:R-:W-:-:S02]  /*18230*/  @P0 IMAD.MOV.U32 R7, RZ, RZ, R12 ;  /* 0x000000ffff070224 */ /* 0x010fc400078e000c */
[----:B------:R-:W-:-:S05]  /*18240*/  @P0 IMAD.MOV.U32 R6, RZ, RZ, R11 ;  /* 0x000000ffff060224 */ /* 0x000fca00078e000b */
[----:B------:R2:W4:Y:S04]  /*18250*/  @P0 LDG.E.U16 R53, [R6.64] ;  /* 0x0000000406350981 */ /* 0x000528000c1e1500 */
[----:B---3--:R-:W-:Y:S01]  /*18260*/  STL [R1+0x23cc], R54 ;  /* 0x0023cc3601007387 */ /* 0x008fe20000100800 */
[----:B------:R-:W3:Y:S02]  /*18270*/  LDL R11, [R1+0xe44] ;  /* 0x000e4400010b7983 */ /* 0x000ee40000100800 */
[----:B------:R-:W3:Y:S02]  /*18280*/  LDL R12, [R1+0xe40] ;  /* 0x000e4000010c7983 */ /* 0x000ee40000100800 */
[----:B--2---:R-:W-:Y:S02]  /*18290*/  @P1 IMAD.MOV.U32 R7, RZ, RZ, R17 ;  /* 0x000000ffff071224 */ /* 0x004fe400078e0011 */
[----:B------:R-:W-:-:S05]  /*182a0*/  @P1 IMAD.MOV.U32 R6, RZ, RZ, R8 ;  /* 0x000000ffff061224 */ /* 0x000fca00078e0008 */
[----:B------:R0:W2:Y:S02]  /*182b0*/  @P1 LDG.E.U16 R52, [R6.64] ;  /* 0x0000000406341981 */ /* 0x0000a4000c1e1500 */
[----:B0-----:R-:W-:Y:S02]  /*182c0*/  @P1 IMAD.MOV.U32 R6, RZ, RZ, R9 ;  /* 0x000000ffff061224 */ /* 0x001fe400078e0009 */
[----:B------:R-:W-:-:S05]  /*182d0*/  @P1 IMAD.MOV.U32 R7, RZ, RZ, R16 ;  /* 0x000000ffff071224 */ /* 0x000fca00078e0010 */
[----:B------:R0:W2:Y:S02]  /*182e0*/  @P1 LDG.E.U16 R51, [R6.64] ;  /* 0x0000000406331981 */ /* 0x0000a4000c1e1500 */
[----:B0-----:R-:W-:Y:S02]  /*182f0*/  @P2 IMAD.MOV.U32 R6, RZ, RZ, R10 ;  /* 0x000000ffff062224 */ /* 0x001fe400078e000a */
[----:B------:R-:W-:-:S05]  /*18300*/  @P2 IMAD.MOV.U32 R7, RZ, RZ, R14 ;  /* 0x000000ffff072224 */ /* 0x000fca00078e000e */
[----:B------:R0:W2:Y:S02]  /*18310*/  @P2 LDG.E.U16 R50, [R6.64] ;  /* 0x0000000406322981 */ /* 0x0000a4000c1e1500 */
[----:B0-----:R-:W-:Y:S02]  /*18320*/  @P2 IMAD.MOV.U32 R6, RZ, RZ, R13 ;  /* 0x000000ffff062224 */ /* 0x001fe400078e000d */
[----:B------:R-:W-:-:S05]  /*18330*/  @P2 IMAD.MOV.U32 R7, RZ, RZ, R15 ;  /* 0x000000ffff072224 */ /* 0x000fca00078e000f */
[----:B------:R3:W2:Y:S04]  /*18340*/  @P2 LDG.E.U16 R49, [R6.64] ;  /* 0x0000000406312981 */ /* 0x0006a8000c1e1500 */
[----:B----4-:R-:W-:Y:S01]  /*18350*/  STL [R1+0x23d0], R53 ;  /* 0x0023d03501007387 */ /* 0x010fe20000100800 */
[----:B------:R0:W-:Y:S02]  /*18360*/  STL [R1+0x4a4], R19 ;  /* 0x0004a41301007387 */ /* 0x0001e40000100800 */
[----:B------:R-:W4:Y:S01]  /*18370*/  LDL R8, [R1+0xe34] ;  /* 0x000e340001087983 */ /* 0x000f220000100800 */
[----:B0-----:R-:W4:Y:S01]  /*18380*/  LDL R19, [R1+0xe30] ;  /* 0x000e300001137983 */ /* 0x001f220000100800 */
[----:B------:R-:W-:-:S13]  /*18390*/  ISETP.GT.AND P0, PT, R4, 0x63, PT ;  /* 0x000000630400780c */ /* 0x000fda0003f04270 */
[----:B---3--:R-:W-:Y:S02]  /*183a0*/  @P0 IMAD.MOV.U32 R6, RZ, RZ, R11 ;  /* 0x000000ffff060224 */ /* 0x008fe400078e000b */
[----:B------:R-:W-:Y:S01]  /*183b0*/  @P0 IMAD.MOV.U32 R7, RZ, RZ, R12 ;  /* 0x000000ffff070224 */ /* 0x000fe200078e000c */
[----:B--2---:R-:W-:Y:S01]  /*183c0*/  STL [R1+0x23d4], R52 ;  /* 0x0023d43401007387 */ /* 0x004fe20000100800 */
[----:B------:R0:W-:Y:S02]  /*183d0*/  STL [R1+0x4a0], R18 ;  /* 0x0004a01201007387 */ /* 0x0001e40000100800 */
[----:B------:R-:W2:Y:S02]  /*183e0*/  LDL R9, [R1+0xe2c] ;  /* 0x000e2c0001097983 */ /* 0x000ea40000100800 */
[----:B------:R-:W3:Y:S01]  /*183f0*/  LDL R14, [R1+0xe20] ;  /* 0x000e2000010e7983 */ /* 0x000ee20000100800 */
[----:B------:R-:W3:Y:S04]  /*18400*/  LDL R10, [R1+0xe24] ;  /* 0x000e2400010a7983 */ /* 0x000ee80000100800 */
[----:B0-----:R-:W3:Y:S04]  /*18410*/  LDL R18, [R1+0xe28] ;  /* 0x000e280001127983 */ /* 0x001ee80000100800 */
[----:B------:R-:W-:Y:S01]  /*18420*/  STL [R1+0x237c], R50 ;  /* 0x00237c3201007387 */ /* 0x000fe20000100800 */
[----:B------:R-:W3:Y:S02]  /*18430*/  LDL R17, [R1+0xe18] ;  /* 0x000e180001117983 */ /* 0x000ee40000100800 */
[----:B------:R-:W3:Y:S01]  /*18440*/  LDL R15, [R1+0xe1c] ;  /* 0x000e1c00010f7983 */ /* 0x000ee20000100800 */
[----:B------:R-:W-:Y:S01]  /*18450*/  STL [R1+0x2380], R49 ;  /* 0x0023803101007387 */ /* 0x000fe20000100800 */
[----:B------:R-:W3:Y:S02]  /*18460*/  LDL R16, [R1+0xe10] ;  /* 0x000e100001107983 */ /* 0x000ee40000100800 */
[----:B------:R-:W3:Y:S02]  /*18470*/  LDL R11, [R1+0xe14] ;  /* 0x000e1400010b7983 */ /* 0x000ee40000100800 */
[----:B------:R-:W3:Y:S01]  /*18480*/  LDL R13, [R1+0xe08] ;  /* 0x000e0800010d7983 */ /* 0x000ee20000100800 */
[----:B------:R-:W3:Y:S01]  /*18490*/  LDL R12, [R1+0xe0c] ;  /* 0x000e0c00010c7983 */ /* 0x000ee20000100800 */
[----:B------:R-:W-:-:S02]  /*184a0*/  ISETP.GT.AND P1, PT, R4, 0x64, PT ;  /* 0x000000640400780c */ /* 0x000fc40003f24270 */
[----:B------:R-:W-:Y:S02]  /*184b0*/  PRMT R20, RZ, 0x7610, R20 ;  /* 0x00007610ff147816 */ /* 0x000fe40000000014 */
[----:B------:R-:W-:Y:S02]  /*184c0*/  PRMT R48, RZ, 0x7610, R48 ;  /* 0x00007610ff307816 */ /* 0x000fe40000000030 */
[----:B------:R-:W-:Y:S02]  /*184d0*/  ISETP.GT.AND P2, PT, R4, 0x65, PT ;  /* 0x000000650400780c */ /* 0x000fe40003f44270 */
[----:B------:R4:W3:Y:S01]  /*184e0*/  @P0 LDG.E.U16 R20, [R6.64] ;  /* 0x0000000406140981 */ /* 0x0008e2000c1e1500 */
[----:B------:R-:W-:-:S04]  /*184f0*/  PRMT R47, RZ, 0x7610, R47 ;  /* 0x00007610ff2f7816 */ /* 0x000fc8000000002f */
[----:B----4-:R-:W-:Y:S02]  /*18500*/  @P1 IMAD.MOV.U32 R6, RZ, RZ, R8 ;  /* 0x000000ffff061224 */ /* 0x010fe400078e0008 */
[----:B------:R-:W-:Y:S01]  /*18510*/  @P1 IMAD.MOV.U32 R7, RZ, RZ, R19 ;  /* 0x000000ffff071224 */ /* 0x000fe200078e0013 */
[----:B------:R-:W-:Y:S02]  /*18520*/  PRMT R46, RZ, 0x7610, R46 ;  /* 0x00007610ff2e7816 */ /* 0x000fe4000000002e */
[----:B------:R-:W-:Y:S02]  /*18530*/  PRMT R45, RZ, 0x7610, R45 ;  /* 0x00007610ff2d7816 */ /* 0x000fe4000000002d */
[----:B------:R-:W-:Y:S02]  /*18540*/  PRMT R44, RZ, 0x7610, R44 ;  /* 0x00007610ff2c7816 */ /* 0x000fe4000000002c */
[----:B------:R-:W-:Y:S01]  /*18550*/  PRMT R43, RZ, 0x7610, R43 ;  /* 0x00007610ff2b7816 */ /* 0x000fe2000000002b */
[----:B------:R2:W4:Y:S04]  /*18560*/  @P1 LDG.E.U16 R48, [R6.64] ;  /* 0x0000000406301981 */ /* 0x000528000c1e1500 */
[----:B------:R-:W4:Y:S01]  /*18570*/  LDL R8, [R1+0xdf4] ;  /* 0x000df40001087983 */ /* 0x000f220000100800 */
[----:B--2---:R-:W-:-:S03]  /*18580*/  @P1 IMAD.MOV.U32 R6, RZ, RZ, R9 ;  /* 0x000000ffff061224 */ /* 0x004fc600078e0009 */
[----:B------:R-:W2:Y:S01]  /*18590*/  LDL R9, [R1+0xdec] ;  /* 0x000dec0001097983 */ /* 0x000ea20000100800 */
[----:B---3--:R-:W-:-:S03]  /*185a0*/  @P1 IMAD.MOV.U32 R7, RZ, RZ, R18 ;  /* 0x000000ffff071224 */ /* 0x008fc600078e0012 */
[----:B------:R-:W3:Y:S04]  /*185b0*/  LDL R18, [R1+0xdf0] ;  /* 0x000df00001127983 */ /* 0x000ee80000100800 */
[----:B------:R0:W2:Y:S01]  /*185c0*/  @P1 LDG.E.U16 R47, [R6.64] ;  /* 0x00000004062f1981 */ /* 0x0000a2000c1e1500 */
[----:B------:R-:W-:Y:S01]  /*185d0*/  ISETP.GT.AND P1, PT, R4, 0x66, PT ;  /* 0x000000660400780c */ /* 0x000fe20003f24270 */
[----:B0-----:R-:W-:Y:S02]  /*185e0*/  @P2 IMAD.MOV.U32 R6, RZ, RZ, R10 ;  /* 0x000000ffff062224 */ /* 0x001fe400078e000a */
[----:B------:R-:W-:Y:S01]  /*185f0*/  @P2 IMAD.MOV.U32 R7, RZ, RZ, R14 ;  /* 0x000000ffff072224 */ /* 0x000fe200078e000e */
[----:B------:R-:W2:Y:S04]  /*18600*/  LDL R10, [R1+0xde4] ;  /* 0x000de400010a7983 */ /* 0x000ea80000100800 */
[----:B------:R-:W2:Y:S04]  /*18610*/  LDL R14, [R1+0xde8] ;  /* 0x000de800010e7983 */ /* 0x000ea80000100800 */
[----:B------:R0:W2:Y:S02]  /*18620*/  @P2 LDG.E.U16 R46, [R6.64] ;  /* 0x00000004062e2981 */ /* 0x0000a4000c1e1500 */
[----:B0-----:R-:W-:-:S02]  /*18630*/  @P2 IMAD.MOV.U32 R6, RZ, RZ, R15 ;  /* 0x000000ffff062224 */ /* 0x001fc400078e000f */
[----:B------:R-:W-:Y:S01]  /*18640*/  @P2 IMAD.MOV.U32 R7, RZ, RZ, R17 ;  /* 0x000000ffff072224 */ /* 0x000fe200078e0011 */
[----:B------:R-:W2:Y:S04]  /*18650*/  LDL R15, [R1+0xde0] ;  /* 0x000de000010f7983 */ /* 0x000ea80000100800 */
[----:B------:R-:W2:Y:S04]  /*18660*/  LDL R17, [R1+0xdd8] ;  /* 0x000dd80001117983 */ /* 0x000ea80000100800 */
[----:B------:R0:W2:Y:S02]  /*18670*/  @P2 LDG.E.U16 R45, [R6.64] ;  /* 0x00000004062d2981 */ /* 0x0000a4000c1e1500 */
[----:B0-----:R-:W-:-:S02]  /*18680*/  @P1 IMAD.MOV.U32 R6, RZ, RZ, R11 ;  /* 0x000000ffff061224 */ /* 0x001fc400078e000b */
[----:B------:R-:W-:Y:S01]  /*18690*/  @P1 IMAD.MOV.U32 R7, RZ, RZ, R16 ;  /* 0x000000ffff071224 */ /* 0x000fe200078e0010 */
[----:B------:R-:W2:Y:S04]  /*186a0*/  LDL R11, [R1+0xddc] ;  /* 0x000ddc00010b7983 */ /* 0x000ea80000100800 */
[----:B------:R0:W2:Y:S02]  /*186b0*/  @P1 LDG.E.U16 R44, [R6.64] ;  /* 0x00000004062c1981 */ /* 0x0000a4000c1e1500 */
[----:B0-----:R-:W-:Y:S02]  /*186c0*/  @P1 IMAD.MOV.U32 R6, RZ, RZ, R12 ;  /* 0x000000ffff061224 */ /* 0x001fe400078e000c */
[----:B------:R-:W-:-:S05]  /*186d0*/  @P1 IMAD.MOV.U32 R7, RZ, RZ, R13 ;  /* 0x000000ffff071224 */ /* 0x000fca00078e000d */
[----:B------:R3:W4:Y:S01]  /*186e0*/  @P1 LDG.E.U16 R43, [R6.64] ;  /* 0x00000004062b1981 */ /* 0x000722000c1e1500 */
[----:B------:R-:W-:-:S13]  /*186f0*/  ISETP.GT.AND P2, PT, R4, 0x68, PT ;  /* 0x000000680400780c */ /* 0x000fda0003f44270 */
[----:B---3--:R-:W-:Y:S01]  /*18700*/  @P2 IMAD.MOV.U32 R7, RZ, RZ, R18 ;  /* 0x000000ffff072224 */ /* 0x008fe200078e0012 */
[----:B--2---:R-:W-:Y:S01]  /*18710*/  STL [R1+0x2384], R44 ;  /* 0x0023842c01007387 */ /* 0x004fe20000100800 */
[----:B------:R-:W2:Y:S02]  /*18720*/  LDL R16, [R1+0xdd0] ;  /* 0x000dd00001107983 */ /* 0x000ea40000100800 */
[----:B------:R-:W3:Y:S02]  /*18730*/  LDL R12, [R1+0xdd4] ;  /* 0x000dd400010c7983 */ /* 0x000ee40000100800 */
[----:B------:R0:W-:Y:S01]  /*18740*/  STL [R1+0x49c], R20 ;  /* 0x00049c1401007387 */ /* 0x0001e20000100800 */
[----:B------:R-:W3:Y:S04]  /*18750*/  LDL R13, [R1+0xdcc] ;  /* 0x000dcc00010d7983 */ /* 0x000ee80000100800 */
[----:B----4-:R-:W-:Y:S01]  /*18760*/  STL [R1+0x2388], R43 ;  /* 0x0023882b01007387 */ /* 0x010fe20000100800 */
[----:B------:R-:W4:Y:S01]  /*18770*/  LDL R18, [R1+0xdc8] ;  /* 0x000dc80001127983 */ /* 0x000f220000100800 */
[----:B------:R-:W-:Y:S01]  /*18780*/  PRMT R42, RZ, 0x7610, R42 ;  /* 0x00007610ff2a7816 */ /* 0x000fe2000000002a */
[----:B------:R-:W-:Y:S01]  /*18790*/  @P2 IMAD.MOV.U32 R6, RZ, RZ, R8 ;  /* 0x000000ffff062224 */ /* 0x000fe200078e0008 */
[----:B------:R-:W-:Y:S01]  /*187a0*/  ISETP.GT.AND P1, PT, R4, 0x69, PT ;  /* 0x000000690400780c */ /* 0x000fe20003f24270 */
[----:B------:R-:W4:Y:S04]  /*187b0*/  LDL R8, [R1+0xdb4] ;  /* 0x000db40001087983 */ /* 0x000f280000100800 */
[----:B------:R1:W4:Y:S01]  /*187c0*/  @P2 LDG.E.U16 R42, [R6.64] ;  /* 0x00000004062a2981 */ /* 0x000322000c1e1500 */
[----:B------:R-:W-:-:S03]  /*187d0*/  PRMT R41, RZ, 0x7610, R41 ;  /* 0x00007610ff297816 */ /* 0x000fc60000000029 */
[----:B------:R-:W4:Y:S01]  /*187e0*/  LDL R19, [R1+0xda8] ;  /* 0x000da80001137983 */ /* 0x000f220000100800 */
[----:B-1----:R-:W-:-:S03]  /*187f0*/  @P2 IMAD.MOV.U32 R6, RZ, RZ, R9 ;  /* 0x000000ffff062224 */ /* 0x002fc600078e0009 */
[----:B------:R-:W4:Y:S01]  /*18800*/  LDL R9, [R1+0xdb0] ;  /* 0x000db00001097983 */ /* 0x000f220000100800 */
[----:B------:R-:W-:Y:S02]  /*18810*/  @P2 IMAD.MOV.U32 R7, RZ, RZ, R14 ;  /* 0x000000ffff072224 */ /* 0x000fe400078e000e */
[----:B------:R-:W4:Y:S01]  /*18820*/  LDL R14, [R1+0xdac] ;  /* 0x000dac00010e7983 */ /* 0x000f220000100800 */
[----:B------:R-:W-:Y:S02]  /*18830*/  PRMT R40, RZ, 0x7610, R40 ;  /* 0x00007610ff287816 */ /* 0x000fe40000000028 */
[----:B------:R1:W4:Y:S01]  /*18840*/  @P2 LDG.E.U16 R41, [R6.64] ;  /* 0x0000000406292981 */ /* 0x000322000c1e1500 */
[----:B------:R-:W-:Y:S02]  /*18850*/  ISETP.GT.AND P2, PT, R4, 0x6a, PT ;  /* 0x0000006a0400780c */ /* 0x000fe40003f44270 */
[----:B------:R-:W-:Y:S01]  /*18860*/  PRMT R39, RZ, 0x7610, R39 ;  /* 0x00007610ff277816 */ /* 0x000fe20000000027 */
[----:B-1----:R-:W-:-:S02]  /*18870*/  @P1 IMAD.MOV.U32 R6, RZ, RZ, R10 ;  /* 0x000000ffff061224 */ /* 0x002fc400078e000a */
[----:B------:R-:W-:Y:S01]  /*18880*/  @P1 IMAD.MOV.U32 R7, RZ, RZ, R15 ;  /* 0x000000ffff071224 */ /* 0x000fe200078e000f */
[----:B------:R-:W4:Y:S04]  /*18890*/  LDL R10, [R1+0xda4] ;  /* 0x000da400010a7983 */ /* 0x000f280000100800 */
[----:B------:R-:W4:Y:S04]  /*188a0*/  LDL R15, [R1+0xda0] ;  /* 0x000da000010f7983 */ /* 0x000f280000100800 */
[----:B------:R1:W4:Y:S01]  /*188b0*/  @P1 LDG.E.U16 R40, [R6.64] ;  /* 0x0000000406281981 */ /* 0x000322000c1e1500 */
[----:B------:R-:W-:Y:S01]  /*188c0*/  PRMT R38, RZ, 0x7610, R38 ;  /* 0x00007610ff267816 */ /* 0x000fe20000000026 */
[----:B-1----:R-:W-:-:S02]  /*188d0*/  @P1 IMAD.MOV.U32 R6, RZ, RZ, R11 ;  /* 0x000000ffff061224 */ /* 0x002fc400078e000b */
[----:B------:R-:W-:Y:S01]  /*188e0*/  @P1 IMAD.MOV.U32 R7, RZ, RZ, R17 ;  /* 0x000000ffff071224 */ /* 0x000fe200078e0011 */
[----:B------:R-:W4:Y:S04]  /*188f0*/  LDL R11, [R1+0xd9c] ;  /* 0x000d9c00010b7983 */ /* 0x000f280000100800 */
[----:B------:R-:W4:Y:S04]  /*18900*/  LDL R17, [R1+0xd98] ;  /* 0x000d980001117983 */ /* 0x000f280000100800 */
[----:B------:R2:W4:Y:S01]  /*18910*/  @P1 LDG.E.U16 R39, [R6.64] ;  /* 0x0000000406271981 */ /* 0x000522000c1e1500 */
[----:B------:R-:W-:Y:S01]  /*18920*/  PRMT R37, RZ, 0x7610, R37 ;  /* 0x00007610ff257816 */ /* 0x000fe20000000025 */
[----:B--2---:R-:W-:-:S02]  /*18930*/  @P2 IMAD.MOV.U32 R7, RZ, RZ, R16 ;  /* 0x000000ffff072224 */ /* 0x004fc400078e0010 */
[----:B---3--:R-:W-:Y:S01]  /*18940*/  @P2 IMAD.MOV.U32 R6, RZ, RZ, R12 ;  /* 0x000000ffff062224 */ /* 0x008fe200078e000c */
[----:B------:R-:W2:Y:S04]  /*18950*/  LDL R16, [R1+0xd90] ;  /* 0x000d900001107983 */ /* 0x000ea80000100800 */
[----:B------:R-:W3:Y:S04]  /*18960*/  LDL R12, [R1+0xd94] ;  /* 0x000d9400010c7983 */ /* 0x000ee80000100800 */
[----:B------:R1:W3:Y:S02]  /*18970*/  @P2 LDG.E.U16 R38, [R6.64] ;  /* 0x0000000406262981 */ /* 0x0002e4000c1e1500 */
[----:B-1----:R-:W-:-:S02]  /*18980*/  @P2 IMAD.MOV.U32 R6, RZ, RZ, R13 ;  /* 0x000000ffff062224 */ /* 0x002fc400078e000d */
[----:B----4-:R-:W-:-:S05]  /*18990*/  @P2 IMAD.MOV.U32 R7, RZ, RZ, R18 ;  /* 0x000000ffff072224 */ /* 0x010fca00078e0012 */
[----:B------:R1:W4:Y:S01]  /*189a0*/  @P2 LDG.E.U16 R37, [R6.64] ;  /* 0x0000000406252981 */ /* 0x000322000c1e1500 */
[C---:B------:R-:W-:Y:S02]  /*189b0*/  ISETP.GT.AND P1, PT, R4.reuse, 0x6c, PT ;  /* 0x0000006c0400780c */ /* 0x040fe40003f24270 */
[----:B------:R-:W-:Y:S02]  /*189c0*/  PRMT R36, RZ, 0x7610, R36 ;  /* 0x00007610ff247816 */ /* 0x000fe40000000024 */
[----:B------:R-:W-:Y:S02]  /*189d0*/  ISETP.GT.AND P2, PT, R4, 0x6d, PT ;  /* 0x0000006d0400780c */ /* 0x000fe40003f44270 */
[----:B------:R-:W-:-:S07]  /*189e0*/  PRMT R35, RZ, 0x7610, R35 ;  /* 0x00007610ff237816 */ /* 0x000fce0000000023 */
[----:B-1----:R-:W-:Y:S02]  /*189f0*/  @P1 IMAD.MOV.U32 R6, RZ, RZ, R8 ;  /* 0x000000ffff061224 */ /* 0x002fe400078e0008 */
[----:B------:R-:W-:-:S05]  /*18a00*/  @P1 IMAD.MOV.U32 R7, RZ, RZ, R9 ;  /* 0x000000ffff071224 */ /* 0x000fca00078e0009 */
[----:B------:R1:W4:Y:S01]  /*18a10*/  @P1 LDG.E.U16 R36, [R6.64] ;  /* 0x0000000406241981 */ /* 0x000322000c1e1500 */
[----:B------:R-:W-:Y:S01]  /*18a20*/  PRMT R34, RZ, 0x7610, R34 ;  /* 0x00007610ff227816 */ /* 0x000fe20000000022 */
[----:B-1----:R-:W-:Y:S02]  /*18a30*/  @P1 IMAD.MOV.U32 R6, RZ, RZ, R14 ;  /* 0x000000ffff061224 */ /* 0x002fe400078e000e */
[----:B------:R-:W-:-:S05]  /*18a40*/  @P1 IMAD.MOV.U32 R7, RZ, RZ, R19 ;  /* 0x000000ffff071224 */ /* 0x000fca00078e0013 */
[----:B------:R1:W4:Y:S01]  /*18a50*/  @P1 LDG.E.U16 R35, [R6.64] ;  /* 0x0000000406231981 */ /* 0x000322000c1e1500 */
[----:B------:R-:W-:Y:S02]  /*18a60*/  ISETP.GT.AND P1, PT, R4, 0x6e, PT ;  /* 0x0000006e0400780c */ /* 0x000fe40003f24270 */
[----:B------:R-:W-:Y:S01]  /*18a70*/  PRMT R33, RZ, 0x7610, R33 ;  /* 0x00007610ff217816 */ /* 0x000fe20000000021 */
[----:B-1----:R-:W-:Y:S02]  /*18a80*/  @P2 IMAD.MOV.U32 R6, RZ, RZ, R10 ;  /* 0x000000ffff062224 */ /* 0x002fe400078e000a */
[----:B------:R-:W-:-:S05]  /*18a90*/  @P2 IMAD.MOV.U32 R7, RZ, RZ, R15 ;  /* 0x000000ffff072224 */ /* 0x000fca00078e000f */
[----:B------:R1:W4:Y:S01]  /*18aa0*/  @P2 LDG.E.U16 R34, [R6.64] ;  /* 0x0000000406222981 */ /* 0x000322000c1e1500 */
[----:B------:R-:W-:Y:S01]  /*18ab0*/  PRMT R32, RZ, 0x7610, R32 ;  /* 0x00007610ff207816 */ /* 0x000fe20000000020 */
[----:B-1----:R-:W-:Y:S02]  /*18ac0*/  @P2 IMAD.MOV.U32 R6, RZ, RZ, R11 ;  /* 0x000000ffff062224 */ /* 0x002fe400078e000b */
[----:B------:R-:W-:-:S05]  /*18ad0*/  @P2 IMAD.MOV.U32 R7, RZ, RZ, R17 ;  /* 0x000000ffff072224 */ /* 0x000fca00078e0011 */
[----:B------:R2:W4:Y:S02]  /*18ae0*/  @P2 LDG.E.U16 R33, [R6.64] ;  /* 0x0000000406212981 */ /* 0x000524000c1e1500 */
[----:B--2---:R-:W-:Y:S02]  /*18af0*/  @P1 IMAD.MOV.U32 R7, RZ, RZ, R16 ;  /* 0x000000ffff071224 */ /* 0x004fe400078e0010 */
[----:B---3--:R-:W-:Y:S01]  /*18b00*/  @P1 IMAD.MOV.U32 R6, RZ, RZ, R12 ;  /* 0x000000ffff061224 */ /* 0x008fe200078e000c */
[----:B------:R-:W-:Y:S01]  /*18b10*/  STL [R1+0x238c], R38 ;  /* 0x00238c2601007387 */ /* 0x000fe20000100800 */
[----:B------:R-:W2:Y:S02]  /*18b20*/  LDL R18, [R1+0xd70] ;  /* 0x000d700001127983 */ /* 0x000ea40000100800 */
[----:B------:R-:W3:Y:S01]  /*18b30*/  LDL R13, [R1+0xd74] ;  /* 0x000d7400010d7983 */ /* 0x000ee20000100800 */
[----:B------:R2:W3:Y:S04]  /*18b40*/  @P1 LDG.E.U16 R32, [R6.64] ;  /* 0x0000000406201981 */ /* 0x0004e8000c1e1500 */
[----:B----4-:R-:W-:Y:S01]  /*18b50*/  STL [R1+0x2390], R37 ;  /* 0x0023902501007387 */ /* 0x010fe20000100800 */
[----:B------:R-:W4:Y:S02]  /*18b60*/  LDL R9, [R1+0xd68] ;  /* 0x000d680001097983 */ /* 0x000f240000100800 */
[----:B------:R-:W4:Y:S02]  /*18b70*/  LDL R8, [R1+0xd6c] ;  /* 0x000d6c0001087983 */ /* 0x000f240000100800 */
[----:B------:R-:W4:Y:S01]  /*18b80*/  LDL R14, [R1+0xd34] ;  /* 0x000d3400010e7983 */ /* 0x000f220000100800 */
[----:B------:R-:W4:Y:S01]  /*18b90*/  LDL R15, [R1+0xd30] ;  /* 0x000d3000010f7983 */ /* 0x000f220000100800 */
[----:B------:R-:W-:-:S03]  /*18ba0*/  ISETP.GT.AND P2, PT, R4, 0x70, PT ;  /* 0x000000700400780c */ /* 0x000fc60003f44270 */
[----:B------:R-:W4:Y:S04]  /*18bb0*/  LDL R10, [R1+0xd2c] ;  /* 0x000d2c00010a7983 */ /* 0x000f280000100800 */
[----:B------:R-:W4:Y:S04]  /*18bc0*/  LDL R11, [R1+0xd28] ;  /* 0x000d2800010b7983 */ /* 0x000f280000100800 */
[----:B------:R-:W4:Y:S04]  /*18bd0*/  LDL R17, [R1+0xcf0] ;  /* 0x000cf00001117983 */ /* 0x000f280000100800 */
[----:B------:R-:W4:Y:S04]  /*18be0*/  LDL R16, [R1+0xcf4] ;  /* 0x000cf40001107983 */ /* 0x000f280000100800 */
[----:B------:R-:W4:Y:S01]  /*18bf0*/  LDL R12, [R1+0xcec] ;  /* 0x000cec00010c7983 */ /* 0x000f220000100800 */
[----:B------:R-:W-:-:S02]  /*18c00*/  PRMT R5, RZ, 0x7610, R5 ;  /* 0x00007610ff057816 */ /* 0x000fc40000000005 */
[----:B------:R-:W-:Y:S01]  /*18c10*/  ISETP.GT.AND P3, PT, R4, 0x74, PT ;  /* 0x000000740400780c */ /* 0x000fe20003f64270 */
[----:B--2---:R-:W-:Y:S02]  /*18c20*/  @P2 IMAD.MOV.U32 R7, RZ, RZ, R18 ;  /* 0x000000ffff072224 */ /* 0x004fe400078e0012 */
[----:B---3--:R-:W-:Y:S01]  /*18c30*/  @P2 IMAD.MOV.U32 R6, RZ, RZ, R13 ;  /* 0x000000ffff062224 */ /* 0x008fe200078e000d */
[----:B------:R-:W-:Y:S01]  /*18c40*/  STL [R1+0x2394], R32 ;  /* 0x0023942001007387 */ /* 0x000fe20000100800 */
[----:B------:R-:W2:Y:S02]  /*18c50*/  LDL R13, [R1+0xce8] ;  /* 0x000ce800010d7983 */ /* 0x000ea40000100800 */
[----:B------:R-:W3:Y:S02]  /*18c60*/  LDL R19, [R1+0xcb0] ;  /* 0x000cb00001137983 */ /* 0x000ee40000100800 */
[----:B------:R-:W3:Y:S01]  /*18c70*/  LDL R18, [R1+0xcb4] ;  /* 0x000cb40001127983 */ /* 0x000ee20000100800 */
[----:B------:R1:W3:Y:S04]  /*18c80*/  @P2 LDG.E.U16 R5, [R6.64] ;  /* 0x0000000406052981 */ /* 0x0002e8000c1e1500 */
[----:B------:R-:W3:Y:S04]  /*18c90*/  LDL R21, [R1+0xd88] ;  /* 0x000d880001157983 */ /* 0x000ee80000100800 */
[----:B0-----:R-:W3:Y:S04]  /*18ca0*/  LDL R20, [R1+0xd8c] ;  /* 0x000d8c0001147983 */ /* 0x001ee80000100800 */
[----:B------:R-:W3:Y:S04]  /*18cb0*/  LDL R23, [R1+0xd58] ;  /* 0x000d580001177983 */ /* 0x000ee80000100800 */
[----:B------:R-:W3:Y:S04]  /*18cc0*/  LDL R22, [R1+0xd5c] ;  /* 0x000d5c0001167983 */ /* 0x000ee80000100800 */
[----:B------:R-:W3:Y:S04]  /*18cd0*/  LDL R25, [R1+0xd18] ;  /* 0x000d180001197983 */ /* 0x000ee80000100800 */
[----:B------:R-:W3:Y:S01]  /*18ce0*/  LDL R24, [R1+0xd1c] ;  /* 0x000d1c0001187983 */ /* 0x000ee20000100800 */
[----:B-1----:R-:W-:-:S06]  /*18cf0*/  PRMT R6, RZ, 0x7610, R6 ;  /* 0x00007610ff067816 */ /* 0x002fcc0000000006 */
[----:B----4-:R0:W4:Y:S02]  /*18d00*/  @P2 LDG.E.U16 R6, [R8.64] ;  /* 0x0000000408062981 */ /* 0x010124000c1e1500 */
[----:B0-----:R-:W-:Y:S02]  /*18d10*/  @P3 IMAD.MOV.U32 R8, RZ, RZ, R14 ;  /* 0x000000ffff083224 */ /* 0x001fe400078e000e */
[----:B------:R-:W-:Y:S01]  /*18d20*/  @P3 IMAD.MOV.U32 R9, RZ, RZ, R15 ;  /* 0x000000ffff093224 */ /* 0x000fe200078e000f */
[----:B------:R-:W4:Y:S04]  /*18d30*/  LDL R14, [R1+0xcac] ;  /* 0x000cac00010e7983 */ /* 0x000f280000100800 */
[----:B------:R-:W4:Y:S01]  /*18d40*/  LDL R15, [R1+0xca8] ;  /* 0x000ca800010f7983 */ /* 0x000f220000100800 */
[----:B------:R-:W-:-:S02]  /*18d50*/  PRMT R7, RZ, 0x7610, R7 ;  /* 0x00007610ff077816 */ /* 0x000fc40000000007 */
[----:B------:R-:W-:-:S04]  /*18d60*/  ISETP.GT.AND P2, PT, R4, 0x78, PT ;  /* 0x000000780400780c */ /* 0x000fc80003f44270 */
[----:B------:R0:W4:Y:S02]  /*18d70*/  @P3 LDG.E.U16 R7, [R8.64] ;  /* 0x0000000408073981 */ /* 0x000124000c1e1500 */
[----:B0-----:R-:W-:Y:S02]  /*18d80*/  PRMT R8, RZ, 0x7610, R8 ;  /* 0x00007610ff087816 */ /* 0x001fe40000000008 */
[----:B------:R-:W-:-:S04]  /*18d90*/  PRMT R9, RZ, 0x7610, R9 ;  /* 0x00007610ff097816 */ /* 0x000fc80000000009 */
[----:B------:R0:W4:Y:S01]  /*18da0*/  @P3 LDG.E.U16 R8, [R10.64] ;  /* 0x000000040a083981 */ /* 0x000122000c1e1500 */
[----:B------:R-:W-:Y:S01]  /*18db0*/  ISETP.GT.AND P3, PT, R4, 0x7c, PT ;  /* 0x0000007c0400780c */ /* 0x000fe20003f64270 */
[----:B0-----:R-:W-:Y:S02]  /*18dc0*/  @P2 IMAD.MOV.U32 R10, RZ, RZ, R16 ;  /* 0x000000ffff0a2224 */ /* 0x001fe400078e0010 */
[----:B------:R-:W-:Y:S01]  /*18dd0*/  @P2 IMAD.MOV.U32 R11, RZ, RZ, R17 ;  /* 0x000000ffff0b2224 */ /* 0x000fe200078e0011 */
[----:B------:R-:W4:Y:S04]  /*18de0*/  LDL R16, [R1+0xd64] ;  /* 0x000d640001107983 */ /* 0x000f280000100800 */
[----:B------:R-:W4:Y:S04]  /*18df0*/  LDL R17, [R1+0xd60] ;  /* 0x000d600001117983 */ /* 0x000f280000100800 */
[----:B------:R0:W4:Y:S02]  /*18e00*/  @P2 LDG.E.U16 R9, [R10.64] ;  /* 0x000000040a092981 */ /* 0x000124000c1e1500 */
[----:B0-----:R-:W-:-:S02]  /*18e10*/  PRMT R10, RZ, 0x7610, R10 ;  /* 0x00007610ff0a7816 */ /* 0x001fc4000000000a */
[----:B------:R-:W-:-:S04]  /*18e20*/  PRMT R11, RZ, 0x7610, R11 ;  /* 0x00007610ff0b7816 */ /* 0x000fc8000000000b */
[----:B--2---:R3:W2:Y:S02]  /*18e30*/  @P2 LDG.E.U16 R10, [R12.64] ;  /* 0x000000040c0a2981 */ /* 0x0046a4000c1e1500 */
[----:B---3--:R-:W-:Y:S02]  /*18e40*/  @P3 IMAD.MOV.U32 R12, RZ, RZ, R18 ;  /* 0x000000ffff0c3224 */ /* 0x008fe400078e0012 */
[----:B------:R-:W-:Y:S01]  /*18e50*/  @P3 IMAD.MOV.U32 R13, RZ, RZ, R19 ;  /* 0x000000ffff0d3224 */ /* 0x000fe200078e0013 */
[----:B------:R-:W-:Y:S01]  /*18e60*/  ISETP.GT.AND P2, PT, R4, 0x71, PT ;  /* 0x000000710400780c */ /* 0x000fe20003f44270 */
[----:B------:R-:W3:Y:S04]  /*18e70*/  LDL R18, [R1+0xd24] ;  /* 0x000d240001127983 */ /* 0x000ee80000100800 */
[----:B------:R0:W2:Y:S04]  /*18e80*/  @P3 LDG.E.U16 R11, [R12.64] ;  /* 0x000000040c0b3981 */ /* 0x0000a8000c1e1500 */
[----:B------:R-:W3:Y:S01]  /*18e90*/  LDL R19, [R1+0xd20] ;  /* 0x000d200001137983 */ /* 0x000ee20000100800 */
[----:B0-----:R-:W-:-:S02]  /*18ea0*/  PRMT R12, RZ, 0x7610, R12 ;  /* 0x00007610ff0c7816 */ /* 0x001fc4000000000c */
[----:B------:R-:W-:-:S04]  /*18eb0*/  PRMT R13, RZ, 0x7610, R13 ;  /* 0x00007610ff0d7816 */ /* 0x000fc8000000000d */
[----:B----4-:R0:W4:Y:S02]  /*18ec0*/  @P3 LDG.E.U16 R12, [R14.64] ;  /* 0x000000040e0c3981 */ /* 0x010124000c1e1500 */
[----:B0-----:R-:W-:Y:S02]  /*18ed0*/  @P1 IMAD.MOV.U32 R14, RZ, RZ, R20 ;  /* 0x000000ffff0e1224 */ /* 0x001fe400078e0014 */
[----:B------:R-:W-:Y:S01]  /*18ee0*/  @P1 IMAD.MOV.U32 R15, RZ, RZ, R21 ;  /* 0x000000ffff0f1224 */ /* 0x000fe200078e0015 */
[----:B------:R-:W2:Y:S04]  /*18ef0*/  LDL R20, [R1+0xce4] ;  /* 0x000ce40001147983 */ /* 0x000ea80000100800 */
[----:B------:R0:W2:Y:S02]  /*18f00*/  @P1 LDG.E.U16 R13, [R14.64] ;  /* 0x000000040e0d1981 */ /* 0x0000a4000c1e1500 */
[----:B0-----:R-:W-:-:S06]  /*18f10*/  PRMT R14, RZ, 0x7610, R14 ;  /* 0x00007610ff0e7816 */ /* 0x001fcc000000000e */
[----:B------:R0:W3:Y:S02]  /*18f20*/  @P2 LDG.E.U16 R14, [R16.64] ;  /* 0x00000004100e2981 */ /* 0x0000e4000c1e1500 */
[----:B0-----:R-:W-:Y:S02]  /*18f30*/  @P2 IMAD.MOV.U32 R17, RZ, RZ, R23 ;  /* 0x000000ffff112224 */ /* 0x001fe400078e0017 */
[----:B------:R-:W-:Y:S01]  /*18f40*/  @P2 IMAD.MOV.U32 R16, RZ, RZ, R22 ;  /* 0x000000ffff102224 */ /* 0x000fe200078e0016 */
[----:B--2---:R0:W-:Y:S01]  /*18f50*/  STL [R1+0x2398], R13 ;  /* 0x0023980d01007387 */ /* 0x0041e20000100800 */
[----:B------:R-:W2:Y:S02]  /*18f60*/  LDL R21, [R1+0xce0] ;  /* 0x000ce00001157983 */ /* 0x000ea40000100800 */
[----:B------:R-:W4:Y:S02]  /*18f70*/  LDL R23, [R1+0xcdc] ;  /* 0x000cdc0001177983 */ /* 0x000f240000100800 */
[----:B------:R-:W4:Y:S01]  /*18f80*/  LDL R26, [R1+0xcd8] ;  /* 0x000cd800011a7983 */ /* 0x000f220000100800 */
[----:B------:R-:W4:Y:S01]  /*18f90*/  LDL R22, [R1+0xca0] ;  /* 0x000ca00001167983 */ /* 0x000f220000100800 */
[----:B------:R-:W-:-:S02]  /*18fa0*/  ISETP.GT.AND P1, PT, R4, 0x75, PT ;  /* 0x000000750400780c */ /* 0x000fc40003f24270 */
[----:B------:R-:W-:Y:S01]  /*18fb0*/  PRMT R15, RZ, 0x7610, R15 ;  /* 0x00007610ff0f7816 */ /* 0x000fe2000000000f */
[----:B------:R-:W4:Y:S04]  /*18fc0*/  LDL R29, [R1+0xc98] ;  /* 0x000c9800011d7983 */ /* 0x000f280000100800 */
[----:B0-----:R-:W4:Y:S04]  /*18fd0*/  LDL R13, [R1+0xca4] ;  /* 0x000ca400010d7983 */ /* 0x001f280000100800 */
[----:B------:R-:W4:Y:S04]  /*18fe0*/  LDL R28, [R1+0xc9c] ;  /* 0x000c9c00011c7983 */ /* 0x000f280000100800 */
[----:B------:R0:W4:Y:S01]  /*18ff0*/  @P2 LDG.E.U16 R15, [R16.64] ;  /* 0x00000004100f2981 */ /* 0x000122000c1e1500 */
[----:B------:R-:W-:-:S02]  /*19000*/  ISETP.GT.AND P2, PT, R4, 0x79, PT ;  /* 0x000000790400780c */ /* 0x000fc40003f44270 */
[----:B------:R-:W-:Y:S01]  /*19010*/  ISETP.GT.AND P3, PT, R4, 0x7d, PT ;  /* 0x0000007d0400780c */ /* 0x000fe20003f64270 */
[----:B------:R-:W4:Y:S04]  /*19020*/  LDL R31, [R1+0xd48] ;  /* 0x000d4800011f7983 */ /* 0x000f280000100800 */
[----:B------:R-:W4:Y:S04]  /*19030*/  LDL R27, [R1+0xd4c] ;  /* 0x000d4c00011b7983 */ /* 0x000f280000100800 */
[----:B------:R-:W4:Y:S04]  /*19040*/  LDL R32, [R1+0xd08] ;  /* 0x000d080001207983 */ /* 0x000f280000100800 */
[----:B------:R-:W4:Y:S01]  /*19050*/  LDL R30, [R1+0xd0c] ;  /* 0x000d0c00011e7983 */ /* 0x000f220000100800 */
[----:B0-----:R-:W-:-:S02]  /*19060*/  PRMT R16, RZ, 0x7610, R16 ;  /* 0x00007610ff107816 */ /* 0x001fc40000000010 */
[----:B------:R-:W-:-:S04]  /*19070*/  PRMT R17, RZ, 0x7610, R17 ;  /* 0x00007610ff117816 */ /* 0x000fc80000000011 */
[----:B---3--:R0:W3:Y:S02]  /*19080*/  @P1 LDG.E.U16 R16, [R18.64] ;  /* 0x0000000412101981 */ /* 0x0080e4000c1e1500 */
[----:B0-----:R-:W-:Y:S02]  /*19090*/  @P1 IMAD.MOV.U32 R18, RZ, RZ, R24 ;  /* 0x000000ffff121224 */ /* 0x001fe400078e0018 */
[----:B------:R-:W-:Y:S01]  /*190a0*/  @P1 IMAD.MOV.U32 R19, RZ, RZ, R25 ;  /* 0x000000ffff131224 */ /* 0x000fe200078e0019 */
[----:B------:R-:W3:Y:S04]  /*190b0*/  LDL R24, [R1+0xd54] ;  /* 0x000d540001187983 */ /* 0x000ee80000100800 */
[----:B------:R-:W3:Y:S04]  /*190c0*/  LDL R25, [R1+0xd50] ;  /* 0x000d500001197983 */ /* 0x000ee80000100800 */
[----:B------:R0:W3:Y:S02]  /*190d0*/  @P1 LDG.E.U16 R17, [R18.64] ;  /* 0x0000000412111981 */ /* 0x0000e4000c1e1500 */
[----:B0-----:R-:W-:-:S06]  /*190e0*/  PRMT R18, RZ, 0x7610, R18 ;  /* 0x00007610ff127816 */ /* 0x001fcc0000000012 */
[----:B--2---:R4:W2:Y:S02]  /*190f0*/  @P2 LDG.E.U16 R18, [R20.64] ;  /* 0x0000000414122981 */ /* 0x0048a4000c1e1500 */
[----:B----4-:R-:W-:Y:S02]  /*19100*/  @P2 IMAD.MOV.U32 R20, RZ, RZ, R23 ;  /* 0x000000ffff142224 */ /* 0x010fe400078e0017 */
[----:B------:R-:W-:Y:S02]  /*19110*/  @P2 IMAD.MOV.U32 R21, RZ, RZ, R26 ;  /* 0x000000ffff152224 */ /* 0x000fe400078e001a */
[----:B------:R-:W-:Y:S02]  /*19120*/  @P3 IMAD.MOV.U32 R23, RZ, RZ, R22 ;  /* 0x000000ffff173224 */ /* 0x000fe400078e0016 */
[----:B------:R-:W-:Y:S01]  /*19130*/  @P3 IMAD.MOV.U32 R22, RZ, RZ, R13 ;  /* 0x000000ffff163224 */ /* 0x000fe200078e000d */
[----:B------:R-:W4:Y:S04]  /*19140*/  LDL R26, [R1+0xd10] ;  /* 0x000d1000011a7983 */ /* 0x000f280000100800 */
[----:B------:R-:W2:Y:S01]  /*19150*/  LDL R13, [R1+0xd14] ;  /* 0x000d1400010d7983 */ /* 0x000ea20000100800 */
[----:B------:R-:W-:-:S06]  /*19160*/  PRMT R19, RZ, 0x7610, R19 ;  /* 0x00007610ff137816 */ /* 0x000fcc0000000013 */
[----:B------:R0:W2:Y:S01]  /*19170*/  @P2 LDG.E.U16 R19, [R20.64] ;  /* 0x0000000414132981 */ /* 0x0000a2000c1e1500 */
[----:B------:R-:W-:Y:S02]  /*19180*/  ISETP.GT.AND P1, PT, R4, 0x72, PT ;  /* 0x000000720400780c */ /* 0x000fe40003f24270 */
[----:B0-----:R-:W-:Y:S02]  /*19190*/  PRMT R20, RZ, 0x7610, R20 ;  /* 0x00007610ff147816 */ /* 0x001fe40000000014 */
[----:B------:R-:W-:-:S04]  /*191a0*/  PRMT R21, RZ, 0x7610, R21 ;  /* 0x00007610ff157816 */ /* 0x000fc80000000015 */
[----:B------:R0:W2:Y:S02]  /*191b0*/  @P3 LDG.E.U16 R20, [R22.64] ;  /* 0x0000000416143981 */ /* 0x0000a4000c1e1500 */
[----:B0-----:R-:W-:Y:S02]  /*191c0*/  @P3 IMAD.MOV.U32 R22, RZ, RZ, R28 ;  /* 0x000000ffff163224 */ /* 0x001fe400078e001c */
[----:B------:R-:W-:Y:S01]  /*191d0*/  @P3 IMAD.MOV.U32 R23, RZ, RZ, R29 ;  /* 0x000000ffff173224 */ /* 0x000fe200078e001d */
[----:B------:R-:W-:Y:S01]  /*191e0*/  ISETP.GT.AND P2, PT, R4, 0x76, PT ;  /* 0x000000760400780c */ /* 0x000fe20003f44270 */
[----:B------:R-:W2:Y:S04]  /*191f0*/  LDL R29, [R1+0xcd0] ;  /* 0x000cd000011d7983 */ /* 0x000ea80000100800 */
[----:B------:R0:W2:Y:S04]  /*19200*/  @P3 LDG.E.U16 R21, [R22.64] ;  /* 0x0000000416153981 */ /* 0x0000a8000c1e1500 */
[----:B------:R-:W2:Y:S01]  /*19210*/  LDL R28, [R1+0xcd4] ;  /* 0x000cd400011c7983 */ /* 0x000ea20000100800 */
[----:B0-----:R-:W-:-:S02]  /*19220*/  PRMT R22, RZ, 0x7610, R22 ;  /* 0x00007610ff167816 */ /* 0x001fc40000000016 */
[----:B------:R-:W-:-:S04]  /*19230*/  PRMT R23, RZ, 0x7610, R23 ;  /* 0x00007610ff177816 */ /* 0x000fc80000000017 */
[----:B---3--:R0:W3:Y:S02]  /*19240*/  @P1 LDG.E.U16 R22, [R24.64] ;  /* 0x0000000418161981 */ /* 0x0080e4000c1e1500 */
[----:B0-----:R-:W-:Y:S02]  /*19250*/  @P1 IMAD.MOV.U32 R24, RZ, RZ, R27 ;  /* 0x000000ffff181224 */ /* 0x001fe400078e001b */
[----:B------:R-:W-:-:S05]  /*19260*/  @P1 IMAD.MOV.U32 R25, RZ, RZ, R31 ;  /* 0x000000ffff191224 */ /* 0x000fca00078e001f */
[----:B------:R0:W3:Y:S02]  /*19270*/  @P1 LDG.E.U16 R23, [R24.64] ;  /* 0x0000000418171981 */ /* 0x0000e4000c1e1500 */
[----:B0-----:R-:W-:Y:S01]  /*19280*/  PRMT R24, RZ, 0x7610, R24 ;  /* 0x00007610ff187816 */ /* 0x001fe20000000018 */
[----:B----4-:R-:W-:Y:S02]  /*19290*/  @P2 IMAD.MOV.U32 R27, RZ, RZ, R26 ;  /* 0x000000ffff1b2224 */ /* 0x010fe400078e001a */
[----:B--2---:R-:W-:-:S05]  /*192a0*/  @P2 IMAD.MOV.U32 R26, RZ, RZ, R13 ;  /* 0x000000ffff1a2224 */ /* 0x004fca00078e000d */
[----:B------:R0:W2:Y:S01]  /*192b0*/  @P2 LDG.E.U16 R24, [R26.64] ;  /* 0x000000041a182981 */ /* 0x0000a2000c1e1500 */
[----:B------:R-:W-:Y:S02]  /*192c0*/  ISETP.GT.AND P1, PT, R4, 0x7a, PT ;  /* 0x0000007a0400780c */ /* 0x000fe40003f24270 */
[----:B------:R-:W-:Y:S01]  /*192d0*/  PRMT R25, RZ, 0x7610, R25 ;  /* 0x00007610ff197816 */ /* 0x000fe20000000019 */
[----:B0-----:R-:W-:Y:S02]  /*192e0*/  @P2 IMAD.MOV.U32 R26, RZ, RZ, R30 ;  /* 0x000000ffff1a2224 */ /* 0x001fe400078e001e */
[----:B------:R-:W-:-:S05]  /*192f0*/  @P2 IMAD.MOV.U32 R27, RZ, RZ, R32 ;  /* 0x000000ffff1b2224 */ /* 0x000fca00078e0020 */
[----:B------:R0:W4:Y:S02]  /*19300*/  @P2 LDG.E.U16 R25, [R26.64] ;  /* 0x000000041a192981 */ /* 0x000124000c1e1500 */
[----:B0-----:R-:W-:-:S06]  /*19310*/  PRMT R26, RZ, 0x7610, R26 ;  /* 0x00007610ff1a7816 */ /* 0x001fcc000000001a */
[----:B------:R-:W4:Y:S04]  /*19320*/  @P1 LDG.E.U16 R26, [R28.64] ;  /* 0x000000041c1a1981 */ /* 0x000f28000c1e1500 */
[----:B---3--:R-:W-:Y:S04]  /*19330*/  STL [R1+0x239c], R22 ;  /* 0x00239c1601007387 */ /* 0x008fe80000100800 */
[----:B------:R-:W-:Y:S01]  /*19340*/  STL [R1+0x23a0], R23 ;  /* 0x0023a01701007387 */ /* 0x000fe20000100800 */
[----:B------:R-:W3:Y:S02]  /*19350*/  LDL R31, [R1+0xcc8] ;  /* 0x000cc800011f7983 */ /* 0x000ee40000100800 */
[----:B------:R-:W3:Y:S01]  /*19360*/  LDL R13, [R1+0xccc] ;  /* 0x000ccc00010d7983 */ /* 0x000ee20000100800 */
[----:B--2---:R0:W-:Y:S01]  /*19370*/  STL [R1+0x23a4], R24 ;  /* 0x0023a41801007387 */ /* 0x0041e20000100800 */
[----:B------:R-:W2:Y:S01]  /*19380*/  LDL R30, [R1+0xc94] ;  /* 0x000c9400011e7983 */ /* 0x000ea20000100800 */
[----:B------:R-:W-:-:S02]  /*19390*/  ISETP.GT.AND P2, PT, R4, 0x7e, PT ;  /* 0x0000007e0400780c */ /* 0x000fc40003f44270 */
[----:B------:R-:W-:Y:S01]  /*193a0*/  PRMT R27, RZ, 0x7610, R27 ;  /* 0x00007610ff1b7816 */ /* 0x000fe2000000001b */
[----:B----4-:R1:W-:Y:S01]  /*193b0*/  STL [R1+0x23a8], R25 ;  /* 0x0023a81901007387 */ /* 0x0103e20000100800 */
[----:B0-----:R-:W4:Y:S03]  /*193c0*/  LDL R24, [R1+0xc8c] ;  /* 0x000c8c0001187983 */ /* 0x001f260000100800 */
[----:B-1----:R-:W4:Y:S04]  /*193d0*/  LDL R25, [R1+0xc88] ;  /* 0x000c880001197983 */ /* 0x002f280000100800 */
[----:B------:R-:W-:Y:S01]  /*193e0*/  STL [R1+0x23ac], R26 ;  /* 0x0023ac1a01007387 */ /* 0x000fe20000100800 */
[----:B------:R-:W4:Y:S02]  /*193f0*/  LDL R57, [R1+0xe38] ;  /* 0x000e380001397983 */ /* 0x000f240000100800 */
[----:B------:R-:W4:Y:S01]  /*19400*/  LDL R53, [R1+0xe3c] ;  /* 0x000e3c0001357983 */ /* 0x000f220000100800 */
[----:B------:R-:W-:Y:S01]  /*19410*/  PRMT R50, RZ, 0x7610, R50 ;  /* 0x00007610ff327816 */ /* 0x000fe20000000032 */
[----:B------:R-:W4:Y:S01]  /*19420*/  LDL R43, [R1+0xe00] ;  /* 0x000e0000012b7983 */ /* 0x000f220000100800 */
[----:B---3--:R-:W-:-:S02]  /*19430*/  @P1 IMAD.MOV.U32 R29, RZ, RZ, R31 ;  /* 0x000000ffff1d1224 */ /* 0x008fc400078e001f */
[----:B------:R-:W-:Y:S02]  /*19440*/  @P1 IMAD.MOV.U32 R28, RZ, RZ, R13 ;  /* 0x000000ffff1c1224 */ /* 0x000fe400078e000d */
[----:B------:R-:W-:Y:S01]  /*19450*/  @P2 IMAD.MOV.U32 R31, RZ, RZ, R2 ;  /* 0x000000ffff1f2224 */ /* 0x000fe200078e0002 */
[----:B------:R-:W3:Y:S04]  /*19460*/  LDL R13, [R1+0xe04] ;  /* 0x000e0400010d7983 */ /* 0x000ee80000100800 */
[----:B------:R0:W3:Y:S02]  /*19470*/  @P1 LDG.E.U16 R27, [R28.64] ;  /* 0x000000041c1b1981 */ /* 0x0000e4000c1e1500 */
[----:B0-----:R-:W-:-:S06]  /*19480*/  PRMT R28, RZ, 0x7610, R28 ;  /* 0x00007610ff1c7816 */ /* 0x001fcc000000001c */
[----:B--2---:R4:W2:Y:S01]  /*19490*/  @P2 LDG.E.U16 R28, [R30.64] ;  /* 0x000000041e1c2981 */ /* 0x0048a2000c1e1500 */
[----:B------:R-:W-:Y:S01]  /*194a0*/  PRMT R29, RZ, 0x7610, R29 ;  /* 0x00007610ff1d7816 */ /* 0x000fe2000000001d */
[----:B----4-:R-:W-:Y:S02]  /*194b0*/  @P2 IMAD.MOV.U32 R30, RZ, RZ, R24 ;  /* 0x000000ffff1e2224 */ /* 0x010fe400078e0018 */
[----:B------:R-:W-:-:S05]  /*194c0*/  @P2 IMAD.MOV.U32 R31, RZ, RZ, R25 ;  /* 0x000000ffff1f2224 */ /* 0x000fca00078e0019 */
[----:B------:R0:W4:Y:S02]  /*194d0*/  @P2 LDG.E.U16 R29, [R30.64] ;  /* 0x000000041e1d2981 */ /* 0x000124000c1e1500 */
[----:B0-----:R-:W-:Y:S02]  /*194e0*/  @P0 IMAD.MOV.U32 R30, RZ, RZ, R53 ;  /* 0x000000ffff1e0224 */ /* 0x001fe400078e0035 */
[----:B------:R-:W-:-:S05]  /*194f0*/  @P0 IMAD.MOV.U32 R31, RZ, RZ, R57 ;  /* 0x000000ffff1f0224 */ /* 0x000fca00078e0039 */
[----:B------:R0:W4:Y:S04]  /*19500*/  @P0 LDG.E.U16 R50, [R30.64] ;  /* 0x000000041e320981 */ /* 0x000128000c1e1500 */
[----:B---3--:R-:W-:Y:S01]  /*19510*/  STL [R1+0x23b0], R27 ;  /* 0x0023b01b01007387 */ /* 0x008fe20000100800 */
[----:B------:R-:W-:Y:S03]  /*19520*/  STL [R1+0x16c0], R2 ;  /* 0x0016c00201007387 */ /* 0x000fe60000100800 */
[----:B--2---:R1:W-:Y:S01]  /*19530*/  STL [R1+0x23b4], R28 ;  /* 0x0023b41c01007387 */ /* 0x0043e20000100800 */
[----:B------:R-:W2:Y:S01]  /*19540*/  LDL R32, [R1+0xdf8] ;  /* 0x000df80001207983 */ /* 0x000ea20000100800 */
[----:B------:R-:W-:Y:S01]  /*19550*/  ISETP.GT.AND P1, PT, R4, 0x67, PT ;  /* 0x000000670400780c */ /* 0x000fe20003f24270 */
[----:B------:R-:W3:Y:S01]  /*19560*/  LDL R25, [R1+0xdc0] ;  /* 0x000dc00001197983 */ /* 0x000ee20000100800 */
[----:B------:R-:W3:Y:S04]  /*19570*/  LDL R24, [R1+0xdc4] ;  /* 0x000dc40001187983 */ /* 0x000ee80000100800 */
[----:B-1----:R-:W3:Y:S01]  /*19580*/  LDL R28, [R1+0xdfc] ;  /* 0x000dfc00011c7983 */ /* 0x002ee20000100800 */
[----:B------:R-:W3:Y:S01]  /*19590*/  LDL.LU R2, [R1+0xc84] ;  /* 0x000c840001027983 */ /* 0x000ee20000300800 */
[----:B------:R-:W-:-:S05]  /*195a0*/  PRMT R56, RZ, 0x7610, R56 ;  /* 0x00007610ff387816 */ /* 0x000fca0000000038 */
[----:B0-----:R-:W-:Y:S02]  /*195b0*/  @P1 IMAD.MOV.U32 R30, RZ, RZ, R13 ;  /* 0x000000ffff1e1224 */ /* 0x001fe400078e000d */
[----:B------:R-:W-:-:S05]  /*195c0*/  @P1 IMAD.MOV.U32 R31, RZ, RZ, R43 ;  /* 0x000000ffff1f1224 */ /* 0x000fca00078e002b */
[----:B------:R2:W3:Y:S04]  /*195d0*/  @P1 LDG.E.U16 R56, [R30.64] ;  /* 0x000000041e381981 */ /* 0x0004e8000c1e1500 */
[----:B----4-:R-:W-:Y:S01]  /*195e0*/  STL [R1+0x23b8], R29 ;  /* 0x0023b81d01007387 */ /* 0x010fe20000100800 */
[----:B------:R-:W4:Y:S03]  /*195f0*/  LDL R53, [R1+0xdb8] ;  /* 0x000db80001357983 */ /* 0x000f260000100800 */
[----:B------:R0:W-:Y:S01]  /*19600*/  STL [R1+0x438], R50 ;  /* 0x0004383201007387 */ /* 0x0001e20000100800 */
[----:B------:R-:W4:Y:S02]  /*19610*/  LDL R43, [R1+0xd80] ;  /* 0x000d8000012b7983 */ /* 0x000f240000100800 */
[----:B------:R-:W4:Y:S01]  /*19620*/  LDL R13, [R1+0xd84] ;  /* 0x000d8400010d7983 */ /* 0x000f220000100800 */
[----:B0-----:R-:W4:Y:S01]  /*19630*/  LDL R50, [R1+0xdbc] ;  /* 0x000dbc0001327983 */ /* 0x001f220000100800 */
[----:B--2---:R-:W-:-:S03]  /*19640*/  @P1 IMAD.MOV.U32 R31, RZ, RZ, R32 ;  /* 0x000000ffff1f1224 */ /* 0x004fc600078e0020 */
[----:B------:R-:W2:Y:S01]  /*19650*/  LDL R32, [R1+0xd78] ;  /* 0x000d780001207983 */ /* 0x000ea20000100800 */
[----:B---3--:R-:W-:-:S03]  /*19660*/  @P1 IMAD.MOV.U32 R30, RZ, RZ, R28 ;  /* 0x000000ffff1e1224 */ /* 0x008fc600078e001c */
[----:B------:R-:W3:Y:S01]  /*19670*/  LDL R28, [R1+0xd7c] ;  /* 0x000d7c00011c7983 */ /* 0x000ee20000100800 */
[----:B------:R-:W-:Y:S02]  /*19680*/  ISETP.GT.AND P0, PT, R4, 0x6b, PT ;  /* 0x0000006b0400780c */ /* 0x000fe40003f04270 */
[----:B------:R-:W-:Y:S02]  /*19690*/  PRMT R55, RZ, 0x7610, R55 ;  /* 0x00007610ff377816 */ /* 0x000fe40000000037 */
[----:B------:R-:W-:-:S04]  /*196a0*/  PRMT R54, RZ, 0x7610, R54 ;  /* 0x00007610ff367816 */ /* 0x000fc80000000036 */
[----:B------:R0:W3:Y:S01]  /*196b0*/  @P1 LDG.E.U16 R55, [R30.64] ;  /* 0x000000041e371981 */ /* 0x0000e2000c1e1500 */
[----:B------:R-:W-:Y:S02]  /*196c0*/  ISETP.GT.AND P1, PT, R4, 0x6f, PT ;  /* 0x0000006f0400780c */ /* 0x000fe40003f24270 */
[----:B------:R-:W-:Y:S02]  /*196d0*/  PRMT R44, RZ, 0x7610, R44 ;  /* 0x00007610ff2c7816 */ /* 0x000fe4000000002c */
[----:B0-----:R-:W-:Y:S02]  /*196e0*/  @P0 IMAD.MOV.U32 R30, RZ, RZ, R24 ;  /* 0x000000ffff1e0224 */ /* 0x001fe400078e0018 */
[----:B------:R-:W-:Y:S01]  /*196f0*/  @P0 IMAD.MOV.U32 R31, RZ, RZ, R25 ;  /* 0x000000ffff1f0224 */ /* 0x000fe200078e0019 */
[----:B------:R-:W-:Y:S02]  /*19700*/  PRMT R37, RZ, 0x7610, R37 ;  /* 0x00007610ff257816 */ /* 0x000fe40000000025 */
[----:B------:R-:W-:Y:S01]  /*19710*/  PRMT R27, RZ, 0x7610, R27 ;  /* 0x00007610ff1b7816 */ /* 0x000fe2000000001b */
[----:B------:R-:W3:Y:S04]  /*19720*/  LDL R25, [R1+0xd40] ;  /* 0x000d400001197983 */ /* 0x000ee80000100800 */
[----:B------:R4:W3:Y:S04]  /*19730*/  @P0 LDG.E.U16 R54, [R30.64] ;  /* 0x000000041e360981 */ /* 0x0008e8000c1e1500 */
[----:B------:R-:W3:Y:S01]  /*19740*/  LDL R24, [R1+0xd44] ;  /* 0x000d440001187983 */ /* 0x000ee20000100800 */
[----:B----4-:R-:W-:-:S02]  /*19750*/  @P0 IMAD.MOV.U32 R31, RZ, RZ, R53 ;  /* 0x000000ffff1f0224 */ /* 0x010fc400078e0035 */
[----:B------:R-:W-:Y:S02]  /*19760*/  @P0 IMAD.MOV.U32 R30, RZ, RZ, R50 ;  /* 0x000000ffff1e0224 */ /* 0x000fe400078e0032 */
[----:B------:R-:W4:Y:S04]  /*19770*/  LDL R50, [R1+0xd38] ;  /* 0x000d380001327983 */ /* 0x000f280000100800 */
[----:B------:R0:W4:Y:S02]  /*19780*/  @P0 LDG.E.U16 R44, [R30.64] ;  /* 0x000000041e2c0981 */ /* 0x000124000c1e1500 */
[----:B0-----:R-:W-:Y:S02]  /*19790*/  @P1 IMAD.MOV.U32 R30, RZ, RZ, R13 ;  /* 0x000000ffff1e1224 */ /* 0x001fe400078e000d */
[----:B------:R-:W-:Y:S01]  /*197a0*/  @P1 IMAD.MOV.U32 R31, RZ, RZ, R43 ;  /* 0x000000ffff1f1224 */ /* 0x000fe200078e002b */
[----:B------:R-:W4:Y:S04]  /*197b0*/  LDL R13, [R1+0xd3c] ;  /* 0x000d3c00010d7983 */ /* 0x000f280000100800 */
[----:B------:R2:W4:Y:S02]  /*197c0*/  @P1 LDG.E.U16 R37, [R30.64] ;  /* 0x000000041e251981 */ /* 0x000524000c1e1500 */
[----:B--2---:R-:W-:-:S02]  /*197d0*/  @P1 IMAD.MOV.U32 R31, RZ, RZ, R32 ;  /* 0x000000ffff1f1224 */ /* 0x004fc400078e0020 */
[----:B---3--:R-:W-:-:S05]  /*197e0*/  @P1 IMAD.MOV.U32 R30, RZ, RZ, R28 ;  /* 0x000000ffff1e1224 */ /* 0x008fca00078e001c */
[----:B------:R0:W2:Y:S01]  /*197f0*/  @P1 LDG.E.U16 R27, [R30.64] ;  /* 0x000000041e1b1981 */ /* 0x0000a2000c1e1500 */
[----:B------:R-:W-:-:S13]  /*19800*/  ISETP.GT.AND P0, PT, R4, 0x73, PT ;  /* 0x000000730400780c */ /* 0x000fda0003f04270 */
[----:B0-----:R-:W-:Y:S02]  /*19810*/  @P0 IMAD.MOV.U32 R31, RZ, RZ, R25 ;  /* 0x000000ffff1f0224 */ /* 0x001fe400078e0019 */
[----:B------:R-:W-:Y:S01]  /*19820*/  @P0 IMAD.MOV.U32 R30, RZ, RZ, R24 ;  /* 0x000000ffff1e0224 */ /* 0x000fe200078e0018 */
[----:B----4-:R0:W-:Y:S01]  /*19830*/  STL [R1+0x418], R44 ;  /* 0x0004182c01007387 */ /* 0x0101e20000100800 */
[----:B------:R-:W3:Y:S03]  /*19840*/  LDL R43, [R1+0xd04] ;  /* 0x000d0400012b7983 */ /* 0x000ee60000100800 */
[----:B0-----:R-:W4:Y:S04]  /*19850*/  LDL R44, [R1+0xd00] ;  /* 0x000d0000012c7983 */ /* 0x001f280000100800 */
[----:B------:R0:W-:Y:S01]  /*19860*/  STL [R1+0x410], R37 ;  /* 0x0004102501007387 */ /* 0x0001e20000100800 */
[----:B------:R-:W4:Y:S03]  /*19870*/  LDL R32, [R1+0xcfc] ;  /* 0x000cfc0001207983 */ /* 0x000f260000100800 */
[----:B0-----:R-:W4:Y:S01]  /*19880*/  LDL R37, [R1+0xcf8] ;  /* 0x000cf80001257983 */ /* 0x001f220000100800 */
[----:B------:R-:W-:Y:S02]  /*19890*/  STL [R1+0x430], R56 ;  /* 0x0004303801007387 */ /* 0x000fe40000100800 */
[----:B------:R-:W4:Y:S01]  /*198a0*/  LDL R28, [R1+0xcc0] ;  /* 0x000cc000011c7983 */ /* 0x000f220000100800 */
[----:B--2---:R0:W-:Y:S01]  /*198b0*/  STL [R1+0x408], R27 ;  /* 0x0004081b01007387 */ /* 0x0041e20000100800 */
[----:B------:R-:W2:Y:S02]  /*198c0*/  LDL R25, [R1+0xcb8] ;  /* 0x000cb80001197983 */ /* 0x000ea40000100800 */
[----:B------:R-:W2:Y:S01]  /*198d0*/  LDL R24, [R1+0xcbc] ;  /* 0x000cbc0001187983 */ /* 0x000ea20000100800 */
[----:B0-----:R-:W2:Y:S01]  /*198e0*/  LDL R27, [R1+0xcc4] ;  /* 0x000cc400011b7983 */ /* 0x001ea20000100800 */
[----:B------:R-:W-:-:S02]  /*198f0*/  PRMT R52, RZ, 0x7610, R52 ;  /* 0x00007610ff347816 */ /* 0x000fc40000000034 */
[----:B------:R-:W-:Y:S02]  /*19900*/  ISETP.GT.AND P1, PT, R4, 0x77, PT ;  /* 0x000000770400780c */ /* 0x000fe40003f24270 */
[----:B------:R-:W-:Y:S02]  /*19910*/  PRMT R49, RZ, 0x7610, R49 ;  /* 0x00007610ff317816 */ /* 0x000fe40000000031 */
[----:B------:R0:W2:Y:S01]  /*19920*/  @P0 LDG.E.U16 R52, [R30.64] ;  /* 0x000000041e340981 */ /* 0x0000a2000c1e1500 */
[----:B------:R-:W-:Y:S01]  /*19930*/  PRMT R38, RZ, 0x7610, R38 ;  /* 0x00007610ff267816 */ /* 0x000fe20000000026 */
[----:B0-----:R-:W-:Y:S02]  /*19940*/  @P0 IMAD.MOV.U32 R30, RZ, RZ, R13 ;  /* 0x000000ffff1e0224 */ /* 0x001fe400078e000d */
[----:B------:R-:W-:-:S05]  /*19950*/  @P0 IMAD.MOV.U32 R31, RZ, RZ, R50 ;  /* 0x000000ffff1f0224 */ /* 0x000fca00078e0032 */
[----:B------:R3:W2:Y:S01]  /*19960*/  @P0 LDG.E.U16 R49, [R30.64] ;  /* 0x000000041e310981 */ /* 0x0006a2000c1e1500 */
[----:B------:R-:W-:Y:S02]  /*19970*/  ISETP.GT.AND P0, PT, R4, 0x7b, PT ;  /* 0x0000007b0400780c */ /* 0x000fe40003f04270 */
[----:B------:R-:W-:Y:S01]  /*19980*/  PRMT R29, RZ, 0x7610, R29 ;  /* 0x00007610ff1d7816 */ /* 0x000fe2000000001d */
[----:B---3--:R-:W-:Y:S02]  /*19990*/  @P1 IMAD.MOV.U32 R30, RZ, RZ, R43 ;  /* 0x000000ffff1e1224 */ /* 0x008fe400078e002b */
[----:B----4-:R-:W-:-:S05]  /*199a0*/  @P1 IMAD.MOV.U32 R31, RZ, RZ, R44 ;  /* 0x000000ffff1f1224 */ /* 0x010fca00078e002c */
[----:B------:R0:W3:Y:S01]  /*199b0*/  @P1 LDG.E.U16 R38, [R30.64] ;  /* 0x000000041e261981 */ /* 0x0000e2000c1e1500 */
[----:B------:R-:W-:Y:S01]  /*199c0*/  PRMT R26, RZ, 0x7610, R26 ;  /* 0x00007610ff1a7816 */ /* 0x000fe2000000001a */
[----:B0-----:R-:W-:Y:S02]  /*199d0*/  @P1 IMAD.MOV.U32 R30, RZ, RZ, R32 ;  /* 0x000000ffff1e1224 */ /* 0x001fe400078e0020 */
[----:B------:R-:W-:-:S05]  /*199e0*/  @P1 IMAD.MOV.U32 R31, RZ, RZ, R37 ;  /* 0x000000ffff1f1224 */ /* 0x000fca00078e0025 */
[----:B------:R0:W4:Y:S01]  /*199f0*/  @P1 LDG.E.U16 R29, [R30.64] ;  /* 0x000000041e1d1981 */ /* 0x000122000c1e1500 */
[----:B------:R-:W-:Y:S01]  /*19a00*/  PRMT R22, RZ, 0x7610, R22 ;  /* 0x00007610ff167816 */ /* 0x000fe20000000016 */
[----:B0-----:R-:W-:Y:S02]  /*19a10*/  @P0 IMAD.MOV.U32 R31, RZ, RZ, R28 ;  /* 0x000000ffff1f0224 */ /* 0x001fe400078e001c */
[----:B------:R-:W-:Y:S01]  /*19a20*/  STL [R1+0x428], R55 ;  /* 0x0004283701007387 */ /* 0x000fe20000100800 */
[----:B------:R-:W3:Y:S02]  /*19a30*/  LDL R13, [R1+0xc80] ;  /* 0x000c8000010d7983 */ /* 0x000ee40000100800 */
[----:B--2---:R-:W-:-:S05]  /*19a40*/  @P0 IMAD.MOV.U32 R30, RZ, RZ, R27 ;  /* 0x000000ffff1e0224 */ /* 0x004fca00078e001b */
[----:B------:R0:W2:Y:S02]  /*19a50*/  @P0 LDG.E.U16 R26, [R30.64] ;  /* 0x000000041e1a0981 */ /* 0x0000a4000c1e1500 */
[----:B0-----:R-:W-:Y:S02]  /*19a60*/  @P0 IMAD.MOV.U32 R30, RZ, RZ, R24 ;  /* 0x000000ffff1e0224 */ /* 0x001fe400078e0018 */
[----:B------:R-:W-:-:S05]  /*19a70*/  @P0 IMAD.MOV.U32 R31, RZ, RZ, R25 ;  /* 0x000000ffff1f0224 */ /* 0x000fca00078e0019 */
[----:B------:R3:W2:Y:S01]  /*19a80*/  @P0 LDG.E.U16 R22, [R30.64] ;  /* 0x000000041e160981 */ /* 0x0006a2000c1e1500 */
[----:B------:R-:W-:-:S03]  /*19a90*/  ISETP.GT.AND P1, PT, R4, 0x7f, PT ;  /* 0x0000007f0400780c */ /* 0x000fc60003f24270 */
[----:B------:R-:W-:Y:S10]  /*19aa0*/  STL [R1+0x420], R54 ;  /* 0x0004203601007387 */ /* 0x000ff40000100800 */
[----:B---3--:R-:W-:Y:S01]  /*19ab0*/  @P1 IMAD.MOV.U32 R31, RZ, RZ, R13 ;  /* 0x000000ffff1f1224 */ /* 0x008fe200078e000d */
[----:B--2---:R0:W-:Y:S01]  /*19ac0*/  STL [R1+0x3d8], R22 ;  /* 0x0003d81601007387 */ /* 0x0041e20000100800 */
[----:B------:R-:W2:Y:S03]  /*19ad0*/  LDL R13, [R1+0xc7c] ;  /* 0x000c7c00010d7983 */ /* 0x000ea60000100800 */
[----:B0-----:R-:W3:Y:S01]  /*19ae0*/  LDL R22, [R1+0xc78] ;  /* 0x000c780001167983 */ /* 0x001ee20000100800 */
[----:B------:R-:W-:Y:S01]  /*19af0*/  PRMT R23, RZ, 0x7610, R23 ;  /* 0x00007610ff177816 */ /* 0x000fe20000000017 */
[----:B------:R-:W-:Y:S01]  /*19b00*/  @P1 IMAD.MOV.U32 R30, RZ, RZ, R2 ;  /* 0x000000ffff1e1224 */ /* 0x000fe200078e0002 */
[----:B------:R-:W-:-:S04]  /*19b10*/  PRMT R0, RZ, 0x7610, R0 ;  /* 0x00007610ff007816 */ /* 0x000fc80000000000 */
[----:B------:R2:W3:Y:S04]  /*19b20*/  @P1 LDG.E.U16 R23, [R30.64] ;  /* 0x000000041e171981 */ /* 0x0004e8000c1e1500 */
[----:B------:R-:W-:Y:S01]  /*19b30*/  STL [R1+0x16c4], R2 ;  /* 0x0016c40201007387 */ /* 0x000fe20000100800 */
[----:B------:R-:W-:Y:S02]  /*19b40*/  STL [R1+0x21f4], R2 ;  /* 0x0021f40201007387 */ /* 0x000fe40000100800 */
[----:B------:R-:W-:Y:S02]  /*19b50*/  STL [R1+0x21fc], R2 ;  /* 0x0021fc0201007387 */ /* 0x000fe40000100800 */
[----:B------:R-:W-:Y:S01]  /*19b60*/  STL [R1+0x2204], R2 ;  /* 0x0022040201007387 */ /* 0x000fe20000100800 */
        /* <DEDUP_REMOVED lines=9> */
[----:B------:R0:W-:Y:S02]  /*19c00*/  STL [R1+0x3f8], R49 ;  /* 0x0003f83101007387 */ /* 0x0001e40000100800 */
[----:B------:R-:W-:Y:S02]  /*19c10*/  STL [R1+0x2248], R2 ;  /* 0x0022480201007387 */ /* 0x000fe40000100800 */
[----:B------:R-:W-:Y:S01]  /*19c20*/  STL [R1+0x2250], R2 ;  /* 0x0022500201007387 */ /* 0x000fe20000100800 */
[----:B------:R-:W-:Y:S01]  /*19c30*/  STL [R1+0x2258], R2 ;  /* 0x0022580201007387 */ /* 0x000fe20000100800 */
[----:B------:R1:W-:Y:S02]  /*19c40*/  STL [R1+0x3f0], R38 ;  /* 0x0003f02601007387 */ /* 0x0003e40000100800 */
[----:B------:R-:W-:Y:S02]  /*19c50*/  STL [R1+0x2260], R2 ;  /* 0x0022600201007387 */ /* 0x000fe40000100800 */
[----:B------:R-:W-:Y:S01]  /*19c60*/  STL [R1+0x2268], R2 ;  /* 0x0022680201007387 */ /* 0x000fe20000100800 */
[----:B------:R-:W-:Y:S01]  /*19c70*/  STL [R1+0x2270], R2 ;  /* 0x0022700201007387 */ /* 0x000fe20000100800 */
[----:B------:R-:W-:Y:S02]  /*19c80*/  STL [R1+0x2278], R2 ;  /* 0x0022780201007387 */ /* 0x000fe40000100800 */
[----:B----4-:R-:W-:Y:S02]  /*19c90*/  STL [R1+0x3e8], R29 ;  /* 0x0003e81d01007387 */ /* 0x010fe40000100800 */
        /* <DEDUP_REMOVED lines=16> */
[----:B--2---:R-:W-:-:S02]  /*19da0*/  @P1 IMAD.MOV.U32 R30, RZ, RZ, R13 ;  /* 0x000000ffff1e1224 */ /* 0x004fc400078e000d */
[----:B---3--:R-:W-:-:S05]  /*19db0*/  @P1 IMAD.MOV.U32 R31, RZ, RZ, R22 ;  /* 0x000000ffff1f1224 */ /* 0x008fca00078e0016 */
[----:B------:R-:W2:Y:S04]  /*19dc0*/  @P1 LDG.E.U16 R0, [R30.64] ;  /* 0x000000041e001981 */ /* 0x000ea8000c1e1500 */
        /* <DEDUP_REMOVED lines=11> */
[----:B------:R-:W3:Y:S01]  /*19e80*/  LDL.LU R43, [R1+0x498] ;  /* 0x00049800012b7983 */ /* 0x000ee20000300800 */
[----:B------:R-:W4:Y:S01]  /*19e90*/  LDL.LU R44, [R1+0x494] ;  /* 0x00049400012c7983 */ /* 0x000f220000300800 */
[----:B0-----:R-:W3:Y:S02]  /*19ea0*/  LDL.LU R49, [R1+0x478] ;  /* 0x0004780001317983 */ /* 0x001ee40000300800 */
[----:B------:R-:W3:Y:S02]  /*19eb0*/  LDL.LU R50, [R1+0x474] ;  /* 0x0004740001327983 */ /* 0x000ee40000300800 */
[----:B------:R-:W3:Y:S01]  /*19ec0*/  LDL.LU R52, [R1+0x458] ;  /* 0x0004580001347983 */ /* 0x000ee20000300800 */
[----:B------:R-:W3:Y:S01]  /*19ed0*/  LDL.LU R53, [R1+0x454] ;  /* 0x0004540001357983 */ /* 0x000ee20000300800 */
[----:B------:R-:W3:Y:S02]  /*19ee0*/  LDL.LU R54, [R1+0x434] ;  /* 0x0004340001367983 */ /* 0x000ee40000300800 */
[----:B------:R-:W3:Y:S02]  /*19ef0*/  LDL.LU R55, [R1+0x42c] ;  /* 0x00042c0001377983 */ /* 0x000ee40000300800 */
[----:B------:R-:W3:Y:S01]  /*19f00*/  LDL.LU R56, [R1+0x3f4] ;  /* 0x0003f40001387983 */ /* 0x000ee20000300800 */
[----:B------:R-:W3:Y:S01]  /*19f10*/  LDL.LU R57, [R1+0x3ec] ;  /* 0x0003ec0001397983 */ /* 0x000ee20000300800 */
[----:B------:R-:W3:Y:S02]  /*19f20*/  LDL.LU R58, [R1+0x1a8] ;  /* 0x0001a800013a7983 */ /* 0x000ee40000300800 */
[----:B------:R-:W3:Y:S02]  /*19f30*/  LDL.LU R59, [R1+0x1a4] ;  /* 0x0001a400013b7983 */ /* 0x000ee40000300800 */
[----:B------:R-:W3:Y:S01]  /*19f40*/  LDL.LU R60, [R1+0x190] ;  /* 0x00019000013c7983 */ /* 0x000ee20000300800 */
[----:B------:R-:W3:Y:S04]  /*19f50*/  LDL.LU R61, [R1+0x18c] ;  /* 0x00018c00013d7983 */ /* 0x000ee80000300800 */
[----:B------:R-:W0:Y:S04]  /*19f60*/  S2R R3, SR_TID.X ;  /* 0x0000000000037919 */ /* 0x000e280000002100 */
[----:B------:R-:W-:Y:S06]  /*19f70*/  BAR.SYNC.DEFER_BLOCKING 0x0 ;  /* 0x0000000000007b1d */ /* 0x000fec0000010000 */
[----:B-1----:R-:W1:Y:S01]  /*19f80*/  S2R R38, SR_TID.X ;  /* 0x0000000000267919 */ /* 0x002e620000002100 */
[----:B0-----:R-:W-:-:S03]  /*19f90*/  LOP3.LUT R3, R3, 0x1f, RZ, 0xc0, !PT ;  /* 0x0000001f03037812 */ /* 0x001fc600078ec0ff */
[----:B--2---:R0:W-:Y:S04]  /*19fa0*/  STL [R1+0x1ac], R0 ;  /* 0x0001ac0001007387 */ /* 0x0041e80000100800 */
[----:B0-----:R-:W2:Y:S01]  /*19fb0*/  LDL.LU R0, [R1+0x178] ;  /* 0x0001780001007983 */ /* 0x001ea20000300800 */
        /* <DEDUP_REMOVED lines=37> */
[----:B------:R-:W-:-:S02]  /*1a210*/  IMAD.SHL.U32 R3, R3, 0x2, RZ ;  /* 0x0000000203037824 */ /* 0x000fc400078e00ff */
[----:B------:R-:W-:Y:S01]  /*1a220*/  STL [R1+0x233c], R31 ;  /* 0x00233c1f01007387 */ /* 0x000fe20000100800 */
[----:B------:R-:W-:Y:S01]  /*1a230*/  STL [R1+0x2344], R31 ;  /* 0x0023441f01007387 */ /* 0x000fe20000100800 */
[----:B------:R-:W-:Y:S02]  /*1a240*/  STL [R1+0x2350], R31 ;  /* 0x0023501f01007387 */ /* 0x000fe40000100800 */
[----:B------:R-:W-:Y:S02]  /*1a250*/  STL [R1+0x2208], R30 ;  /* 0x0022081e01007387 */ /* 0x000fe40000100800 */
[----:B------:R-:W-:Y:S01]  /*1a260*/  STL [R1+0x2210], R30 ;  /* 0x0022101e01007387 */ /* 0x000fe20000100800 */
[----:B------:R-:W-:Y:S04]  /*1a270*/  STL [R1+0x234c], R30 ;  /* 0x00234c1e01007387 */ /* 0x000fe80000100800 */
[----:B---3--:R0:W-:Y:S04]  /*1a280*/  STS.U16 [R3+0x400], R52 ;  /* 0x0004003403007388 */ /* 0x0081e80000000400 */
[----:B------:R3:W-:Y:S04]  /*1a290*/  STS.U16 [R3+0x440], R53 ;  /* 0x0004403503007388 */ /* 0x0007e80000000400 */
[----:B------:R1:W-:Y:S04]  /*1a2a0*/  STS.U16 [R3+0x640], R54 ;  /* 0x0006403603007388 */ /* 0x0003e80000000400 */
[----:B------:R4:W-:Y:S04]  /*1a2b0*/  STS.U16 [R3+0x840], R57 ;  /* 0x0008403903007388 */ /* 0x0009e80000000400 */
[----:B------:R4:W-:Y:S04]  /*1a2c0*/  STS.U16 [R3+0xa40], R58 ;  /* 0x000a403a03007388 */ /* 0x0009e80000000400 */
[----:B------:R4:W-:Y:S04]  /*1a2d0*/  STS.U16 [R3+0xa00], R59 ;  /* 0x000a003b03007388 */ /* 0x0009e80000000400 */
[----:B0-----:R-:W2:Y:S01]  /*1a2e0*/  LDL.LU R52, [R1+0x174] ;  /* 0x0001740001347983 */ /* 0x001ea20000300800 */
[----:B---3--:R-:W3:Y:S02]  /*1a2f0*/  LDL.LU R53, [R1+0x160] ;  /* 0x0001600001357983 */ /* 0x008ee40000300800 */
[----:B-1----:R-:W3:Y:S02]  /*1a300*/  LDL.LU R54, [R1+0x15c] ;  /* 0x00015c0001367983 */ /* 0x002ee40000300800 */
[----:B----4-:R-:W4:Y:S01]  /*1a310*/  LDL.LU R57, [R1+0x148] ;  /* 0x0001480001397983 */ /* 0x010f220000300800 */
[----:B------:R-:W4:Y:S04]  /*1a320*/  LDL.LU R58, [R1+0x144] ;  /* 0x00014400013a7983 */ /* 0x000f280000300800 */
[----:B------:R0:W-:Y:S01]  /*1a330*/  STS.U16 [R3+0xc00], R60 ;  /* 0x000c003c03007388 */ /* 0x0001e20000000400 */
[----:B------:R-:W4:Y:S01]  /*1a340*/  LDL.LU R59, [R1+0x130] ;  /* 0x00013000013b7983 */ /* 0x000f220000300800 */
[C---:B------:R-:W-:Y:S01]  /*1a350*/  LOP3.LUT R37, R38.reuse, 0x1f, RZ, 0xc0, !PT ;  /* 0x0000001f26257812 */ /* 0x040fe200078ec0ff */
[----:B------:R-:W-:Y:S01]  /*1a360*/  LOP3.LUT R38, R38, 0x1f, RZ, 0xc0, !PT ;  /* 0x0000001f26267812 */ /* 0x000fe200078ec0ff */
[----:B0-----:R-:W4:Y:S02]  /*1a370*/  LDL.LU R60, [R1+0x12c] ;  /* 0x00012c00013c7983 */ /* 0x001f240000300800 */
[----:B------:R-:W-:-:S02]  /*1a380*/  LOP3.LUT R22, R37, 0x60, RZ, 0xfc, !PT ;  /* 0x0000006025167812 */ /* 0x000fc400078efcff */
[C---:B------:R-:W-:Y:S02]  /*1a390*/  LOP3.LUT R13, R38.reuse, 0x20, RZ, 0xfc, !PT ;  /* 0x00000020260d7812 */ /* 0x040fe400078efcff */
[C---:B------:R-:W-:Y:S02]  /*1a3a0*/  LOP3.LUT R2, R38.reuse, 0x40, RZ, 0xfc, !PT ;  /* 0x0000004026027812 */ /* 0x040fe400078efcff */
[-C--:B------:R-:W-:Y:S02]  /*1a3b0*/  ISETP.GE.AND P0, PT, R38, R4.reuse, PT ;  /* 0x000000042600720c */ /* 0x080fe40003f06270 */
[-C--:B------:R-:W-:Y:S02]  /*1a3c0*/  ISETP.GE.AND P3, PT, R22, R4.reuse, PT ;  /* 0x000000041600720c */ /* 0x080fe40003f66270 */
[-C--:B------:R-:W-:Y:S02]  /*1a3d0*/  ISETP.GE.AND P1, PT, R13, R4.reuse, PT ;  /* 0x000000040d00720c */ /* 0x080fe40003f26270 */
[----:B------:R-:W-:-:S02]  /*1a3e0*/  ISETP.GE.AND P2, PT, R2, R4, PT ;  /* 0x000000040200720c */ /* 0x000fc40003f46270 */
[----:B------:R-:W4:Y:S01]  /*1a3f0*/  LDL.LU R4, [R1+0x118] ;  /* 0x0001180001047983 */ /* 0x000f220000300800 */
[----:B------:R-:W4:Y:S02]  /*1a400*/  LDL.LU R30, [R1+0x114] ;  /* 0x00011400011e7983 */ /* 0x000f240000300800 */
[----:B------:R-:W4:Y:S02]  /*1a410*/  LDL.LU R31, [R1+0x100] ;  /* 0x00010000011f7983 */ /* 0x000f240000300800 */
[----:B------:R-:W4:Y:S01]  /*1a420*/  LDL.LU R2, [R1+0xfc] ;  /* 0x0000fc0001027983 */ /* 0x000f220000300800 */
        /* <DEDUP_REMOVED lines=10> */
[----:B------:R-:W4:Y:S01]  /*1a4d0*/  LDL.LU R37, [R1+0x70] ;  /* 0x0000700001257983 */ /* 0x000f220000300800 */
[----:B------:R0:W-:Y:S01]  /*1a4e0*/  STS.U16 [R3], R43 ;  /* 0x0000002b03007388 */ /* 0x0001e20000000400 */
[----:B------:R-:W4:Y:S03]  /*1a4f0*/  LDL.LU R38, [R1+0x6c] ;  /* 0x00006c0001267983 */ /* 0x000f260000300800 */
[----:B------:R1:W-:Y:S04]  /*1a500*/  STS.U16 [R3+0x40], R44 ;  /* 0x0000402c03007388 */ /* 0x0003e80000000400 */
[----:B------:R1:W-:Y:S04]  /*1a510*/  STS.U16 [R3+0x240], R49 ;  /* 0x0002403103007388 */ /* 0x0003e80000000400 */
[----:B------:R1:W-:Y:S04]  /*1a520*/  STS.U16 [R3+0x200], R50 ;  /* 0x0002003203007388 */ /* 0x0003e80000000400 */
[----:B------:R1:W-:Y:S04]  /*1a530*/  STS.U16 [R3+0x600], R55 ;  /* 0x0006003703007388 */ /* 0x0003e80000000400 */
[----:B------:R1:W-:Y:S04]  /*1a540*/  STS.U16 [R3+0x800], R56 ;  /* 0x0008003803007388 */ /* 0x0003e80000000400 */
[----:B0-----:R-:W4:Y:S01]  /*1a550*/  LDL.LU R43, [R1+0x58] ;  /* 0x00005800012b7983 */ /* 0x001f220000300800 */
[----:B-1----:R-:W4:Y:S02]  /*1a560*/  LDL.LU R44, [R1+0x54] ;  /* 0x00005400012c7983 */ /* 0x002f240000300800 */
[----:B------:R-:W4:Y:S01]  /*1a570*/  LDL.LU R49, [R1+0x40] ;  /* 0x0000400001317983 */ /* 0x000f220000300800 */
[----:B------:R-:W4:Y:S01]  /*1a580*/  LDL.LU R50, [R1+0x3c] ;  /* 0x00003c0001327983 */ /* 0x000f220000300800 */
[----:B------:R-:W4:Y:S03]  /*1a590*/  LDL.LU R55, [R1+0x28] ;  /* 0x0000280001377983 */ /* 0x000f260000300800 */
[----:B------:R0:W-:Y:S01]  /*1a5a0*/  STS.U16 [R3+0xc40], R61 ;  /* 0x000c403d03007388 */ /* 0x0001e20000000400 */
[----:B------:R-:W4:Y:S03]  /*1a5b0*/  LDL.LU R56, [R1+0x24] ;  /* 0x0000240001387983 */ /* 0x000f260000300800 */
[----:B0-----:R-:W4:Y:S04]  /*1a5c0*/  LDL.LU R61, [R1+0x10] ;  /* 0x00001000013d7983 */ /* 0x001f280000300800 */
[----:B--2---:R0:W-:Y:S04]  /*1a5d0*/  STS.U16 [R3+0xe40], R0 ;  /* 0x000e400003007388 */ /* 0x0041e80000000400 */
[----:B0-----:R-:W2:Y:S04]  /*1a5e0*/  LDL.LU R0, [R1+0xc] ;  /* 0x00000c0001007983 */ /* 0x001ea80000300800 */
[----:B------:R0:W-:Y:S04]  /*1a5f0*/  STS.U16 [R3+0xe00], R52 ;  /* 0x000e003403007388 */ /* 0x0001e80000000400 */
[----:B---3--:R1:W-:Y:S04]  /*1a600*/  STS.U16 [R3+0x1000], R53 ;  /* 0x0010003503007388 */ /* 0x0083e80000000400 */
[----:B------:R3:W-:Y:S04]  /*1a610*/  STS.U16 [R3+0x1040], R54 ;  /* 0x0010403603007388 */ /* 0x0007e80000000400 */
[----:B----4-:R4:W-:Y:S04]  /*1a620*/  STS.U16 [R3+0x1240], R57 ;  /* 0x0012403903007388 */ /* 0x0109e80000000400 */
[----:B------:R4:W-:Y:S04]  /*1a630*/  STS.U16 [R3+0x1200], R58 ;  /* 0x0012003a03007388 */ /* 0x0009e80000000400 */
[----:B------:R4:W-:Y:S04]  /*1a640*/  STS.U16 [R3+0x1400], R59 ;  /* 0x0014003b03007388 */ /* 0x0009e80000000400 */
[----:B0-----:R-:W2:Y:S01]  /*1a650*/  LDL.LU R52, [R1+0x23d4] ;  /* 0x0023d40001347983 */ /* 0x001ea20000300800 */
[----:B-1----:R-:W2:Y:S02]  /*1a660*/  LDL.LU R53, [R1+0x23d0] ;  /* 0x0023d00001357983 */ /* 0x002ea40000300800 */
[----:B---3--:R-:W3:Y:S01]  /*1a670*/  LDL.LU R54, [R1+0x23cc] ;  /* 0x0023cc0001367983 */ /* 0x008ee20000300800 */
[----:B----4-:R-:W4:Y:S04]  /*1a680*/  LDL.LU R57, [R1+0x23c8] ;  /* 0x0023c80001397983 */ /* 0x010f280000300800 */
[----:B------:R-:W4:Y:S01]  /*1a690*/  LDL.LU R58, [R1+0x23c4] ;  /* 0x0023c400013a7983 */ /* 0x000f220000300800 */
[----:B------:R-:W4:Y:S03]  /*1a6a0*/  LDL.LU R59, [R1+0x23c0] ;  /* 0x0023c000013b7983 */ /* 0x000f260000300800 */
[----:B------:R0:W-:Y:S04]  /*1a6b0*/  STS.U16 [R3+0x1440], R60 ;  /* 0x0014403c03007388 */ /* 0x0001e80000000400 */
[----:B0-----:R-:W4:Y:S04]  /*1a6c0*/  LDL.LU R60, [R1+0x23bc] ;  /* 0x0023bc00013c7983 */ /* 0x001f280000300800 */
[----:B------:R0:W-:Y:S04]  /*1a6d0*/  STS.U16 [R3+0x1e00], R24 ;  /* 0x001e001803007388 */ /* 0x0001e80000000400 */
[----:B------:R1:W-:Y:S04]  /*1a6e0*/  STS.U16 [R3+0x2000], R23 ;  /* 0x0020001703007388 */ /* 0x0003e80000000400 */
[----:B------:R1:W-:Y:S04]  /*1a6f0*/  STS.U16 [R3+0x2040], R22 ;  /* 0x0020401603007388 */ /* 0x0003e80000000400 */
[----:B------:R1:W-:Y:S04]  /*1a700*/  STS.U16 [R3+0x2240], R13 ;  /* 0x0022400d03007388 */ /* 0x0003e80000000400 */
[----:B------:R1:W-:Y:S04]  /*1a710*/  STS.U16 [R3+0x2200], R32 ;  /* 0x0022002003007388 */ /* 0x0003e80000000400 */
[----:B------:R1:W-:Y:S04]  /*1a720*/  STS.U16 [R3+0x2400], R37 ;  /* 0x0024002503007388 */ /* 0x0003e80000000400 */
[----:B0-----:R-:W4:Y:S01]  /*1a730*/  LDL.LU R24, [R1+0x490] ;  /* 0x0004900001187983 */ /* 0x001f220000300800 */
[----:B-1----:R-:W4:Y:S02]  /*1a740*/  LDL.LU R23, [R1+0x48c] ;  /* 0x00048c0001177983 */ /* 0x002f240000300800 */
[----:B------:R-:W4:Y:S02]  /*1a750*/  LDL.LU R22, [R1+0x470] ;  /* 0x0004700001167983 */ /* 0x000f240000300800 */
[----:B------:R-:W4:Y:S01]  /*1a760*/  LDL.LU R13, [R1+0x46c] ;  /* 0x00046c00010d7983 */ /* 0x000f220000300800 */
[----:B------:R-:W4:Y:S04]  /*1a770*/  LDL.LU R32, [R1+0x450] ;  /* 0x0004500001207983 */ /* 0x000f280000300800 */
[----:B------:R0:W-:Y:S01]  /*1a780*/  STS.U16 [R3+0x2440], R38 ;  /* 0x0024402603007388 */ /* 0x0001e20000000400 */
        /* <DEDUP_REMOVED lines=13> */
[----:B------:R1:W-:Y:S04]  /*1a860*/  STS.U16 [R3+0x2c00], R61 ;  /* 0x002c003d03007388 */ /* 0x0003e80000000400 */
[----:B0-----:R-:W4:Y:S01]  /*1a870*/  LDL.LU R56, [R1+0x188] ;  /* 0x0001880001387983 */ /* 0x001f220000300800 */
[----:B-1----:R-:W4:Y:S03]  /*1a880*/  LDL.LU R61, [R1+0x184] ;  /* 0x00018400013d7983 */ /* 0x002f260000300800 */
[----:B--2---:R0:W-:Y:S04]  /*1a890*/  STS.U16 [R3+0x2c40], R0 ;  /* 0x002c400003007388 */ /* 0x0041e80000000400 */
[----:B0-----:R-:W2:Y:S04]  /*1a8a0*/  LDL.LU R0, [R1+0x170] ;  /* 0x0001700001007983 */ /* 0x001ea80000300800 */
[----:B------:R0:W-:Y:S04]  /*1a8b0*/  STS.U16 [R3+0x1840], R2 ;  /* 0x0018400203007388 */ /* 0x0001e80000000400 */
[----:B------:R-:W-:Y:S04]  /*1a8c0*/  STS.U16 [R3+0x1640], R4 ;  /* 0x0016400403007388 */ /* 0x000fe80000000400 */
        /* <DEDUP_REMOVED lines=17> */
[----:B------:R-:W-:Y:S01]  /*1a9e0*/  STS.U16 [R3+0x3c00], R9 ;  /* 0x003c000903007388 */ /* 0x000fe20000000400 */
[----:B0-----:R-:W-:-:S03]  /*1a9f0*/  LOP3.LUT R2, R3, 0x10, RZ, 0x3c, !PT ;  /* 0x0000001003027812 */ /* 0x001fc600078e3cff */
[----:B------:R-:W-:Y:S04]  /*1aa00*/  STS.U16 [R3+0x3c40], R10 ;  /* 0x003c400a03007388 */ /* 0x000fe80000000400 */
[----:B------:R-:W-:Y:S04]  /*1aa10*/  STS.U16 [R3+0x3e40], R11 ;  /* 0x003e400b03007388 */ /* 0x000fe80000000400 */
[----:B------:R-:W-:Y:S04]  /*1aa20*/  STS.U16 [R3+0x3e00], R12 ;  /* 0x003e000c03007388 */ /* 0x000fe80000000400 */
[----:B------:R-:W-:Y:S04]  /*1aa30*/  STS.U16 [R3+0x3040], R53 ;  /* 0x0030403503007388 */ /* 0x000fe80000000400 */
[----:B---3--:R-:W-:Y:S04]  /*1aa40*/  STS.U16 [R3+0x3000], R54 ;  /* 0x0030003603007388 */ /* 0x008fe80000000400 */
[----:B----4-:R-:W-:Y:S04]  /*1aa50*/  STS.U16 [R3+0x2e00], R59 ;  /* 0x002e003b03007388 */ /* 0x010fe80000000400 */
[----:B------:R-:W-:Y:S01]  /*1aa60*/  STL [R1+0x2354], R60 ;  /* 0x0023543c01007387 */ /* 0x000fe20000100800 */
[----:B------:R-:W-:Y:S02]  /*1aa70*/  STL [R1+0x2358], R59 ;  /* 0x0023583b01007387 */ /* 0x000fe40000100800 */
[----:B------:R-:W-:Y:S02]  /*1aa80*/  STL [R1+0x21f8], R54 ;  /* 0x0021f83601007387 */ /* 0x000fe40000100800 */
[----:B------:R-:W-:Y:S01]  /*1aa90*/  STL [R1+0x2200], R54 ;  /* 0x0022003601007387 */ /* 0x000fe20000100800 */
[----:B------:R-:W-:Y:S01]  /*1aaa0*/  STL [R1+0x235c], R54 ;  /* 0x00235c3601007387 */ /* 0x000fe20000100800 */
[----:B------:R-:W-:Y:S02]  /*1aab0*/  STL [R1+0x2360], R53 ;  /* 0x0023603501007387 */ /* 0x000fe40000100800 */
[----:B------:R-:W-:Y:S01]  /*1aac0*/  STL [R1+0x2364], R48 ;  /* 0x0023643001007387 */ /* 0x000fe20000100800 */
[----:B------:R0:W-:Y:S01]  /*1aad0*/  STS.U16 [R3+0x2e40], R60 ;  /* 0x002e403c03007388 */ /* 0x0001e20000000400 */
[----:B------:R1:W-:Y:S03]  /*1aae0*/  STL [R1+0x2368], R47 ;  /* 0x0023682f01007387 */ /* 0x0003e60000100800 */
[----:B0-----:R-:W3:Y:S01]  /*1aaf0*/  LDL.LU R3, [R1+0x16c] ;  /* 0x00016c0001037983 */ /* 0x001ee20000300800 */
[----:B------:R-:W4:Y:S02]  /*1ab00*/  LDL.LU R5, [R1+0x158] ;  /* 0x0001580001057983 */ /* 0x000f240000300800 */
[----:B-1----:R-:W4:Y:S02]  /*1ab10*/  LDL.LU R47, [R1+0x154] ;  /* 0x00015400012f7983 */ /* 0x002f240000300800 */
        /* <DEDUP_REMOVED lines=12> */
[----:B------:R0:W-:Y:S01]  /*1abe0*/  STS.U16 [R2+0x80], R24 ;  /* 0x0000801802007388 */ /* 0x0001e20000000400 */
[----:B------:R-:W4:Y:S02]  /*1abf0*/  LDL.LU R25, [R1+0xb0] ;  /* 0x0000b00001197983 */ /* 0x000f240000300800 */
[----:B------:R1:W-:Y:S02]  /*1ac00*/  STS.U16 [R2+0xc0], R23 ;  /* 0x0000c01702007388 */ /* 0x0003e40000000400 */
[----:B------:R1:W-:Y:S01]  /*1ac10*/  STS.U16 [R2+0x2c0], R22 ;  /* 0x0002c01602007388 */ /* 0x0003e20000000400 */
[----:B------:R1:W-:Y:S01]  /*1ac20*/  STS.U16 [R2+0x280], R13 ;  /* 0x0002800d02007388 */ /* 0x0003e20000000400 */
[----:B------:R1:W-:Y:S02]  /*1ac30*/  STS.U16 [R2+0x480], R32 ;  /* 0x0004802002007388 */ /* 0x0003e40000000400 */
[----:B------:R1:W-:Y:S01]  /*1ac40*/  STS.U16 [R2+0x4c0], R37 ;  /* 0x0004c02502007388 */ /* 0x0003e20000000400 */
[----:B0-----:R-:W4:Y:S01]  /*1ac50*/  LDL.LU R24, [R1+0xac] ;  /* 0x0000ac0001187983 */ /* 0x001f220000300800 */
[----:B-1----:R-:W4:Y:S03]  /*1ac60*/  LDL.LU R23, [R1+0x98] ;  /* 0x0000980001177983 */ /* 0x002f260000300800 */
[----:B------:R-:W4:Y:S04]  /*1ac70*/  LDL.LU R22, [R1+0x94] ;  /* 0x0000940001167983 */ /* 0x000f280000300800 */
[----:B------:R-:W4:Y:S01]  /*1ac80*/  LDL.LU R13, [R1+0x80] ;  /* 0x00008000010d7983 */ /* 0x000f220000300800 */
[----:B------:R-:W4:Y:S02]  /*1ac90*/  LDL.LU R32, [R1+0x7c] ;  /* 0x00007c0001207983 */ /* 0x000f240000300800 */
[----:B------:R0:W-:Y:S02]  /*1aca0*/  STS.U16 [R2+0x6c0], R38 ;  /* 0x0006c02602007388 */ /* 0x0001e40000000400 */
[----:B------:R-:W4:Y:S01]  /*1acb0*/  LDL.LU R37, [R1+0x68] ;  /* 0x0000680001257983 */ /* 0x000f220000300800 */
[----:B------:R1:W-:Y:S01]  /*1acc0*/  STS.U16 [R2+0x680], R43 ;  /* 0x0006802b02007388 */ /* 0x0003e20000000400 */
[----:B------:R1:W-:Y:S02]  /*1acd0*/  STS.U16 [R2+0x880], R44 ;  /* 0x0008802c02007388 */ /* 0x0003e40000000400 */
[----:B------:R1:W-:Y:S02]  /*1ace0*/  STS.U16 [R2+0x8c0], R49 ;  /* 0x0008c03102007388 */ /* 0x0003e40000000400 */
[----:B------:R1:W-:Y:S01]  /*1acf0*/  STS.U16 [R2+0xac0], R50 ;  /* 0x000ac03202007388 */ /* 0x0003e20000000400 */
[----:B------:R1:W-:Y:S04]  /*1ad00*/  STS.U16 [R2+0xa80], R55 ;  /* 0x000a803702007388 */ /* 0x0003e80000000400 */
[----:B0-----:R-:W4:Y:S01]  /*1ad10*/  LDL.LU R38, [R1+0x64] ;  /* 0x0000640001267983 */ /* 0x001f220000300800 */
[----:B-1----:R-:W4:Y:S03]  /*1ad20*/  LDL.LU R43, [R1+0x50] ;  /* 0x00005000012b7983 */ /* 0x002f260000300800 */
[----:B------:R-:W4:Y:S04]  /*1ad30*/  LDL.LU R44, [R1+0x4c] ;  /* 0x00004c00012c7983 */ /* 0x000f280000300800 */
[----:B------:R-:W4:Y:S01]  /*1ad40*/  LDL.LU R49, [R1+0x38] ;  /* 0x0000380001317983 */ /* 0x000f220000300800 */
[----:B------:R-:W4:Y:S02]  /*1ad50*/  LDL.LU R50, [R1+0x34] ;  /* 0x0000340001327983 */ /* 0x000f240000300800 */
[----:B------:R0:W-:Y:S02]  /*1ad60*/  STS.U16 [R2+0xc80], R56 ;  /* 0x000c803802007388 */ /* 0x0001e40000000400 */
[----:B------:R-:W4:Y:S01]  /*1ad70*/  LDL.LU R55, [R1+0x20] ;  /* 0x0000200001377983 */ /* 0x000f220000300800 */
[----:B------:R1:W-:Y:S04]  /*1ad80*/  STS.U16 [R2+0xcc0], R61 ;  /* 0x000cc03d02007388 */ /* 0x0003e80000000400 */
[----:B0-----:R-:W4:Y:S01]  /*1ad90*/  LDL.LU R56, [R1+0x1c] ;  /* 0x00001c0001387983 */ /* 0x001f220000300800 */
[----:B-1----:R-:W4:Y:S03]  /*1ada0*/  LDL.LU R61, [R1+0x8] ;  /* 0x00000800013d7983 */ /* 0x002f260000300800 */
[----:B--2---:R0:W-:Y:S04]  /*1adb0*/  STS.U16 [R2+0xec0], R0 ;  /* 0x000ec00002007388 */ /* 0x0041e80000000400 */
[----:B0-----:R-:W2:Y:S04]  /*1adc0*/  LDL.LU R0, [R1+0x4] ;  /* 0x0000040001007983 */ /* 0x001ea80000300800 */
[----:B---3--:R-:W-:Y:S01]  /*1add0*/  STS.U16 [R2+0xe80], R3 ;  /* 0x000e800302007388 */ /* 0x008fe20000000400 */
[----:B----4-:R-:W-:Y:S03]  /*1ade0*/  STS.U16 [R2+0x1080], R5 ;  /* 0x0010800502007388 */ /* 0x010fe60000000400 */
[----:B------:R-:W-:Y:S01]  /*1adf0*/  STS.U16 [R2+0x10c0], R47 ;  /* 0x0010c02f02007388 */ /* 0x000fe20000000400 */
[----:B------:R-:W-:Y:S03]  /*1ae00*/  STS.U16 [R2+0x12c0], R48 ;  /* 0x0012c03002007388 */ /* 0x000fe60000000400 */
[----:B------:R-:W-:Y:S01]  /*1ae10*/  STS.U16 [R2+0x1280], R53 ;  /* 0x0012803502007388 */ /* 0x000fe20000000400 */
[----:B------:R-:W-:Y:S02]  /*1ae20*/  STS.U16 [R2+0x1480], R54 ;  /* 0x0014803602007388 */ /* 0x000fe40000000400 */
[----:B------:R-:W-:Y:S02]  /*1ae30*/  STS.U16 [R2+0x14c0], R59 ;  /* 0x0014c03b02007388 */ /* 0x000fe40000000400 */
[----:B------:R-:W-:Y:S01]  /*1ae40*/  STS.U16 [R2+0x16c0], R60 ;  /* 0x0016c03c02007388 */ /* 0x000fe20000000400 */
[----:B------:R-:W-:Y:S01]  /*1ae50*/  STS.U16 [R2+0x1680], R4 ;  /* 0x0016800402007388 */ /* 0x000fe20000000400 */
[----:B------:R-:W-:Y:S02]  /*1ae60*/  STS.U16 [R2+0x1880], R30 ;  /* 0x0018801e02007388 */ /* 0x000fe40000000400 */
[----:B------:R-:W-:Y:S02]  /*1ae70*/  STS.U16 [R2+0x18c0], R31 ;  /* 0x0018c01f02007388 */ /* 0x000fe40000000400 */
[----:B------:R-:W-:Y:S01]  /*1ae80*/  STS.U16 [R2+0x1ac0], R29 ;  /* 0x001ac01d02007388 */ /* 0x000fe20000000400 */
[----:B------:R-:W-:Y:S01]  /*1ae90*/  STS.U16 [R2+0x1a80], R28 ;  /* 0x001a801c02007388 */ /* 0x000fe20000000400 */
[----:B------:R-:W-:Y:S02]  /*1aea0*/  STS.U16 [R2+0x1c80], R27 ;  /* 0x001c801b02007388 */ /* 0x000fe40000000400 */
[----:B------:R-:W-:Y:S01]  /*1aeb0*/  STS.U16 [R2+0x1cc0], R26 ;  /* 0x001cc01a02007388 */ /* 0x000fe20000000400 */
[----:B------:R-:W-:Y:S04]  /*1aec0*/  STS.U16 [R2+0x1ec0], R25 ;  /* 0x001ec01902007388 */ /* 0x000fe80000000400 */
[----:B------:R-:W-:Y:S01]  /*1aed0*/  STS.U16 [R2+0x1e80], R24 ;  /* 0x001e801802007388 */ /* 0x000fe20000000400 */
[----:B------:R-:W-:Y:S02]  /*1aee0*/  STS.U16 [R2+0x2080], R23 ;  /* 0x0020801702007388 */ /* 0x000fe40000000400 */
[----:B------:R0:W-:Y:S01]  /*1aef0*/  STS.U16 [R2+0x20c0], R22 ;  /* 0x0020c01602007388 */ /* 0x0001e20000000400 */
[----:B------:R1:W-:Y:S01]  /*1af00*/  STS.U16 [R2+0x22c0], R13 ;  /* 0x0022c00d02007388 */ /* 0x0003e20000000400 */
[----:B------:R3:W-:Y:S02]  /*1af10*/  STS.U16 [R2+0x2280], R32 ;  /* 0x0022802002007388 */ /* 0x0007e40000000400 */
[----:B------:R4:W-:Y:S01]  /*1af20*/  STS.U16 [R2+0x2480], R37 ;  /* 0x0024802502007388 */ /* 0x0009e20000000400 */
[----:B0-----:R-:W2:Y:S01]  /*1af30*/  LDL.LU R22, [R1+0x488] ;  /* 0x0004880001167983 */ /* 0x001ea20000300800 */
[----:B-1----:R-:W2:Y:S02]  /*1af40*/  LDL.LU R13, [R1+0x484] ;  /* 0x00048400010d7983 */ /* 0x002ea40000300800 */
[----:B---3--:R-:W3:Y:S01]  /*1af50*/  LDL.LU R32, [R1+0x468] ;  /* 0x0004680001207983 */ /* 0x008ee20000300800 */
[----:B------:R0:W-:Y:S04]  /*1af60*/  STS.U16 [R2+0x24c0], R38 ;  /* 0x0024c02602007388 */ /* 0x0001e80000000400 */
[----:B----4-:R-:W4:Y:S01]  /*1af70*/  LDL.LU R37, [R1+0x464] ;  /* 0x0004640001257983 */ /* 0x010f220000300800 */
[----:B------:R1:W-:Y:S02]  /*1af80*/  STS.U16 [R2+0x26c0], R43 ;  /* 0x0026c02b02007388 */ /* 0x0003e40000000400 */
[----:B------:R1:W-:Y:S02]  /*1af90*/  STS.U16 [R2+0x2680], R44 ;  /* 0x0026802c02007388 */ /* 0x0003e40000000400 */
[----:B------:R1:W-:Y:S01]  /*1afa0*/  STS.U16 [R2+0x2880], R49 ;  /* 0x0028803102007388 */ /* 0x0003e20000000400 */
[----:B------:R1:W-:Y:S01]  /*1afb0*/  STS.U16 [R2+0x28c0], R50 ;  /* 0x0028c03202007388 */ /* 0x0003e20000000400 */
[----:B------:R1:W-:Y:S03]  /*1afc0*/  STS.U16 [R2+0x2ac0], R55 ;  /* 0x002ac03702007388 */ /* 0x0003e60000000400 */
[----:B0-----:R-:W4:Y:S01]  /*1afd0*/  LDL.LU R38, [R1+0x448] ;  /* 0x0004480001267983 */ /* 0x001f220000300800 */
[----:B-1----:R-:W4:Y:S03]  /*1afe0*/  LDL.LU R43, [R1+0x444] ;  /* 0x00044400012b7983 */ /* 0x002f260000300800 */
[----:B------:R-:W4:Y:S04]  /*1aff0*/  LDL.LU R44, [R1+0x414] ;  /* 0x00041400012c7983 */ /* 0x000f280000300800 */
[----:B------:R-:W4:Y:S01]  /*1b000*/  LDL.LU R49, [R1+0x40c] ;  /* 0x00040c0001317983 */ /* 0x000f220000300800 */
[----:B------:R-:W4:Y:S03]  /*1b010*/  LDL.LU R50, [R1+0x3d4] ;  /* 0x0003d40001327983 */ /* 0x000f260000300800 */
[----:B------:R0:W-:Y:S01]  /*1b020*/  STS.U16 [R2+0x2a80], R56 ;  /* 0x002a803802007388 */ /* 0x0001e20000000400 */
[----:B------:R-:W4:Y:S02]  /*1b030*/  LDL.LU R55, [R1+0x31c] ;  /* 0x00031c0001377983 */ /* 0x000f240000300800 */
[----:B------:R1:W-:Y:S01]  /*1b040*/  STS.U16 [R2+0x2c80], R61 ;  /* 0x002c803d02007388 */ /* 0x0003e20000000400 */
[----:B0-----:R-:W4:Y:S01]  /*1b050*/  LDL.LU R56, [R1+0x198] ;  /* 0x0001980001387983 */ /* 0x001f220000300800 */
[----:B-1----:R-:W4:Y:S03]  /*1b060*/  LDL.LU R61, [R1+0x194] ;  /* 0x00019400013d7983 */ /* 0x002f260000300800 */
[----:B--2---:R0:W-:Y:S04]  /*1b070*/  STS.U16 [R2+0x2cc0], R0 ;  /* 0x002cc00002007388 */ /* 0x0041e80000000400 */
[----:B0-----:R-:W2:Y:S04]  /*1b080*/  LDL.LU R0, [R1+0x180] ;  /* 0x0001800001007983 */ /* 0x001ea80000300800 */
[----:B------:R-:W0:Y:S01]  /*1b090*/  S2R R3, SR_TID.X ;  /* 0x0000000000037919 */ /* 0x000e220000002100 */
        /* <DEDUP_REMOVED lines=12> */
[----:B------:R-:W-:Y:S03]  /*1b160*/  STS.U16 [R2+0x3ac0], R16 ;  /* 0x003ac01002007388 */ /* 0x000fe60000000400 */
[----:B------:R-:W2:Y:S01]  /*1b170*/  LDL.LU R29, [R1+0x17c] ;  /* 0x00017c00011d7983 */ /* 0x000ea20000300800 */
[----:B0-----:R-:W-:-:S03]  /*1b180*/  LOP3.LUT R3, R3, 0x1f, RZ, 0xc0, !PT ;  /* 0x0000001f03037812 */ /* 0x001fc600078ec0ff */
[----:B------:R-:W-:Y:S04]  /*1b190*/  STS.U16 [R2+0x3a80], R17 ;  /* 0x003a801102007388 */ /* 0x000fe80000000400 */
[----:B------:R-:W2:Y:S01]  /*1b1a0*/  LDL.LU R28, [R1+0x168] ;  /* 0x00016800011c7983 */ /* 0x000ea20000300800 */
[----:B------:R-:W-:-:S03]  /*1b1b0*/  IMAD.SHL.U32 R3, R3, 0x2, RZ ;  /* 0x0000000203037824 */ /* 0x000fc600078e00ff */
[----:B------:R-:W-:Y:S04]  /*1b1c0*/  STS.U16 [R2+0x3c80], R18 ;  /* 0x003c801202007388 */ /* 0x000fe80000000400 */
[----:B------:R-:W2:Y:S01]  /*1b1d0*/  LDL.LU R27, [R1+0x164] ;  /* 0x00016400011b7983 */ /* 0x000ea20000300800 */
[----:B------:R-:W-:Y:S02]  /*1b1e0*/  STS.U16 [R2+0x3cc0], R19 ;  /* 0x003cc01302007388 */ /* 0x000fe40000000400 */
[----:B------:R-:W2:Y:S01]  /*1b1f0*/  LDL.LU R26, [R1+0x150] ;  /* 0x00015000011a7983 */ /* 0x000ea20000300800 */
[----:B------:R-:W-:Y:S01]  /*1b200*/  LOP3.LUT R47, R3, 0x20, RZ, 0x3c, !PT ;  /* 0x00000020032f7812 */ /* 0x000fe200078e3cff */
[----:B------:R-:W-:Y:S04]  /*1b210*/  STS.U16 [R2+0x3ec0], R20 ;  /* 0x003ec01402007388 */ /* 0x000fe80000000400 */
[----:B------:R-:W2:Y:S01]  /*1b220*/  LDL.LU R25, [R1+0x14c] ;  /* 0x00014c0001197983 */ /* 0x000ea20000300800 */
[----:B------:R-:W-:Y:S02]  /*1b230*/  STS.U16 [R2+0x3e80], R21 ;  /* 0x003e801502007388 */ /* 0x000fe40000000400 */
[----:B------:R-:W2:Y:S02]  /*1b240*/  LDL.LU R24, [R1+0x138] ;  /* 0x0001380001187983 */ /* 0x000ea40000300800 */
[----:B------:R-:W2:Y:S01]  /*1b250*/  LDL.LU R23, [R1+0x134] ;  /* 0x0001340001177983 */ /* 0x000ea20000300800 */
[----:B------:R0:W-:Y:S01]  /*1b260*/  STS.U16 [R47+0x100], R22 ;  /* 0x000100162f007388 */ /* 0x0001e20000000400 */
[----:B------:R1:W-:Y:S02]  /*1b270*/  STS.U16 [R47+0x140], R13 ;  /* 0x0001400d2f007388 */ /* 0x0003e40000000400 */
[----:B---3--:R3:W-:Y:S01]  /*1b280*/  STS.U16 [R47+0x340], R32 ;  /* 0x000340202f007388 */ /* 0x0087e20000000400 */
[----:B----4-:R4:W-:Y:S04]  /*1b290*/  STS.U16 [R47+0x300], R37 ;  /* 0x000300252f007388 */ /* 0x0109e80000000400 */
        /* <DEDUP_REMOVED lines=21> */
[----:B0-----:R-:W2:Y:S01]  /*1b3f0*/  LDL.LU R0, [R1+0x90] ;  /* 0x0000900001007983 */ /* 0x001ea20000300800 */
[----:B------:R-:W2:Y:S02]  /*1b400*/  LDL.LU R3, [R1+0x8c] ;  /* 0x00008c0001037983 */ /* 0x000ea40000300800 */
[----:B------:R-:W2:Y:S02]  /*1b410*/  LDL.LU R5, [R1+0x78] ;  /* 0x0000780001057983 */ /* 0x000ea40000300800 */
[----:B------:R-:W2:Y:S01]  /*1b420*/  LDL.LU R48, [R1+0x74] ;  /* 0x0000740001307983 */ /* 0x000ea20000300800 */
[----:B------:R-:W2:Y:S01]  /*1b430*/  LDL.LU R53, [R1+0x60] ;  /* 0x0000600001357983 */ /* 0x000ea20000300800 */
[----:B------:R-:W2:Y:S02]  /*1b440*/  LDL.LU R54, [R1+0x5c] ;  /* 0x00005c0001367983 */ /* 0x000ea40000300800 */
[----:B------:R-:W2:Y:S02]  /*1b450*/  LDL.LU R59, [R1+0x48] ;  /* 0x00004800013b7983 */ /* 0x000ea40000300800 */
[----:B------:R-:W2:Y:S01]  /*1b460*/  LDL.LU R60, [R1+0x44] ;  /* 0x00004400013c7983 */ /* 0x000ea20000300800 */
[----:B------:R-:W2:Y:S01]  /*1b470*/  LDL.LU R4, [R1+0x30] ;  /* 0x0000300001047983 */ /* 0x000ea20000300800 */
[----:B------:R-:W2:Y:S02]  /*1b480*/  LDL.LU R30, [R1+0x2c] ;  /* 0x00002c00011e7983 */ /* 0x000ea40000300800 */
[----:B------:R-:W2:Y:S02]  /*1b490*/  LDL.LU R31, [R1+0x18] ;  /* 0x00001800011f7983 */ /* 0x000ea40000300800 */
[----:B------:R-:W2:Y:S01]  /*1b4a0*/  LDL.LU R2, [R1+0x14] ;  /* 0x0000140001027983 */ /* 0x000ea20000300800 */
[----:B------:R0:W-:Y:S04]  /*1b4b0*/  STS.U16 [R47+0xd40], R29 ;  /* 0x000d401d2f007388 */ /* 0x0001e80000000400 */
[----:B------:R1:W-:Y:S04]  /*1b4c0*/  STS.U16 [R47+0xf40], R28 ;  /* 0x000f401c2f007388 */ /* 0x0003e80000000400 */
[----:B0-----:R-:W2:Y:S04]  /*1b4d0*/  LDL.LU R29, [R1+0x23b8] ;  /* 0x0023b800011d7983 */ /* 0x001ea80000300800 */
[----:B------:R0:W-:Y:S01]  /*1b4e0*/  STS.U16 [R47+0xf00], R27 ;  /* 0x000f001b2f007388 */ /* 0x0001e20000000400 */
[----:B------:R0:W-:Y:S03]  /*1b4f0*/  STS.U16 [R47+0x1100], R26 ;  /* 0x0011001a2f007388 */ /* 0x0001e60000000400 */
[----:B-1----:R-:W2:Y:S04]  /*1b500*/  LDL.LU R28, [R1+0x23b4] ;  /* 0x0023b400011c7983 */ /* 0x002ea80000300800 */
[----:B------:R1:W-:Y:S01]  /*1b510*/  STS.U16 [R47+0x1140], R25 ;  /* 0x001140192f007388 */ /* 0x0003e20000000400 */
[----:B------:R1:W-:Y:S02]  /*1b520*/  STS.U16 [R47+0x1340], R24 ;  /* 0x001340182f007388 */ /* 0x0003e40000000400 */
[----:B------:R1:W-:Y:S01]  /*1b530*/  STS.U16 [R47+0x1300], R23 ;  /* 0x001300172f007388 */ /* 0x0003e20000000400 */
[----:B0-----:R-:W2:Y:S01]  /*1b540*/  LDL.LU R27, [R1+0x23b0] ;  /* 0x0023b000011b7983 */ /* 0x001ea20000300800 */
[----:B------:R-:W2:Y:S03]  /*1b550*/  LDL.LU R26, [R1+0x23ac] ;  /* 0x0023ac00011a7983 */ /* 0x000ea60000300800 */
[----:B-1----:R-:W2:Y:S01]  /*1b560*/  LDL.LU R25, [R1+0x23a8] ;  /* 0x0023a80001197983 */ /* 0x002ea20000300800 */
        /* <DEDUP_REMOVED lines=16> */
[----:B0-----:R-:W3:Y:S01]  /*1b670*/  LDL.LU R38, [R1+0x238c] ;  /* 0x00238c0001267983 */ /* 0x001ee20000300800 */
[----:B-1----:R-:W3:Y:S03]  /*1b680*/  LDL.LU R43, [R1+0x2388] ;  /* 0x00238800012b7983 */ /* 0x002ee60000300800 */
[----:B------:R-:W3:Y:S04]  /*1b690*/  LDL.LU R44, [R1+0x2384] ;  /* 0x00238400012c7983 */ /* 0x000ee80000300800 */
[----:B------:R-:W3:Y:S01]  /*1b6a0*/  LDL.LU R49, [R1+0x2380] ;  /* 0x0023800001317983 */ /* 0x000ee20000300800 */
[----:B------:R-:W3:Y:S02]  /*1b6b0*/  LDL.LU R50, [R1+0x237c] ;  /* 0x00237c0001327983 */ /* 0x000ee40000300800 */
[----:B------:R-:W3:Y:S01]  /*1b6c0*/  LDL.LU R55, [R1+0x2378] ;  /* 0x0023780001377983 */ /* 0x000ee20000300800 */
[----:B------:R0:W-:Y:S01]  /*1b6d0*/  STS.U16 [R47+0x1f40], R56 ;  /* 0x001f40382f007388 */ /* 0x0001e20000000400 */
[----:B------:R1:W-:Y:S03]  /*1b6e0*/  STS.U16 [R47+0x1f00], R61 ;  /* 0x001f003d2f007388 */ /* 0x0003e60000000400 */
[----:B0-----:R-:W3:Y:S01]  /*1b6f0*/  LDL.LU R56, [R1+0x2374] ;  /* 0x0023740001387983 */ /* 0x001ee20000300800 */
[----:B-1----:R-:W3:Y:S03]  /*1b700*/  LDL.LU R61, [R1+0x2370] ;  /* 0x00237000013d7983 */ /* 0x002ee60000300800 */
[----:B--2---:R0:W-:Y:S04]  /*1b710*/  STS.U16 [R47+0x2100], R0 ;  /* 0x002100002f007388 */ /* 0x0041e80000000400 */
[----:B0-----:R-:W2:Y:S01]  /*1b720*/  LDL.LU R0, [R1+0x236c] ;  /* 0x00236c0001007983 */ /* 0x001ea20000300800 */
[----:B------:R-:W-:Y:S02]  /*1b730*/  STS.U16 [R47+0x2140], R3 ;  /* 0x002140032f007388 */ /* 0x000fe40000000400 */
[----:B------:R-:W-:Y:S02]  /*1b740*/  STS.U16 [R47+0x2340], R5 ;  /* 0x002340052f007388 */ /* 0x000fe40000000400 */
[----:B------:R0:W-:Y:S01]  /*1b750*/  STS.U16 [R47+0x2300], R48 ;  /* 0x002300302f007388 */ /* 0x0001e20000000400 */
[----:B------:R1:W-:Y:S01]  /*1b760*/  STS.U16 [R47+0x2500], R53 ;  /* 0x002500352f007388 */ /* 0x0003e20000000400 */
[----:B------:R1:W-:Y:S02]  /*1b770*/  STS.U16 [R47+0x2540], R54 ;  /* 0x002540362f007388 */ /* 0x0003e40000000400 */
[----:B------:R1:W-:Y:S02]  /*1b780*/  STS.U16 [R47+0x2740], R59 ;  /* 0x0027403b2f007388 */ /* 0x0003e40000000400 */
[----:B------:R1:W-:Y:S01]  /*1b790*/  STS.U16 [R47+0x2700], R60 ;  /* 0x0027003c2f007388 */ /* 0x0003e20000000400 */
[----:B------:R-:W-:Y:S01]  /*1b7a0*/  STS.U16 [R47+0x2900], R4 ;  /* 0x002900042f007388 */ /* 0x000fe20000000400 */
[----:B------:R-:W-:Y:S03]  /*1b7b0*/  STS.U16 [R47+0x2940], R30 ;  /* 0x0029401e2f007388 */ /* 0x000fe60000000400 */
[----:B0-----:R-:W4:Y:S01]  /*1b7c0*/  LDL.LU R48, [R1+0x480] ;  /* 0x0004800001307983 */ /* 0x001f220000300800 */
[----:B-1----:R-:W4:Y:S02]  /*1b7d0*/  LDL.LU R53, [R1+0x47c] ;  /* 0x00047c0001357983 */ /* 0x002f240000300800 */
[----:B------:R-:W4:Y:S02]  /*1b7e0*/  LDL.LU R54, [R1+0x460] ;  /* 0x0004600001367983 */ /* 0x000f240000300800 */
[----:B------:R-:W4:Y:S01]  /*1b7f0*/  LDL.LU R59, [R1+0x45c] ;  /* 0x00045c00013b7983 */ /* 0x000f220000300800 */
[----:B------:R0:W-:Y:S04]  /*1b800*/  STS.U16 [R47+0x2b40], R31 ;  /* 0x002b401f2f007388 */ /* 0x0001e80000000400 */
[----:B------:R-:W4:Y:S04]  /*1b810*/  LDL.LU R60, [R1+0x440] ;  /* 0x00044000013c7983 */ /* 0x000f280000300800 */
[----:B0-----:R-:W4:Y:S04]  /*1b820*/  LDL.LU R31, [R1+0x43c] ;  /* 0x00043c00011f7983 */ /* 0x001f280000300800 */
[----:B------:R-:W0:Y:S01]  /*1b830*/  S2R R3, SR_TID.X ;  /* 0x0000000000037919 */ /* 0x000e220000002100 */
[----:B------:R1:W-:Y:S02]  /*1b840*/  STS.U16 [R47+0x2b00], R2 ;  /* 0x002b00022f007388 */ /* 0x0003e40000000400 */
[----:B------:R-:W4:Y:S01]  /*1b850*/  LDL.LU R30, [R1+0x404] ;  /* 0x00040400011e7983 */ /* 0x000f220000300800 */
[----:B-1----:R-:W4:Y:S01]  /*1b860*/  LDL.LU R2, [R1+0x3fc] ;  /* 0x0003fc0001027983 */ /* 0x002f220000300800 */
[----:B------:R-:W4:Y:S02]  /*1b870*/  LDL R5, [R1+0xc70] ;  /* 0x000c700001057983 */ /* 0x000f240000100800 */
[----:B------:R-:W4:Y:S01]  /*1b880*/  LDL R4, [R1+0xc74] ;  /* 0x000c740001047983 */ /* 0x000f220000100800 */
[----:B0-----:R-:W-:-:S05]  /*1b890*/  LOP3.LUT R3, R3, 0x1f, RZ, 0xc0, !PT ;  /* 0x0000001f03037812 */ /* 0x001fca00078ec0ff */
[----:B------:R-:W-:Y:S01]  /*1b8a0*/  IMAD.SHL.U32 R3, R3, 0x2, RZ ;  /* 0x0000000203037824 */ /* 0x000fe200078e00ff */
[----:B--2---:R0:W-:Y:S01]  /*1b8b0*/  STS.U16 [R47+0x2d00], R0 ;  /* 0x002d00002f007388 */ /* 0x0041e20000000400 */
[----:B---3--:R-:W-:Y:S02]  /*1b8c0*/  STS.U16 [R47+0x2d40], R61 ;  /* 0x002d403d2f007388 */ /* 0x008fe40000000400 */
[----:B------:R-:W-:Y:S02]  /*1b8d0*/  STS.U16 [R47+0x2f40], R56 ;  /* 0x002f40382f007388 */ /* 0x000fe40000000400 */
[----:B------:R-:W-:Y:S01]  /*1b8e0*/  STS.U16 [R47+0x2f00], R55 ;  /* 0x002f00372f007388 */ /* 0x000fe20000000400 */
[----:B------:R-:W-:Y:S01]  /*1b8f0*/  STS.U16 [R47+0x3100], R50 ;  /* 0x003100322f007388 */ /* 0x000fe20000000400 */
[----:B------:R-:W-:Y:S02]  /*1b900*/  STS.U16 [R47+0x3140], R49 ;  /* 0x003140312f007388 */ /* 0x000fe40000000400 */
[----:B------:R-:W-:Y:S02]  /*1b910*/  STS.U16 [R47+0x3340], R44 ;  /* 0x0033402c2f007388 */ /* 0x000fe40000000400 */
[----:B------:R-:W-:Y:S01]  /*1b920*/  STS.U16 [R47+0x3300], R43 ;  /* 0x0033002b2f007388 */ /* 0x000fe20000000400 */
[----:B------:R-:W-:Y:S01]  /*1b930*/  STS.U16 [R47+0x3500], R38 ;  /* 0x003500262f007388 */ /* 0x000fe20000000400 */
[----:B----4-:R-:W-:Y:S03]  /*1b940*/  STS.U16 [R47+0x3540], R37 ;  /* 0x003540252f007388 */ /* 0x010fe60000000400 */
[----:B------:R-:W-:Y:S01]  /*1b950*/  STS.U16 [R47+0x3740], R32 ;  /* 0x003740202f007388 */ /* 0x000fe20000000400 */
[----:B------:R-:W-:Y:S03]  /*1b960*/  STS.U16 [R47+0x3700], R13 ;  /* 0x0037000d2f007388 */ /* 0x000fe60000000400 */
[----:B------:R-:W-:Y:S01]  /*1b970*/  STS.U16 [R47+0x3900], R22 ;  /* 0x003900162f007388 */ /* 0x000fe20000000400 */
[----:B------:R-:W-:Y:S02]  /*1b980*/  STS.U16 [R47+0x3940], R23 ;  /* 0x003940172f007388 */ /* 0x000fe40000000400 */
[----:B------:R-:W-:Y:S02]  /*1b990*/  STS.U16 [R47+0x3b40], R24 ;  /* 0x003b40182f007388 */ /* 0x000fe40000000400 */
[----:B------:R-:W-:Y:S01]  /*1b9a0*/  STS.U16 [R47+0x3b00], R25 ;  /* 0x003b00192f007388 */ /* 0x000fe20000000400 */
[----:B0-----:R-:W-:Y:S01]  /*1b9b0*/  LOP3.LUT R0, R3, 0x30, RZ, 0x3c, !PT ;  /* 0x0000003003007812 */ /* 0x001fe200078e3cff */
[----:B------:R-:W-:Y:S01]  /*1b9c0*/  STS.U16 [R47+0x3d00], R26 ;  /* 0x003d001a2f007388 */ /* 0x000fe20000000400 */
[----:B------:R-:W-:Y:S02]  /*1b9d0*/  STS.U16 [R47+0x3d40], R27 ;  /* 0x003d401b2f007388 */ /* 0x000fe40000000400 */
[----:B------:R-:W-:Y:S02]  /*1b9e0*/  STS.U16 [R47+0x3f40], R28 ;  /* 0x003f401c2f007388 */ /* 0x000fe40000000400 */
[----:B------:R0:W-:Y:S01]  /*1b9f0*/  STS.U16 [R47+0x3f00], R29 ;  /* 0x003f001d2f007388 */ /* 0x0001e20000000400 */
[----:B------:R1:W-:Y:S01]  /*1ba00*/  STS.U16 [R0+0x180], R48 ;  /* 0x0001803000007388 */ /* 0x0003e20000000400 */
[----:B------:R2:W-:Y:S02]  /*1ba10*/  STS.U16 [R0+0x1c0], R53 ;  /* 0x0001c03500007388 */ /* 0x0005e40000000400 */
[----:B------:R3:W-:Y:S02]  /*1ba20*/  STS.U16 [R0+0x3c0], R54 ;  /* 0x0003c03600007388 */ /* 0x0007e40000000400 */
[----:B------:R3:W-:Y:S01]  /*1ba30*/  STS.U16 [R0+0x380], R59 ;  /* 0x0003803b00007388 */ /* 0x0007e20000000400 */
[----:B------:R3:W-:Y:S04]  /*1ba40*/  STS.U16 [R0+0x580], R60 ;  /* 0x0005803c00007388 */ /* 0x0007e80000000400 */
[----:B0-----:R-:W4:Y:S01]  /*1ba50*/  LDL.LU R47, [R1+0x2368] ;  /* 0x00236800012f7983 */ /* 0x001f220000300800 */
[----:B-1----:R-:W4:Y:S02]  /*1ba60*/  LDL.LU R48, [R1+0x2364] ;  /* 0x0023640001307983 */ /* 0x002f240000300800 */
[----:B--2---:R-:W2:Y:S02]  /*1ba70*/  LDL.LU R53, [R1+0x2360] ;  /* 0x0023600001357983 */ /* 0x004ea40000300800 */
[----:B---3--:R-:W3:Y:S01]  /*1ba80*/  LDL.LU R54, [R1+0x235c] ;  /* 0x00235c0001367983 */ /* 0x008ee20000300800 */
[----:B------:R-:W2:Y:S01]  /*1ba90*/  LDL.LU R59, [R1+0x2358] ;  /* 0x00235800013b7983 */ /* 0x000ea20000300800 */
[----:B------:R-:W2:Y:S03]  /*1baa0*/  LDL.LU R60, [R1+0x2354] ;  /* 0x00235400013c7983 */ /* 0x000ea60000300800 */
[----:B------:R0:W-:Y:S04]  /*1bab0*/  STS.U16 [R0+0x5c0], R31 ;  /* 0x0005c01f00007388 */ /* 0x0001e80000000400 */
[----:B0-----:R-:W2:Y:S02]  /*1bac0*/  LDL.LU R31, [R1+0x2350] ;  /* 0x00235000011f7983 */ /* 0x001ea40000300800 */
[----:B--2---:R-:W-:-:S06]  /*1bad0*/  PRMT R31, RZ, 0x7610, R31 ;  /* 0x00007610ff1f7816 */ /* 0x004fcc000000001f */
[----:B------:R-:W2:Y:S04]  /*1bae0*/  @!P0 LDG.E.U16 R31, [R4.64] ;  /* 0x00000004041f8981 */ /* 0x000ea8000c1e1500 */
[----:B------:R0:W-:Y:S01]  /*1baf0*/  STS.U16 [R0+0x7c0], R30 ;  /* 0x0007c01e00007388 */ /* 0x0001e20000000400 */
[----:B------:R1:W-:Y:S03]  /*1bb00*/  STS.U16 [R0+0x780], R2 ;  /* 0x0007800200007388 */ /* 0x0003e60000000400 */
[----:B0-----:R-:W3:Y:S01]  /*1bb10*/  LDL.LU R30, [R1+0x234c] ;  /* 0x00234c00011e7983 */ /* 0x001ee20000300800 */
[----:B-1----:R-:W3:Y:S03]  /*1bb20*/  LDL.LU R2, [R1+0x2348] ;  /* 0x0023480001027983 */ /* 0x002ee60000300800 */
[----:B--2---:R0:W-:Y:S04]  /*1bb30*/  STL [R1+0x15c], R31 ;  /* 0x00015c1f01007387 */ /* 0x0041e80000100800 */
[----:B0-----:R-:W2:Y:S01]  /*1bb40*/  LDL.LU R31, [R1+0x2344] ;  /* 0x00234400011f7983 */ /* 0x001ea20000300800 */
[----:B------:R-:W2:Y:S02]  /*1bb50*/  LDL R4, [R1+0xc68] ;  /* 0x000c680001047983 */ /* 0x000ea40000100800 */
[----:B------:R-:W2:Y:S01]  /*1bb60*/  LDL R5, [R1+0xc6c] ;  /* 0x000c6c0001057983 */ /* 0x000ea20000100800 */
[----:B---3--:R-:W-:-:S02]  /*1bb70*/  PRMT R2, RZ, 0x7610, R2 ;  /* 0x00007610ff027816 */ /* 0x008fc40000000002 */
[----:B--2---:R-:W-:-:S04]  /*1bb80*/  @!P1 LOP3.LUT R5, R5, R4, RZ, 0x3c, !PT ;  /* 0x0000000405059212 */ /* 0x004fc800078e3cff */
[----:B------:R-:W-:-:S04]  /*1bb90*/  @!P1 LOP3.LUT R4, R5, R4, RZ, 0x3c, !PT ;  /* 0x0000000405049212 */ /* 0x000fc800078e3cff */
[----:B------:R-:W-:-:S05]  /*1bba0*/  @!P1 LOP3.LUT R5, R5, R4, RZ, 0x3c, !PT ;  /* 0x0000000405059212 */ /* 0x000fca00078e3cff */
[----:B------:R-:W2:Y:S04]  /*1bbb0*/  @!P1 LDG.E.U16 R2, [R4.64] ;  /* 0x0000000404029981 */ /* 0x000ea8000c1e1500 */
[----:B--2---:R0:W-:Y:S04]  /*1bbc0*/  STL [R1+0x158], R2 ;  /* 0x0001580201007387 */ /* 0x0041e80000100800 */
[----:B0-----:R-:W2:Y:S01]  /*1bbd0*/  LDL.LU R2, [R1+0x2340] ;  /* 0x0023400001027983 */ /* 0x001ea20000300800 */
[----:B------:R-:W3:Y:S02]  /*1bbe0*/  LDL R4, [R1+0xc60] ;  /* 0x000c600001047983 */ /* 0x000ee40000100800 */
[----:B------:R-:W3:Y:S01]  /*1bbf0*/  LDL R5, [R1+0xc64] ;  /* 0x000c640001057983 */ /* 0x000ee20000100800 */
[----:B------:R-:W-:-:S02]  /*1bc00*/  PRMT R31, RZ, 0x7610, R31 ;  /* 0x00007610ff1f7816 */ /* 0x000fc4000000001f */
[----:B---3--:R-:W-:-:S04]  /*1bc10*/  @!P2 LOP3.LUT R5, R5, R4, RZ, 0x3c, !PT ;  /* 0x000000040505a212 */ /* 0x008fc800078e3cff */
[----:B------:R-:W-:-:S04]  /*1bc20*/  @!P2 LOP3.LUT R4, R5, R4, RZ, 0x3c, !PT ;  /* 0x000000040504a212 */ /* 0x000fc800078e3cff */
[----:B------:R-:W-:-:S05]  /*1bc30*/  @!P2 LOP3.LUT R5, R5, R4, RZ, 0x3c, !PT ;  /* 0x000000040505a212 */ /* 0x000fca00078e3cff */
[----:B------:R-:W3:Y:S04]  /*1bc40*/  @!P2 LDG.E.U16 R31, [R4.64] ;  /* 0x00000004041fa981 */ /* 0x000ee8000c1e1500 */
[----:B---3--:R0:W-:Y:S04]  /*1bc50*/  STL [R1+0x154], R31 ;  /* 0x0001541f01007387 */ /* 0x0081e80000100800 */
[----:B0-----:R-:W3:Y:S01]  /*1bc60*/  LDL.LU R31, [R1+0x233c] ;  /* 0x00233c00011f7983 */ /* 0x001ee20000300800 */
[----:B------:R-:W3:Y:S02]  /*1bc70*/  LDL R4, [R1+0xc58] ;  /* 0x000c580001047983 */ /* 0x000ee40000100800 */
[----:B------:R-:W3:Y:S01]  /*1bc80*/  LDL R5, [R1+0xc5c] ;  /* 0x000c5c0001057983 */ /* 0x000ee20000100800 */
[----:B--2---:R-:W-:-:S02]  /*1bc90*/  PRMT R2, RZ, 0x7610, R2 ;  /* 0x00007610ff027816 */ /* 0x004fc40000000002 */
[----:B---3--:R-:W-:-:S04]  /*1bca0*/  @!P3 LOP3.LUT R5, R5, R4, RZ, 0x3c, !PT ;  /* 0x000000040505b212 */ /* 0x008fc800078e3cff */
        /* <DEDUP_REMOVED lines=371> */
[----:B------:R0:W3:Y:S04]  /*1d3e0*/  @!P0 LDG.E.U16 R61, [R4.64] ;  /* 0x00000004043d8981 */ /* 0x0000e8000c1e1500 */
[----:B0-----:R-:W2:Y:S04]  /*1d3f0*/  LDL R4, [R1+0x6e8] ;  /* 0x0006e80001047983 */ /* 0x001ea80000100800 */
[----:B------:R-:W2:Y:S01]  /*1d400*/  LDL R5, [R1+0x6ec] ;  /* 0x0006ec0001057983 */ /* 0x000ea20000100800 */
[----:B------:R-:W-:Y:S02]  /*1d410*/  PRMT R60, RZ, 0x7610, R60 ;  /* 0x00007610ff3c7816 */ /* 0x000fe4000000003c */
[----:B--2---:R-:W-:-:S04]  /*1d420*/  @!P1 LOP3.LUT R5, R5, R4, RZ, 0x3c, !PT ;  /* 0x0000000405059212 */ /* 0x004fc800078e3cff */
[----:B------:R-:W-:-:S04]  /*1d430*/  @!P1 LOP3.LUT R4, R5, R4, RZ, 0x3c, !PT ;  /* 0x0000000405049212 */ /* 0x000fc800078e3cff */
[----:B------:R-:W-:-:S05]  /*1d440*/  @!P1 LOP3.LUT R5, R5, R4, RZ, 0x3c, !PT ;  /* 0x0000000405059212 */ /* 0x000fca00078e3cff */
[----:B------:R0:W2:Y:S04]  /*1d450*/  @!P1 LDG.E.U16 R60, [R4.64] ;  /* 0x00000004043c9981 */ /* 0x0000a8000c1e1500 */
        /* <DEDUP_REMOVED lines=16> */
[----:B----4-:R-:W-:Y:S02]  /*1d560*/  PRMT R48, RZ, 0x7610, R48 ;  /* 0x00007610ff307816 */ /* 0x010fe40000000030 */
[----:B--2---:R-:W-:-:S04]  /*1d570*/  @!P0 LOP3.LUT R5, R5, R4, RZ, 0x3c, !PT ;  /* 0x0000000405058212 */ /* 0x004fc800078e3cff */
[----:B------:R-:W-:-:S04]  /*1d580*/  @!P0 LOP3.LUT R4, R5, R4, RZ, 0x3c, !PT ;  /* 0x0000000405048212 */ /* 0x000fc800078e3cff */
[----:B------:R-:W-:-:S05]  /*1d590*/  @!P0 LOP3.LUT R5, R5, R4, RZ, 0x3c, !PT ;  /* 0x0000000405058212 */ /* 0x000fca00078e3cff */
[----:B------:R0:W2:Y:S04]  /*1d5a0*/  @!P0 LDG.E.U16 R48, [R4.64] ;  /* 0x0000000404308981 */ /* 0x0000a8000c1e1500 */
[----:B0-----:R-:W4:Y:S04]  /*1d5b0*/  LDL R4, [R1+0x668] ;  /* 0x0006680001047983 */ /* 0x001f280000100800 */
[----:B------:R-:W4:Y:S01]  /*1d5c0*/  LDL R5, [R1+0x66c] ;  /* 0x00066c0001057983 */ /* 0x000f220000100800 */
[----:B------:R-:W-:Y:S02]  /*1d5d0*/  PRMT R46, RZ, 0x7610, R46 ;  /* 0x00007610ff2e7816 */ /* 0x000fe4000000002e */
[----:B----4-:R-:W-:-:S04]  /*1d5e0*/  @!P1 LOP3.LUT R5, R5, R4, RZ, 0x3c, !PT ;  /* 0x0000000405059212 */ /* 0x010fc800078e3cff */
[----:B------:R-:W-:-:S04]  /*1d5f0*/  @!P1 LOP3.LUT R4, R5, R4, RZ, 0x3c, !PT ;  /* 0x0000000405049212 */ /* 0x000fc800078e3cff */
[----:B------:R-:W-:-:S05]  /*1d600*/  @!P1 LOP3.LUT R5, R5, R4, RZ, 0x3c, !PT ;  /* 0x0000000405059212 */ /* 0x000fca00078e3cff */
[----:B------:R0:W4:Y:S04]  /*1d610*/  @!P1 LDG.E.U16 R46, [R4.64] ;  /* 0x00000004042e9981 */ /* 0x000128000c1e1500 */
        /* <DEDUP_REMOVED lines=104> */
[----:B------:R-:W2:Y:S04]  /*1dca0*/  @!P0 LDG.E.U16 R31, [R4.64] ;  /* 0x00000004041f8981 */ /* 0x000ea8000c1e1500 */
[----:B--2---:R0:W-:Y:S04]  /*1dcb0*/  STL [R1+0xb4], R31 ;  /* 0x0000b41f01007387 */ /* 0x0041e80000100800 */
[----:B0-----:R-:W2:Y:S01]  /*1dcc0*/  LDL.LU R31, [R1+0x2294] ;  /* 0x00229400011f7983 */ /* 0x001ea20000300800 */
[----:B------:R-:W2:Y:S02]  /*1dcd0*/  LDL R4, [R1+0xc48] ;  /* 0x000c480001047983 */ /* 0x000ea40000100800 */
[----:B------:R-:W2:Y:S01]  /*1dce0*/  LDL R5, [R1+0xc4c] ;  /* 0x000c4c0001057983 */ /* 0x000ea20000100800 */
[----:B------:R-:W-:-:S02]  /*1dcf0*/  PRMT R2, RZ, 0x7610, R2 ;  /* 0x00007610ff027816 */ /* 0x000fc40000000002 */
        /* <DEDUP_REMOVED lines=290> */
[----:B------:R0:W-:Y:S04]  /*1ef20*/  STL [R1+0x34], R31 ;  /* 0x0000341f01007387 */ /* 0x0001e80000100800 */
[----:B0-----:R-:W3:Y:S04]  /*1ef30*/  LDL R31, [R1+0x7c4] ;  /* 0x0007c400011f7983 */ /* 0x001ee80000100800 */
        /* <DEDUP_REMOVED lines=35> */
[----:B------:R-:W2:Y:S01]  /*1f170*/  @!P1 LDG.E.U16 R2, [R4.64] ;  /* 0x0000000404029981 */ /* 0x000ea2000c1e1500 */
[----:B------:R-:W-:-:S03]  /*1f180*/  PRMT R30, RZ, 0x7610, R30 ;  /* 0x00007610ff1e7816 */ /* 0x000fc6000000001e */
[----:B--2---:R0:W-:Y:S04]  /*1f190*/  STL [R1+0x20], R2 ;  /* 0x0000200201007387 */ /* 0x0041e80000100800 */
[----:B0-----:R-:W2:Y:S01]  /*1f1a0*/  LDL.LU R2, [R1+0x2204] ;  /* 0x0022040001027983 */ /* 0x001ea20000300800 */
[----:B------:R-:W2:Y:S02]  /*1f1b0*/  LDL R5, [R1+0x7c0] ;  /* 0x0007c00001057983 */ /* 0x000ea40000100800 */
[----:B---3--:R-:W-:Y:S01]  /*1f1c0*/  @!P2 IMAD.MOV.U32 R4, RZ, RZ, R31 ;  /* 0x000000ffff04a224 */ /* 0x008fe200078e001f */
[----:B------:R-:W-:Y:S01]  /*1f1d0*/  PRMT R54, RZ, 0x7610, R54 ;  /* 0x00007610ff367816 */ /* 0x000fe20000000036 */
[----:B------:R-:W3:Y:S04]  /*1f1e0*/  LDL R31, [R1+0x6d0] ;  /* 0x0006d000011f7983 */ /* 0x000ee80000100800 */
[----:B--2---:R0:W2:Y:S04]  /*1f1f0*/  @!P2 LDG.E.U16 R30, [R4.64] ;  /* 0x00000004041ea981 */ /* 0x0040a8000c1e1500 */
[----:B0-----:R-:W2:Y:S04]  /*1f200*/  LDL R4, [R1+0x7b8] ;  /* 0x0007b80001047983 */ /* 0x001ea80000100800 */
[----:B------:R-:W2:Y:S02]  /*1f210*/  LDL R5, [R1+0x7bc] ;  /* 0x0007bc0001057983 */ /* 0x000ea40000100800 */
        /* <DEDUP_REMOVED lines=41> */
[----:B------:R3:W2:Y:S01]  /*1f4b0*/  @!P3 LDG.E.U16 R3, [R4.64] ;  /* 0x000000040403b981 */ /* 0x0006a2000c1e1500 */
[----:B------:R-:W-:Y:S01]  /*1f4c0*/  PRMT R56, RZ, 0x7610, R56 ;  /* 0x00007610ff387816 */ /* 0x000fe20000000038 */
[----:B---3--:R-:W-:Y:S02]  /*1f4d0*/  @!P0 IMAD.MOV.U32 R4, RZ, RZ, R30 ;  /* 0x000000ffff048224 */ /* 0x008fe400078e001e */
[----:B------:R-:W-:-:S05]  /*1f4e0*/  @!P0 IMAD.MOV.U32 R5, RZ, RZ, R31 ;  /* 0x000000ffff058224 */ /* 0x000fca00078e001f */
[----:B------:R0:W3:Y:S04]  /*1f4f0*/  @!P0 LDG.E.U16 R56, [R4.64] ;  /* 0x0000000404388981 */ /* 0x0000e8000c1e1500 */
[----:B--2---:R-:W-:Y:S01]  /*1f500*/  STL [R1], R3 ;  /* 0x0000000301007387 */ /* 0x004fe20000100800 */
[----:B0-----:R-:W2:Y:S02]  /*1f510*/  LDL R4, [R1+0x6c8] ;  /* 0x0006c80001047983 */ /* 0x001ea40000100800 */
[----:B------:R-:W2:Y:S01]  /*1f520*/  LDL R5, [R1+0x6cc] ;  /* 0x0006cc0001057983 */ /* 0x000ea20000100800 */
[----:B------:R-:W-:Y:S01]  /*1f530*/  PRMT R54, RZ, 0x7610, R54 ;  /* 0x00007610ff367816 */ /* 0x000fe20000000036 */
[----:B------:R-:W4:Y:S04]  /*1f540*/  LDL R31, [R1+0x650] ;  /* 0x00065000011f7983 */ /* 0x000f280000100800 */
[----:B------:R-:W4:Y:S04]  /*1f550*/  LDL R30, [R1+0x654] ;  /* 0x00065400011e7983 */ /* 0x000f280000100800 */
[----:B---3--:R0:W-:Y:S04]  /*1f560*/  STL [R1+0x217c], R56 ;  /* 0x00217c3801007387 */ /* 0x0081e80000100800 */
[----:B0-----:R-:W3:Y:S01]  /*1f570*/  LDL R56, [R1+0x6c4] ;  /* 0x0006c40001387983 */ /* 0x001ee20000100800 */
[----:B--2---:R-:W-:-:S04]  /*1f580*/  @!P1 LOP3.LUT R5, R5, R4, RZ, 0x3c, !PT ;  /* 0x0000000405059212 */ /* 0x004fc800078e3cff */
[----:B------:R-:W-:-:S04]  /*1f590*/  @!P1 LOP3.LUT R4, R5, R4, RZ, 0x3c, !PT ;  /* 0x0000000405049212 */ /* 0x000fc800078e3cff */
[----:B------:R-:W-:-:S05]  /*1f5a0*/  @!P1 LOP3.LUT R5, R5, R4, RZ, 0x3c, !PT ;  /* 0x0000000405059212 */ /* 0x000fca00078e3cff */
[----:B------:R0:W2:Y:S04]  /*1f5b0*/  @!P1 LDG.E.U16 R54, [R4.64] ;  /* 0x0000000404369981 */ /* 0x0000a8000c1e1500 */
[----:B0-----:R-:W4:Y:S01]  /*1f5c0*/  LDL R5, [R1+0x6c0] ;  /* 0x0006c00001057983 */ /* 0x001f220000100800 */
[----:B------:R-:W-:Y:S01]  /*1f5d0*/  PRMT R52, RZ, 0x7610, R52 ;  /* 0x00007610ff347816 */ /* 0x000fe20000000034 */
[----:B---3--:R-:W-:Y:S02]  /*1f5e0*/  @!P2 IMAD.MOV.U32 R4, RZ, RZ, R56 ;  /* 0x000000ffff04a224 */ /* 0x008fe400078e0038 */
[----:B--2---:R0:W-:Y:S01]  /*1f5f0*/  STL [R1+0x2180], R54 ;  /* 0x0021803601007387 */ /* 0x0041e20000100800 */
[----:B------:R-:W-:Y:S02]  /*1f600*/  PRMT R50, RZ, 0x7610, R50 ;  /* 0x00007610ff327816 */ /* 0x000fe40000000032 */
[----:B------:R-:W-:Y:S01]  /*1f610*/  PRMT R40, RZ, 0x7610, R40 ;  /* 0x00007610ff287816 */ /* 0x000fe20000000028 */
[----:B------:R-:W2:Y:S01]  /*1f620*/  LDL R56, [R1+0x640] ;  /* 0x0006400001387983 */ /* 0x000ea20000100800 */
[----:B----4-:R1:W3:Y:S04]  /*1f630*/  @!P2 LDG.E.U16 R52, [R4.64] ;  /* 0x000000040434a981 */ /* 0x0102e8000c1e1500 */
[----:B0-----:R-:W4:Y:S04]  /*1f640*/  LDL R54, [R1+0x644] ;  /* 0x0006440001367983 */ /* 0x001f280000100800 */
[----:B-1----:R-:W2:Y:S04]  /*1f650*/  LDL R4, [R1+0x6b8] ;  /* 0x0006b80001047983 */ /* 0x002ea80000100800 */
[----:B------:R-:W2:Y:S02]  /*1f660*/  LDL R5, [R1+0x6bc] ;  /* 0x0006bc0001057983 */ /* 0x000ea40000100800 */
[----:B--2---:R-:W-:-:S04]  /*1f670*/  @!P3 LOP3.LUT R5, R5, R4, RZ, 0x3c, !PT ;  /* 0x000000040505b212 */ /* 0x004fc800078e3cff */
[----:B------:R-:W-:-:S04]  /*1f680*/  @!P3 LOP3.LUT R4, R5, R4, RZ, 0x3c, !PT ;  /* 0x000000040504b212 */ /* 0x000fc800078e3cff */
[----:B------:R-:W-:-:S05]  /*1f690*/  @!P3 LOP3.LUT R5, R5, R4, RZ, 0x3c, !PT ;  /* 0x000000040505b212 */ /* 0x000fca00078e3cff */
[----:B------:R0:W2:Y:S04]  /*1f6a0*/  @!P3 LDG.E.U16 R50, [R4.64] ;  /* 0x000000040432b981 */ /* 0x0000a8000c1e1500 */
[----:B---3--:R1:W-:Y:S01]  /*1f6b0*/  STL [R1+0x2184], R52 ;  /* 0x0021843401007387 */ /* 0x0083e20000100800 */
[----:B0-----:R-:W-:Y:S02]  /*1f6c0*/  @!P0 IMAD.MOV.U32 R4, RZ, RZ, R30 ;  /* 0x000000ffff048224 */ /* 0x001fe400078e001e */
[----:B------:R-:W-:Y:S01]  /*1f6d0*/  @!P0 IMAD.MOV.U32 R5, RZ, RZ, R31 ;  /* 0x000000ffff058224 */ /* 0x000fe200078e001f */
[----:B-1----:R-:W3:Y:S04]  /*1f6e0*/  LDL R52, [R1+0x63c] ;  /* 0x00063c0001347983 */ /* 0x002ee80000100800 */
[----:B------:R0:W3:Y:S04]  /*1f6f0*/  @!P0 LDG.E.U16 R40, [R4.64] ;  /* 0x0000000404288981 */ /* 0x0000e8000c1e1500 */
[----:B--2---:R1:W-:Y:S01]  /*1f700*/  STL [R1+0x2188], R50 ;  /* 0x0021883201007387 */ /* 0x0043e20000100800 */
[----:B0-----:R-:W2:Y:S02]  /*1f710*/  LDL R4, [R1+0x648] ;  /* 0x0006480001047983 */ /* 0x001ea40000100800 */
[----:B------:R-:W2:Y:S01]  /*1f720*/  LDL R5, [R1+0x64c] ;  /* 0x00064c0001057983 */ /* 0x000ea20000100800 */
[----:B------:R-:W-:Y:S01]  /*1f730*/  PRMT R38, RZ, 0x7610, R38 ;  /* 0x00007610ff267816 */ /* 0x000fe20000000026 */
[----:B------:R-:W3:Y:S04]  /*1f740*/  LDL R31, [R1+0x5d0] ;  /* 0x0005d000011f7983 */ /* 0x000ee80000100800 */
[----:B------:R-:W3:Y:S04]  /*1f750*/  LDL R30, [R1+0x5d4] ;  /* 0x0005d400011e7983 */ /* 0x000ee80000100800 */
[----:B-1----:R-:W3:Y:S01]  /*1f760*/  LDL R50, [R1+0x638] ;  /* 0x0006380001327983 */ /* 0x002ee20000100800 */
[----:B--2---:R-:W-:-:S04]  /*1f770*/  @!P1 LOP3.LUT R5, R5, R4, RZ, 0x3c, !PT ;  /* 0x0000000405059212 */ /* 0x004fc800078e3cff */
[----:B------:R-:W-:-:S04]  /*1f780*/  @!P1 LOP3.LUT R4, R5, R4, RZ, 0x3c, !PT ;  /* 0x0000000405049212 */ /* 0x000fc800078e3cff */
[----:B------:R-:W-:-:S05]  /*1f790*/  @!P1 LOP3.LUT R5, R5, R4, RZ, 0x3c, !PT ;  /* 0x0000000405059212 */ /* 0x000fca00078e3cff */
[----:B------:R4:W2:Y:S01]  /*1f7a0*/  @!P1 LDG.E.U16 R38, [R4.64] ;  /* 0x0000000404269981 */ /* 0x0008a2000c1e1500 */
[----:B------:R-:W-:-:S03]  /*1f7b0*/  PRMT R17, RZ, 0x7610, R17 ;  /* 0x00007610ff117816 */ /* 0x000fc60000000011 */
[----:B---3--:R0:W-:Y:S01]  /*1f7c0*/  STL [R1+0x218c], R40 ;  /* 0x00218c2801007387 */ /* 0x0081e20000100800 */
[----:B------:R-:W-:Y:S01]  /*1f7d0*/  PRMT R16, RZ, 0x7610, R16 ;  /* 0x00007610ff107816 */ /* 0x000fe20000000010 */
[----:B----4-:R-:W-:Y:S02]  /*1f7e0*/  @!P2 IMAD.MOV.U32 R4, RZ, RZ, R54 ;  /* 0x000000ffff04a224 */ /* 0x010fe400078e0036 */
[----:B------:R-:W-:-:S05]  /*1f7f0*/  @!P2 IMAD.MOV.U32 R5, RZ, RZ, R56 ;  /* 0x000000ffff05a224 */ /* 0x000fca00078e0038 */
[----:B------:R1:W3:Y:S02]  /*1f800*/  @!P2 LDG.E.U16 R17, [R4.64] ;  /* 0x000000040411a981 */ /* 0x0002e4000c1e1500 */
[----:B-1----:R-:W-:Y:S02]  /*1f810*/  @!P3 IMAD.MOV.U32 R4, RZ, RZ, R52 ;  /* 0x000000ffff04b224 */ /* 0x002fe400078e0034 */
[----:B------:R-:W-:-:S05]  /*1f820*/  @!P3 IMAD.MOV.U32 R5, RZ, RZ, R50 ;  /* 0x000000ffff05b224 */ /* 0x000fca00078e0032 */
[----:B------:R1:W4:Y:S04]  /*1f830*/  @!P3 LDG.E.U16 R16, [R4.64] ;  /* 0x000000040410b981 */ /* 0x000328000c1e1500 */
[----:B--2---:R3:W-:Y:S01]  /*1f840*/  STL [R1+0x2190], R38 ;  /* 0x0021902601007387 */ /* 0x0047e20000100800 */
[----:B------:R-:W2:Y:S02]  /*1f850*/  LDL R56, [R1+0x5c8] ;  /* 0x0005c80001387983 */ /* 0x000ea40000100800 */
[----:B------:R-:W2:Y:S01]  /*1f860*/  LDL R54, [R1+0x5cc] ;  /* 0x0005cc0001367983 */ /* 0x000ea20000100800 */
[----:B------:R-:W-:Y:S01]  /*1f870*/  PRMT R15, RZ, 0x7610, R15 ;  /* 0x00007610ff0f7816 */ /* 0x000fe2000000000f */
[----:B-1----:R-:W-:Y:S02]  /*1f880*/  @!P0 IMAD.MOV.U32 R4, RZ, RZ, R30 ;  /* 0x000000ffff048224 */ /* 0x002fe400078e001e */
[----:B------:R-:W-:-:S05]  /*1f890*/  @!P0 IMAD.MOV.U32 R5, RZ, RZ, R31 ;  /* 0x000000ffff058224 */ /* 0x000fca00078e001f */
[----:B------:R2:W2:Y:S01]  /*1f8a0*/  @!P0 LDG.E.U16 R15, [R4.64] ;  /* 0x00000004040f8981 */ /* 0x0004a2000c1e1500 */
[----:B------:R-:W-:-:S03]  /*1f8b0*/  PRMT R14, RZ, 0x7610, R14 ;  /* 0x00007610ff0e7816 */ /* 0x000fc6000000000e */
[----:B---3--:R1:W-:Y:S01]  /*1f8c0*/  STL [R1+0x2194], R17 ;  /* 0x0021941101007387 */ /* 0x0083e20000100800 */
[----:B------:R-:W3:Y:S02]  /*1f8d0*/  LDL R52, [R1+0x5c0] ;  /* 0x0005c00001347983 */ /* 0x000ee40000100800 */
[----:B------:R-:W3:Y:S01]  /*1f8e0*/  LDL R50, [R1+0x5c4] ;  /* 0x0005c40001327983 */ /* 0x000ee20000100800 */
[----:B----4-:R4:W-:Y:S01]  /*1f8f0*/  STL [R1+0x2198], R16 ;  /* 0x0021981001007387 */ /* 0x0109e20000100800 */
[----:B0-----:R-:W3:Y:S02]  /*1f900*/  LDL R40, [R1+0x5b8] ;  /* 0x0005b80001287983 */ /* 0x001ee40000100800 */
[----:B------:R-:W3:Y:S02]  /*1f910*/  LDL R38, [R1+0x5bc] ;  /* 0x0005bc0001267983 */ /* 0x000ee40000100800 */
[----:B------:R-:W3:Y:S01]  /*1f920*/  LDL R31, [R1+0x1478] ;  /* 0x00147800011f7983 */ /* 0x000ee20000100800 */
[----:B------:R-:W3:Y:S01]  /*1f930*/  LDL R30, [R1+0x1484] ;  /* 0x00148400011e7983 */ /* 0x000ee20000100800 */
[----:B--2---:R-:W-:-:S02]  /*1f940*/  @!P1 IMAD.MOV.U32 R5, RZ, RZ, R56 ;  /* 0x000000ffff059224 */ /* 0x004fc400078e0038 */
[----:B------:R-:W-:-:S05]  /*1f950*/  @!P1 IMAD.MOV.U32 R4, RZ, RZ, R54 ;  /* 0x000000ffff049224 */ /* 0x000fca00078e0036 */
[----:B------:R3:W2:Y:S04]  /*1f960*/  @!P1 LDG.E.U16 R14, [R4.64] ;  /* 0x00000004040e9981 */ /* 0x0006a8000c1e1500 */
[----:B------:R0:W-:Y:S01]  /*1f970*/  STL [R1+0x219c], R15 ;  /* 0x00219c0f01007387 */ /* 0x0001e20000100800 */
[----:B-1----:R-:W2:Y:S02]  /*1f980*/  LDL R17, [R1+0x1480] ;  /* 0x0014800001117983 */ /* 0x002ea40000100800 */
[----:B----4-:R-:W4:Y:S01]  /*1f990*/  LDL R16, [R1+0x148c] ;  /* 0x00148c0001107983 */ /* 0x010f220000100800 */
[----:B------:R-:W-:Y:S02]  /*1f9a0*/  PRMT R13, RZ, 0x7610, R13 ;  /* 0x00007610ff0d7816 */ /* 0x000fe4000000000d */
[----:B------:R-:W-:Y:S01]  /*1f9b0*/  PRMT R12, RZ, 0x7610, R12 ;  /* 0x00007610ff0c7816 */ /* 0x000fe2000000000c */
[----:B---3--:R-:W-:-:S02]  /*1f9c0*/  @!P2 IMAD.MOV.U32 R5, RZ, RZ, R52 ;  /* 0x000000ffff05a224 */ /* 0x008fc400078e0034 */
[----:B------:R-:W-:-:S05]  /*1f9d0*/  @!P2 IMAD.MOV.U32 R4, RZ, RZ, R50 ;  /* 0x000000ffff04a224 */ /* 0x000fca00078e0032 */
[----:B------:R1:W3:Y:S02]  /*1f9e0*/  @!P2 LDG.E.U16 R13, [R4.64] ;  /* 0x00000004040da981 */ /* 0x0002e4000c1e1500 */
[----:B-1----:R-:W-:Y:S02]  /*1f9f0*/  @!P3 IMAD.MOV.U32 R5, RZ, RZ, R40 ;  /* 0x000000ffff05b224 */ /* 0x002fe400078e0028 */
[----:B------:R-:W-:-:S05]  /*1fa00*/  @!P3 IMAD.MOV.U32 R4, RZ, RZ, R38 ;  /* 0x000000ffff04b224 */ /* 0x000fca00078e0026 */
[----:B------:R1:W3:Y:S01]  /*1fa10*/  @!P3 LDG.E.U16 R12, [R4.64] ;  /* 0x00000004040cb981 */ /* 0x0002e2000c1e1500 */
[----:B------:R-:W-:Y:S01]  /*1fa20*/  PRMT R11, RZ, 0x7610, R11 ;  /* 0x00007610ff0b7816 */ /* 0x000fe2000000000b */
[----:B-1----:R-:W-:Y:S02]  /*1fa30*/  @!P0 IMAD.MOV.U32 R4, RZ, RZ, R30 ;  /* 0x000000ffff048224 */ /* 0x002fe400078e001e */
[----:B------:R-:W-:-:S05]  /*1fa40*/  @!P0 IMAD.MOV.U32 R5, RZ, RZ, R31 ;  /* 0x000000ffff058224 */ /* 0x000fca00078e001f */
[----:B------:R4:W3:Y:S04]  /*1fa50*/  @!P0 LDG.E.U16 R11, [R4.64] ;  /* 0x00000004040b8981 */ /* 0x0008e8000c1e1500 */
[----:B--2---:R1:W-:Y:S01]  /*1fa60*/  STL [R1+0x21a0], R14 ;  /* 0x0021a00e01007387 */ /* 0x0043e20000100800 */
[----:B0-----:R-:W2:Y:S03]  /*1fa70*/  LDL R15, [R1+0x1488] ;  /* 0x00148800010f7983 */ /* 0x001ea60000100800 */
[----:B-1----:R-:W2:Y:S01]  /*1fa80*/  LDL R14, [R1+0x1494] ;  /* 0x00149400010e7983 */ /* 0x002ea20000100800 */
[----:B------:R-:W-:Y:S01]  /*1fa90*/  PRMT R10, RZ, 0x7610, R10 ;  /* 0x00007610ff0a7816 */ /* 0x000fe2000000000a */
[----:B----4-:R-:W-:-:S02]  /*1faa0*/  @!P1 IMAD.MOV.U32 R4, RZ, RZ, R16 ;  /* 0x000000ffff049224 */ /* 0x010fc400078e0010 */
[----:B------:R-:W-:-:S05]  /*1fab0*/  @!P1 IMAD.MOV.U32 R5, RZ, RZ, R17 ;  /* 0x000000ffff059224 */ /* 0x000fca00078e0011 */
[----:B------:R2:W4:Y:S01]  /*1fac0*/  @!P1 LDG.E.U16 R10, [R4.64] ;  /* 0x00000004040a9981 */ /* 0x000522000c1e1500 */
[----:B------:R-:W-:-:S03]  /*1fad0*/  PRMT R9, RZ, 0x7610, R9 ;  /* 0x00007610ff097816 */ /* 0x000fc60000000009 */
[----:B---3--:R-:W-:Y:S04]  /*1fae0*/  STL [R1+0x21a4], R13 ;  /* 0x0021a40d01007387 */ /* 0x008fe80000100800 */
[----:B------:R0:W-:Y:S01]  /*1faf0*/  STL [R1+0x21a8], R12 ;  /* 0x0021a80c01007387 */ /* 0x0001e20000100800 */
[----:B------:R-:W3:Y:S03]  /*1fb00*/  LDL R30, [R1+0x1490] ;  /* 0x00149000011e7983 */ /* 0x000ee60000100800 */
[----:B0-----:R-:W3:Y:S04]  /*1fb10*/  LDL R12, [R1+0x149c] ;  /* 0x00149c00010c7983 */ /* 0x001ee80000100800 */
[----:B------:R-:W-:Y:S01]  /*1fb20*/  STL [R1+0x21ac], R11 ;  /* 0x0021ac0b01007387 */ /* 0x000fe20000100800 */
[----:B------:R-:W3:Y:S02]  /*1fb30*/  LDL R17, [R1+0x14f8] ;  /* 0x0014f80001117983 */ /* 0x000ee40000100800 */
[----:B------:R-:W3:Y:S02]  /*1fb40*/  LDL R16, [R1+0x1504] ;  /* 0x0015040001107983 */ /* 0x000ee40000100800 */
[----:B--2---:R-:W-:-:S02]  /*1fb50*/  @!P2 IMAD.MOV.U32 R5, RZ, RZ, R15 ;  /* 0x000000ffff05a224 */ /* 0x004fc400078e000f */
[----:B------:R-:W-:-:S05]  /*1fb60*/  @!P2 IMAD.MOV.U32 R4, RZ, RZ, R14 ;  /* 0x000000ffff04a224 */ /* 0x000fca00078e000e */
[----:B------:R3:W2:Y:S04]  /*1fb70*/  @!P2 LDG.E.U16 R9, [R4.64] ;  /* 0x000000040409a981 */ /* 0x0006a8000c1e1500 */
[----:B----4-:R0:W-:Y:S01]  /*1fb80*/  STL [R1+0x21b0], R10 ;  /* 0x0021b00a01007387 */ /* 0x0101e20000100800 */
[----:B------:R-:W4:Y:S02]  /*1fb90*/  LDL R15, [R1+0x1500] ;  /* 0x00150000010f7983 */ /* 0x000f240000100800 */
[----:B------:R-:W4:Y:S02]  /*1fba0*/  LDL R14, [R1+0x1508] ;  /* 0x00150800010e7983 */ /* 0x000f240000100800 */
[----:B------:R-:W4:Y:S01]  /*1fbb0*/  LDL R13, [R1+0x1514] ;  /* 0x00151400010d7983 */ /* 0x000f220000100800 */
[----:B0-----:R-:W4:Y:S01]  /*1fbc0*/  LDL R10, [R1+0x150c] ;  /* 0x00150c00010a7983 */ /* 0x001f220000100800 */
[----:B---3--:R-:W-:Y:S01]  /*1fbd0*/  @!P3 IMAD.MOV.U32 R4, RZ, RZ, R12 ;  /* 0x000000ffff04b224 */ /* 0x008fe200078e000c */
[----:B------:R-:W-:Y:S01]  /*1fbe0*/  PRMT R8, RZ, 0x7610, R8 ;  /* 0x00007610ff087816 */ /* 0x000fe20000000008 */
[----:B------:R-:W-:Y:S01]  /*1fbf0*/  @!P3 IMAD.MOV.U32 R5, RZ, RZ, R30 ;  /* 0x000000ffff05b224 */ /* 0x000fe200078e001e */
[----:B------:R-:W-:-:S04]  /*1fc00*/  PRMT R7, RZ, 0x7610, R7 ;  /* 0x00007610ff077816 */ /* 0x000fc80000000007 */
[----:B------:R0:W3:Y:S02]  /*1fc10*/  @!P3 LDG.E.U16 R8, [R4.64] ;  /* 0x000000040408b981 */ /* 0x0000e4000c1e1500 */
[----:B0-----:R-:W-:Y:S02]  /*1fc20*/  @!P0 IMAD.MOV.U32 R4, RZ, RZ, R16 ;  /* 0x000000ffff048224 */ /* 0x001fe400078e0010 */
[----:B------:R-:W-:-:S05]  /*1fc30*/  @!P0 IMAD.MOV.U32 R5, RZ, RZ, R17 ;  /* 0x000000ffff058224 */ /* 0x000fca00078e0011 */
[----:B------:R4:W3:Y:S04]  /*1fc40*/  @!P0 LDG.E.U16 R7, [R4.64] ;  /* 0x0000000404078981 */ /* 0x0008e8000c1e1500 */
[----:B--2---:R0:W-:Y:S01]  /*1fc50*/  STL [R1+0x21b4], R9 ;  /* 0x0021b40901007387 */ /* 0x0041e20000100800 */
[----:B------:R-:W2:Y:S02]  /*1fc60*/  LDL R12, [R1+0x1510] ;  /* 0x00151000010c7983 */ /* 0x000ea40000100800 */
[----:B------:R-:W2:Y:S01]  /*1fc70*/  LDL R11, [R1+0x151c] ;  /* 0x00151c00010b7983 */ /* 0x000ea20000100800 */
[----:B------:R-:W-:Y:S01]  /*1fc80*/  PRMT R6, RZ, 0x7610, R6 ;  /* 0x00007610ff067816 */ /* 0x000fe20000000006 */
[----:B----4-:R-:W-:Y:S02]  /*1fc90*/  @!P1 IMAD.MOV.U32 R5, RZ, RZ, R15 ;  /* 0x000000ffff059224 */ /* 0x010fe400078e000f */
[----:B------:R-:W-:-:S02]  /*1fca0*/  @!P1 IMAD.MOV.U32 R4, RZ, RZ, R10 ;  /* 0x000000ffff049224 */ /* 0x000fc400078e000a */
[----:B------:R-:W-:Y:S02]  /*1fcb0*/  @!P2 IMAD.MOV.U32 R30, RZ, RZ, R13 ;  /* 0x000000ffff1ea224 */ /* 0x000fe400078e000d */
[----:B------:R-:W-:Y:S01]  /*1fcc0*/  @!P2 IMAD.MOV.U32 R31, RZ, RZ, R14 ;  /* 0x000000ffff1fa224 */ /* 0x000fe200078e000e */
[----:B------:R1:W4:Y:S02]  /*1fcd0*/  @!P1 LDG.E.U16 R6, [R4.64] ;  /* 0x0000000404069981 */ /* 0x000324000c1e1500 */
[----:B-1----:R-:W-:-:S06]  /*1fce0*/  PRMT R5, RZ, 0x7610, R5 ;  /* 0x00007610ff057816 */ /* 0x002fcc0000000005 */
[----:B------:R2:W4:Y:S01]  /*1fcf0*/  @!P2 LDG.E.U16 R5, [R30.64] ;  /* 0x000000041e05a981 */ /* 0x000522000c1e1500 */
[----:B------:R-:W-:-:S03]  /*1fd00*/  PRMT R4, RZ, 0x7610, R4 ;  /* 0x00007610ff047816 */ /* 0x000fc60000000004 */
[----:B---3--:R1:W-:Y:S01]  /*1fd10*/  STL [R1+0x21b8], R8 ;  /* 0x0021b80801007387 */ /* 0x0083e20000100800 */
[----:B0-----:R-:W3:Y:S03]  /*1fd20*/  LDL R9, [R1+0xc34] ;  /* 0x000c340001097983 */ /* 0x001ee60000100800 */
[----:B------:R0:W-:Y:S01]  /*1fd30*/  STL [R1+0x21bc], R7 ;  /* 0x0021bc0701007387 */ /* 0x0001e20000100800 */
[----:B------:R-:W3:Y:S02]  /*1fd40*/  LDL R10, [R1+0xc30] ;  /* 0x000c3000010a7983 */ /* 0x000ee40000100800 */
[----:B--2---:R-:W-:Y:S02]  /*1fd50*/  @!P3 IMAD.MOV.U32 R31, RZ, RZ, R12 ;  /* 0x000000ffff1fb224 */ /* 0x004fe400078e000c */
[----:B------:R-:W-:-:S05]  /*1fd60*/  @!P3 IMAD.MOV.U32 R30, RZ, RZ, R11 ;  /* 0x000000ffff1eb224 */ /* 0x000fca00078e000b */
[----:B------:R3:W2:Y:S04]  /*1fd70*/  @!P3 LDG.E.U16 R4, [R30.64] ;  /* 0x000000041e04b981 */ /* 0x0006a8000c1e1500 */
[----:B----4-:R-:W-:Y:S01]  /*1fd80*/  STL [R1+0x21c0], R6 ;  /* 0x0021c00601007387 */ /* 0x010fe20000100800 */
[----:B-1----:R-:W4:Y:S02]  /*1fd90*/  LDL R8, [R1+0xc28] ;  /* 0x000c280001087983 */ /* 0x002f240000100800 */
[----:B0-----:R-:W4:Y:S01]  /*1fda0*/  LDL R7, [R1+0xc2c] ;  /* 0x000c2c0001077983 */ /* 0x001f220000100800 */
[----:B------:R0:W-:Y:S01]  /*1fdb0*/  STL [R1+0x21c4], R5 ;  /* 0x0021c40501007387 */ /* 0x0001e20000100800 */
[----:B------:R-:W4:Y:S02]  /*1fdc0*/  LDL R13, [R1+0xc20] ;  /* 0x000c2000010d7983 */ /* 0x000f240000100800 */
[----:B------:R-:W4:Y:S01]  /*1fdd0*/  LDL R11, [R1+0xc1c] ;  /* 0x000c1c00010b7983 */ /* 0x000f220000100800 */
[----:B0-----:R-:W4:Y:S01]  /*1fde0*/  LDL R5, [R1+0xc24] ;  /* 0x000c240001057983 */ /* 0x001f220000100800 */
[----:B------:R-:W-:Y:S01]  /*1fdf0*/  PRMT R36, RZ, 0x7610, R36 ;  /* 0x00007610ff247816 */ /* 0x000fe20000000024 */
[----:B---3--:R-:W-:-:S02]  /*1fe00*/  @!P0 IMAD.MOV.U32 R30, RZ, RZ, R9 ;  /* 0x000000ffff1e8224 */ /* 0x008fc400078e0009 */
[----:B------:R-:W-:-:S05]  /*1fe10*/  @!P0 IMAD.MOV.U32 R31, RZ, RZ, R10 ;  /* 0x000000ffff1f8224 */ /* 0x000fca00078e000a */
[----:B------:R4:W3:Y:S04]  /*1fe20*/  @!P0 LDG.E.U16 R36, [R30.64] ;  /* 0x000000041e248981 */ /* 0x0008e8000c1e1500 */
[----:B--2---:R0:W-:Y:S01]  /*1fe30*/  STL [R1+0x21c8], R4 ;  /* 0x0021c80401007387 */ /* 0x0041e20000100800 */
[----:B------:R-:W2:Y:S02]  /*1fe40*/  LDL R12, [R1+0xc18] ;  /* 0x000c1800010c7983 */ /* 0x000ea40000100800 */
[----:B------:R-:W2:Y:S02]  /*1fe50*/  LDL R10, [R1+0xbb0] ;  /* 0x000bb000010a7983 */ /* 0x000ea40000100800 */
[----:B------:R-:W2:Y:S01]  /*1fe60*/  LDL R9, [R1+0xbb4] ;  /* 0x000bb40001097983 */ /* 0x000ea20000100800 */
[----:B------:R-:W-:-:S02]  /*1fe70*/  PRMT R34, RZ, 0x7610, R34 ;  /* 0x00007610ff227816 */ /* 0x000fc40000000022 */
[----:B------:R-:W-:Y:S01]  /*1fe80*/  PRMT R32, RZ, 0x7610, R32 ;  /* 0x00007610ff207816 */ /* 0x000fe20000000020 */
[----:B----4-:R-:W-:Y:S02]  /*1fe90*/  @!P1 IMAD.MOV.U32 R31, RZ, RZ, R8 ;  /* 0x000000ffff1f9224 */ /* 0x010fe400078e0008 */
[----:B------:R-:W-:-:S05]  /*1fea0*/  @!P1 IMAD.MOV.U32 R30, RZ, RZ, R7 ;  /* 0x000000ffff1e9224 */ /* 0x000fca00078e0007 */
[----:B------:R1:W4:Y:S02]  /*1feb0*/  @!P1 LDG.E.U16 R34, [R30.64] ;  /* 0x000000041e229981 */ /* 0x000324000c1e1500 */
[----:B-1----:R-:W-:Y:S02]  /*1fec0*/  @!P2 IMAD.MOV.U32 R31, RZ, RZ, R13 ;  /* 0x000000ffff1fa224 */ /* 0x002fe400078e000d */
[----:B------:R-:W-:-:S05]  /*1fed0*/  @!P2 IMAD.MOV.U32 R30, RZ, RZ, R5 ;  /* 0x000000ffff1ea224 */ /* 0x000fca00078e0005 */
[----:B------:R1:W4:Y:S01]  /*1fee0*/  @!P2 LDG.E.U16 R32, [R30.64] ;  /* 0x000000041e20a981 */ /* 0x000322000c1e1500 */
[----:B------:R-:W-:Y:S01]  /*1fef0*/  PRMT R33, RZ, 0x7610, R33 ;  /* 0x00007610ff217816 */ /* 0x000fe20000000021 */
[----:B-1----:R-:W-:Y:S01]  /*1ff00*/  @!P3 IMAD.MOV.U32 R30, RZ, RZ, R11 ;  /* 0x000000ffff1eb224 */ /* 0x002fe200078e000b */
[----:B------:R-:W-:Y:S01]  /*1ff10*/  PRMT R35, RZ, 0x7610, R35 ;  /* 0x00007610ff237816 */ /* 0x000fe20000000023 */
[----:B---3--:R-:W-:Y:S01]  /*1ff20*/  STL [R1+0x21cc], R36 ;  /* 0x0021cc2401007387 */ /* 0x008fe20000100800 */
[----:B------:R-:W3:Y:S02]  /*1ff30*/  LDL R8, [R1+0xba8] ;  /* 0x000ba80001087983 */ /* 0x000ee40000100800 */
[----:B------:R-:W3:Y:S02]  /*1ff40*/  LDL R7, [R1+0xbac] ;  /* 0x000bac0001077983 */ /* 0x000ee40000100800 */
[----:B--2---:R-:W-:-:S05]  /*1ff50*/  @!P3 IMAD.MOV.U32 R31, RZ, RZ, R12 ;  /* 0x000000ffff1fb224 */ /* 0x004fca00078e000c */
[----:B------:R1:W2:Y:S02]  /*1ff60*/  @!P3 LDG.E.U16 R33, [R30.64] ;  /* 0x000000041e21b981 */ /* 0x0002a4000c1e1500 */
[----:B-1----:R-:W-:Y:S02]  /*1ff70*/  @!P0 IMAD.MOV.U32 R30, RZ, RZ, R9 ;  /* 0x000000ffff1e8224 */ /* 0x002fe400078e0009 */
[----:B------:R-:W-:-:S05]  /*1ff80*/  @!P0 IMAD.MOV.U32 R31, RZ, RZ, R10 ;  /* 0x000000ffff1f8224 */ /* 0x000fca00078e000a */
[----:B------:R3:W2:Y:S04]  /*1ff90*/  @!P0 LDG.E.U16 R35, [R30.64] ;  /* 0x000000041e238981 */ /* 0x0006a8000c1e1500 */
[----:B----4-:R-:W-:Y:S01]  /*1ffa0*/  STL [R1+0x21d0], R34 ;  /* 0x0021d02201007387 */ /* 0x010fe20000100800 */
[----:B------:R-:W4:Y:S02]  /*1ffb0*/  LDL R5, [R1+0xba0] ;  /* 0x000ba00001057983 */ /* 0x000f240000100800 */
[----:B0-----:R-:W4:Y:S01]  /*1ffc0*/  LDL R4, [R1+0xba4] ;  /* 0x000ba40001047983 */ /* 0x001f220000100800 */
[----:B------:R0:W-:Y:S01]  /*1ffd0*/  STL [R1+0x21d4], R32 ;  /* 0x0021d42001007387 */ /* 0x0001e20000100800 */
[----:B------:R-:W4:Y:S02]  /*1ffe0*/  LDL R12, [R1+0xb98] ;  /* 0x000b9800010c7983 */ /* 0x000f240000100800 */
[----:B------:R-:W4:Y:S01]  /*1fff0*/  LDL R11, [R1+0xb9c] ;  /* 0x000b9c00010b7983 */ /* 0x000f220000100800 */
[----:B------:R-:W-:Y:S01]  /*20000*/  PRMT R37, RZ, 0x7610, R37 ;  /* 0x00007610ff257816 */ /* 0x000fe20000000025 */
[----:B---3--:R-:W-:-:S02]  /*20010*/  @!P1 IMAD.MOV.U32 R31, RZ, RZ, R8 ;  /* 0x000000ffff1f9224 */ /* 0x008fc400078e0008 */
[----:B------:R-:W-:-:S05]  /*20020*/  @!P1 IMAD.MOV.U32 R30, RZ, RZ, R7 ;  /* 0x000000ffff1e9224 */ /* 0x000fca00078e0007 */
[----:B------:R4:W3:Y:S04]  /*20030*/  @!P1 LDG.E.U16 R37, [R30.64] ;  /* 0x000000041e259981 */ /* 0x0008e8000c1e1500 */
[----:B--2---:R-:W-:Y:S01]  /*20040*/  STL [R1+0x21d8], R33 ;  /* 0x0021d82101007387 */ /* 0x004fe20000100800 */
[----:B------:R-:W2:Y:S02]  /*20050*/  LDL R10, [R1+0xb30] ;  /* 0x000b3000010a7983 */ /* 0x000ea40000100800 */
[----:B------:R-:W2:Y:S01]  /*20060*/  LDL R9, [R1+0xb34] ;  /* 0x000b340001097983 */ /* 0x000ea20000100800 */
[----:B------:R-:W-:Y:S01]  /*20070*/  STL [R1+0x21dc], R35 ;  /* 0x0021dc2301007387 */ /* 0x000fe20000100800 */
[----:B------:R-:W2:Y:S02]  /*20080*/  LDL R8, [R1+0xb28] ;  /* 0x000b280001087983 */ /* 0x000ea40000100800 */
[----:B------:R-:W2:Y:S01]  /*20090*/  LDL R7, [R1+0xb2c] ;  /* 0x000b2c0001077983 */ /* 0x000ea20000100800 */
[----:B------:R-:W-:Y:S01]  /*200a0*/  PRMT R39, RZ, 0x7610, R39 ;  /* 0x00007610ff277816 */ /* 0x000fe20000000027 */
[----:B----4-:R-:W-:-:S02]  /*200b0*/  @!P2 IMAD.MOV.U32 R30, RZ, RZ, R4 ;  /* 0x000000ffff1ea224 */ /* 0x010fc400078e0004 */
[----:B------:R-:W-:Y:S01]  /*200c0*/  @!P2 IMAD.MOV.U32 R31, RZ, RZ, R5 ;  /* 0x000000ffff1fa224 */ /* 0x000fe200078e0005 */
[----:B------:R-:W-:-:S04]  /*200d0*/  PRMT R41, RZ, 0x7610, R41 ;  /* 0x00007610ff297816 */ /* 0x000fc80000000029 */
[----:B------:R1:W4:Y:S02]  /*200e0*/  @!P2 LDG.E.U16 R39, [R30.64] ;  /* 0x000000041e27a981 */ /* 0x000324000c1e1500 */
[----:B-1----:R-:W-:Y:S02]  /*200f0*/  @!P3 IMAD.MOV.U32 R30, RZ, RZ, R11 ;  /* 0x000000ffff1eb224 */ /* 0x002fe400078e000b */
[----:B------:R-:W-:-:S05]  /*20100*/  @!P3 IMAD.MOV.U32 R31, RZ, RZ, R12 ;  /* 0x000000ffff1fb224 */ /* 0x000fca00078e000c */
[----:B------:R2:W4:Y:S01]  /*20110*/  @!P3 LDG.E.U16 R41, [R30.64] ;  /* 0x000000041e29b981 */ /* 0x000522000c1e1500 */
[----:B------:R-:W-:Y:S02]  /*20120*/  PRMT R43, RZ, 0x7610, R43 ;  /* 0x00007610ff2b7816 */ /* 0x000fe4000000002b */
[----:B------:R-:W-:Y:S01]  /*20130*/  PRMT R45, RZ, 0x7610, R45 ;  /* 0x00007610ff2d7816 */ /* 0x000fe2000000002d */
[----:B---3--:R-:W-:Y:S01]  /*20140*/  STL [R1+0x21e0], R37 ;  /* 0x0021e02501007387 */ /* 0x008fe20000100800 */
[----:B------:R-:W3:Y:S02]  /*20150*/  LDL R5, [R1+0xb20] ;  /* 0x000b200001057983 */ /* 0x000ee40000100800 */
[----:B------:R-:W3:Y:S02]  /*20160*/  LDL R4, [R1+0xb24] ;  /* 0x000b240001047983 */ /* 0x000ee40000100800 */
[----:B--2---:R-:W-:Y:S02]  /*20170*/  @!P0 IMAD.MOV.U32 R31, RZ, RZ, R10 ;  /* 0x000000ffff1f8224 */ /* 0x004fe400078e000a */
[----:B------:R-:W-:-:S05]  /*20180*/  @!P0 IMAD.MOV.U32 R30, RZ, RZ, R9 ;  /* 0x000000ffff1e8224 */ /* 0x000fca00078e0009 */
[----:B------:R1:W2:Y:S02]  /*20190*/  @!P0 LDG.E.U16 R43, [R30.64] ;  /* 0x000000041e2b8981 */ /* 0x0002a4000c1e1500 */
[----:B-1----:R-:W-:Y:S02]  /*201a0*/  @!P1 IMAD.MOV.U32 R31, RZ, RZ, R8 ;  /* 0x000000ffff1f9224 */ /* 0x002fe400078e0008 */
[----:B------:R-:W-:-:S05]  /*201b0*/  @!P1 IMAD.MOV.U32 R30, RZ, RZ, R7 ;  /* 0x000000ffff1e9224 */ /* 0x000fca00078e0007 */
[----:B------:R3:W2:Y:S04]  /*201c0*/  @!P1 LDG.E.U16 R45, [R30.64] ;  /* 0x000000041e2d9981 */ /* 0x0006a8000c1e1500 */
[----:B----4-:R-:W-:Y:S01]  /*201d0*/  STL [R1+0x21e4], R39 ;  /* 0x0021e42701007387 */ /* 0x010fe20000100800 */
[----:B0-----:R-:W4:Y:S02]  /*201e0*/  LDL R32, [R1+0xb18] ;  /* 0x000b180001207983 */ /* 0x001f240000100800 */
[----:B------:R-:W4:Y:S02]  /*201f0*/  LDL R17, [R1+0xb1c] ;  /* 0x000b1c0001117983 */ /* 0x000f240000100800 */
[----:B------:R-:W4:Y:S01]  /*20200*/  LDL R15, [R1+0xab4] ;  /* 0x000ab400010f7983 */ /* 0x000f220000100800 */
[----:B------:R-:W-:Y:S01]  /*20210*/  STL [R1+0x21e8], R41 ;  /* 0x0021e82901007387 */ /* 0x000fe20000100800 */
[----:B------:R-:W4:Y:S02]  /*20220*/  LDL R16, [R1+0xab0] ;  /* 0x000ab00001107983 */ /* 0x000f240000100800 */
[----:B------:R-:W4:Y:S02]  /*20230*/  LDL R14, [R1+0xaa8] ;  /* 0x000aa800010e7983 */ /* 0x000f240000100800 */
[----:B------:R-:W4:Y:S01]  /*20240*/  LDL R13, [R1+0xaac] ;  /* 0x000aac00010d7983 */ /* 0x000f220000100800 */
[----:B------:R-:W4:Y:S04]  /*20250*/  LDL R12, [R1+0xaa0] ;  /* 0x000aa000010c7983 */ /* 0x000f280000100800 */
[----:B------:R-:W4:Y:S01]  /*20260*/  LDL R11, [R1+0xaa4] ;  /* 0x000aa400010b7983 */ /* 0x000f220000100800 */
[----:B---3--:R-:W-:-:S02]  /*20270*/  @!P2 IMAD.MOV.U32 R31, RZ, RZ, R5 ;  /* 0x000000ffff1fa224 */ /* 0x008fc400078e0005 */
[----:B------:R-:W-:Y:S01]  /*20280*/  @!P2 IMAD.MOV.U32 R30, RZ, RZ, R4 ;  /* 0x000000ffff1ea224 */ /* 0x000fe200078e0004 */
[----:B--2---:R-:W-:Y:S01]  /*20290*/  STL [R1+0x21ec], R43 ;  /* 0x0021ec2b01007387 */ /* 0x004fe20000100800 */
[----:B------:R-:W2:Y:S02]  /*202a0*/  LDL R10, [R1+0xa98] ;  /* 0x000a9800010a7983 */ /* 0x000ea40000100800 */
[----:B------:R-:W3:Y:S02]  /*202b0*/  LDL R9, [R1+0xa9c] ;  /* 0x000a9c0001097983 */ /* 0x000ee40000100800 */
[----:B------:R-:W3:Y:S01]  /*202c0*/  LDL R8, [R1+0x1538] ;  /* 0x0015380001087983 */ /* 0x000ee20000100800 */
[----:B------:R-:W3:Y:S04]  /*202d0*/  LDL R7, [R1+0x1544] ;  /* 0x0015440001077983 */ /* 0x000ee80000100800 */
[----:B------:R0:W-:Y:S01]  /*202e0*/  STL [R1+0x21f0], R45 ;  /* 0x0021f02d01007387 */ /* 0x0001e20000100800 */
[----:B------:R-:W3:Y:S02]  /*202f0*/  LDL R5, [R1+0x1540] ;  /* 0x0015400001057983 */ /* 0x000ee40000100800 */
[----:B------:R-:W3:Y:S01]  /*20300*/  LDL R4, [R1+0x154c] ;  /* 0x00154c0001047983 */ /* 0x000ee20000100800 */
[----:B------:R-:W-:-:S02]  /*20310*/  PRMT R47, RZ, 0x7610, R47 ;  /* 0x00007610ff2f7816 */ /* 0x000fc4000000002f */
[----:B------:R-:W-:-:S04]  /*20320*/  PRMT R49, RZ, 0x7610, R49 ;  /* 0x00007610ff317816 */ /* 0x000fc80000000031 */
[----:B------:R4:W3:Y:S01]  /*20330*/  @!P2 LDG.E.U16 R47, [R30.64] ;  /* 0x000000041e2fa981 */ /* 0x0008e2000c1e1500 */
[----:B------:R-:W-:Y:S01]  /*20340*/  PRMT R51, RZ, 0x7610, R51 ;  /* 0x00007610ff337816 */ /* 0x000fe20000000033 */
[----:B----4-:R-:W-:Y:S02]  /*20350*/  @!P3 IMAD.MOV.U32 R30, RZ, RZ, R17 ;  /* 0x000000ffff1eb224 */ /* 0x010fe400078e0011 */
[----:B------:R-:W-:-:S05]  /*20360*/  @!P3 IMAD.MOV.U32 R31, RZ, RZ, R32 ;  /* 0x000000ffff1fb224 */ /* 0x000fca00078e0020 */
[----:B------:R1:W4:Y:S01]  /*20370*/  @!P3 LDG.E.U16 R49, [R30.64] ;  /* 0x000000041e31b981 */ /* 0x000322000c1e1500 */
[----:B------:R-:W-:Y:S01]  /*20380*/  PRMT R53, RZ, 0x7610, R53 ;  /* 0x00007610ff357816 */ /* 0x000fe20000000035 */
[----:B-1----:R-:W-:Y:S02]  /*20390*/  @!P0 IMAD.MOV.U32 R30, RZ, RZ, R15 ;  /* 0x000000ffff1e8224 */ /* 0x002fe400078e000f */
[----:B------:R-:W-:Y:S01]  /*203a0*/  @!P0 IMAD.MOV.U32 R31, RZ, RZ, R16 ;  /* 0x000000ffff1f8224 */ /* 0x000fe200078e0010 */
[----:B------:R-:W-:Y:S02]  /*203b0*/  PRMT R55, RZ, 0x7610, R55 ;  /* 0x00007610ff377816 */ /* 0x000fe40000000037 */
[----:B------:R-:W-:Y:S02]  /*203c0*/  PRMT R57, RZ, 0x7610, R57 ;  /* 0x00007610ff397816 */ /* 0x000fe40000000039 */
[----:B------:R-:W-:Y:S02]  /*203d0*/  PRMT R6, RZ, 0x7610, R6 ;  /* 0x00007610ff067816 */ /* 0x000fe40000000006 */
[----:B------:R-:W-:Y:S01]  /*203e0*/  PRMT R2, RZ, 0x7610, R2 ;  /* 0x00007610ff027816 */ /* 0x000fe20000000002 */
[----:B------:R1:W4:Y:S04]  /*203f0*/  @!P0 LDG.E.U16 R51, [R30.64] ;  /* 0x000000041e338981 */ /* 0x000328000c1e1500 */
[----:B------:R-:W4:Y:S01]  /*20400*/  LDL.LU R16, [R1+0x54c] ;  /* 0x00054c0001107983 */ /* 0x000f220000300800 */
[----:B------:R-:W4:Y:S02]  /*20410*/  LDL.LU R17, [R1+0x548] ;  /* 0x0005480001117983 */ /* 0x000f240000300800 */
[----:B------:R-:W4:Y:S02]  /*20420*/  LDL.LU R38, [R1+0x544] ;  /* 0x0005440001267983 */ /* 0x000f240000300800 */
[----:B------:R-:W4:Y:S01]  /*20430*/  LDL.LU R40, [R1+0x540] ;  /* 0x0005400001287983 */ /* 0x000f220000300800 */
[----:B------:R-:W4:Y:S01]  /*20440*/  LDL.LU R50, [R1+0x53c] ;  /* 0x00053c0001327983 */ /* 0x000f220000300800 */
[----:B------:R-:W4:Y:S02]  /*20450*/  LDL.LU R52, [R1+0x538] ;  /* 0x0005380001347983 */ /* 0x000f240000300800 */
[----:B------:R-:W4:Y:S02]  /*20460*/  LDL.LU R56, [R1+0x534] ;  /* 0x0005340001387983 */ /* 0x000f240000300800 */
[----:B------:R-:W4:Y:S02]  /*20470*/  LDL.LU R54, [R1+0x530] ;  /* 0x0005300001367983 */ /* 0x000f240000300800 */
[----:B-1----:R-:W-:-:S02]  /*20480*/  @!P1 IMAD.MOV.U32 R30, RZ, RZ, R13 ;  /* 0x000000ffff1e9224 */ /* 0x002fc400078e000d */
[----:B------:R-:W-:-:S05]  /*20490*/  @!P1 IMAD.MOV.U32 R31, RZ, RZ, R14 ;  /* 0x000000ffff1f9224 */ /* 0x000fca00078e000e */
[----:B------:R1:W4:Y:S02]  /*204a0*/  @!P1 LDG.E.U16 R53, [R30.64] ;  /* 0x000000041e359981 */ /* 0x000324000c1e1500 */
[----:B-1----:R-:W-:Y:S02]  /*204b0*/  @!P2 IMAD.MOV.U32 R30, RZ, RZ, R11 ;  /* 0x000000ffff1ea224 */ /* 0x002fe400078e000b */
[----:B------:R-:W-:-:S05]  /*204c0*/  @!P2 IMAD.MOV.U32 R31, RZ, RZ, R12 ;  /* 0x000000ffff1fa224 */ /* 0x000fca00078e000c */
[----:B------:R2:W4:Y:S02]  /*204d0*/  @!P2 LDG.E.U16 R55, [R30.64] ;  /* 0x000000041e37a981 */ /* 0x000524000c1e1500 */
[----:B--2---:R-:W-:Y:S02]  /*204e0*/  @!P3 IMAD.MOV.U32 R31, RZ, RZ, R10 ;  /* 0x000000ffff1fb224 */ /* 0x004fe400078e000a */
[----:B---3--:R-:W-:-:S05]  /*204f0*/  @!P3 IMAD.MOV.U32 R30, RZ, RZ, R9 ;  /* 0x000000ffff1eb224 */ /* 0x008fca00078e0009 */
[----:B------:R1:W2:Y:S02]  /*20500*/  @!P3 LDG.E.U16 R57, [R30.64] ;  /* 0x000000041e39b981 */ /* 0x0002a4000c1e1500 */
[----:B-1----:R-:W-:Y:S02]  /*20510*/  @!P0 IMAD.MOV.U32 R30, RZ, RZ, R7 ;  /* 0x000000ffff1e8224 */ /* 0x002fe400078e0007 */
[----:B------:R-:W-:-:S05]  /*20520*/  @!P0 IMAD.MOV.U32 R31, RZ, RZ, R8 ;  /* 0x000000ffff1f8224 */ /* 0x000fca00078e0008 */
[----:B------:R1:W3:Y:S02]  /*20530*/  @!P0 LDG.E.U16 R6, [R30.64] ;  /* 0x000000041e068981 */ /* 0x0002e4000c1e1500 */
[----:B-1----:R-:W-:Y:S02]  /*20540*/  @!P1 IMAD.MOV.U32 R30, RZ, RZ, R4 ;  /* 0x000000ffff1e9224 */ /* 0x002fe400078e0004 */
[----:B------:R-:W-:-:S05]  /*20550*/  @!P1 IMAD.MOV.U32 R31, RZ, RZ, R5 ;  /* 0x000000ffff1f9224 */ /* 0x000fca00078e0005 */
[----:B------:R-:W2:Y:S04]  /*20560*/  @!P1 LDG.E.U16 R2, [R30.64] ;  /* 0x000000041e029981 */ /* 0x000ea8000c1e1500 */
        /* <DEDUP_REMOVED lines=20> */
[----:B----4-:R-:W-:Y:S01]  /*206b0*/  STS.U16 [R0+0x980], R16 ;  /* 0x0009801000007388 */ /* 0x010fe20000000400 */
[----:B------:R-:W-:Y:S02]  /*206c0*/  STS.U16 [R0+0x9c0], R17 ;  /* 0x0009c01100007388 */ /* 0x000fe40000000400 */
[----:B------:R-:W-:Y:S02]  /*206d0*/  STS.U16 [R0+0xbc0], R38 ;  /* 0x000bc02600007388 */ /* 0x000fe40000000400 */
[----:B------:R-:W-:Y:S01]  /*206e0*/  STS.U16 [R0+0xb80], R40 ;  /* 0x000b802800007388 */ /* 0x000fe20000000400 */
[----:B------:R-:W-:Y:S01]  /*206f0*/  STS.U16 [R0+0xd80], R50 ;  /* 0x000d803200007388 */ /* 0x000fe20000000400 */
[----:B------:R-:W-:Y:S02]  /*20700*/  STS.U16 [R0+0xdc0], R52 ;  /* 0x000dc03400007388 */ /* 0x000fe40000000400 */
[----:B------:R-:W-:Y:S01]  /*20710*/  STS.U16 [R0+0xfc0], R56 ;  /* 0x000fc03800007388 */ /* 0x000fe20000000400 */
[----:B---3--:R1:W-:Y:S01]  /*20720*/  STL [R1+0x164], R6 ;  /* 0x0001640601007387 */ /* 0x0083e20000100800 */
        /* <DEDUP_REMOVED lines=24> */
[----:B--2---:R-:W-:Y:S02]  /*208b0*/  STL [R1+0x207c], R2 ;  /* 0x00207c0201007387 */ /* 0x004fe40000100800 */
[----:B------:R-:W-:Y:S02]  /*208c0*/  STL [R1+0x20cc], R2 ;  /* 0x0020cc0201007387 */ /* 0x000fe40000100800 */
[----:B0-----:R-:W2:Y:S01]  /*208d0*/  LDL.LU R45, [R1+0x52c] ;  /* 0x00052c00012d7983 */ /* 0x001ea20000300800 */
[----:B------:R-:W3:Y:S01]  /*208e0*/  LDL.LU R43, [R1+0x528] ;  /* 0x00052800012b7983 */ /* 0x000ee20000300800 */
        /* <DEDUP_REMOVED lines=10> */
[----:B-1----:R-:W4:Y:S01]  /*20990*/  LDL.LU R6, [R1+0x4fc] ;  /* 0x0004fc0001067983 */ /* 0x002f220000300800 */
[----:B------:R-:W4:Y:S01]  /*209a0*/  LDL.LU R7, [R1+0x4f8] ;  /* 0x0004f80001077983 */ /* 0x000f220000300800 */
[----:B------:R-:W4:Y:S02]  /*209b0*/  LDL.LU R8, [R1+0x4f4] ;  /* 0x0004f40001087983 */ /* 0x000f240000300800 */
[----:B------:R-:W4:Y:S02]  /*209c0*/  LDL.LU R9, [R1+0x4f0] ;  /* 0x0004f00001097983 */ /* 0x000f240000300800 */
[----:B------:R-:W4:Y:S01]  /*209d0*/  LDL.LU R56, [R1+0x4ec] ;  /* 0x0004ec0001387983 */ /* 0x000f220000300800 */
[----:B------:R0:W-:Y:S04]  /*209e0*/  STS.U16 [R0+0xf80], R54 ;  /* 0x000f803600007388 */ /* 0x0001e80000000400 */
        /* <DEDUP_REMOVED lines=12> */
[----:B0-----:R-:W4:Y:S04]  /*20ab0*/  LDL.LU R54, [R1+0x4a8] ;  /* 0x0004a80001367983 */ /* 0x001f280000300800 */
[----:B--2---:R-:W-:Y:S01]  /*20ac0*/  STS.U16 [R0+0x1180], R45 ;  /* 0x0011802d00007388 */ /* 0x004fe20000000400 */
[----:B---3--:R-:W-:Y:S02]  /*20ad0*/  STS.U16 [R0+0x11c0], R43 ;  /* 0x0011c02b00007388 */ /* 0x008fe40000000400 */
[----:B----4-:R-:W-:Y:S01]  /*20ae0*/  STS.U16 [R0+0x13c0], R41 ;  /* 0x0013c02900007388 */ /* 0x010fe20000000400 */
[----:B------:R-:W-:Y:S04]  /*20af0*/  STS.U16 [R0+0x1380], R39 ;  /* 0x0013802700007388 */ /* 0x000fe80000000400 */
        /* <DEDUP_REMOVED lines=12> */
[----:B------:R0:W-:Y:S04]  /*20bc0*/  STS.U16 [R0+0x2180], R56 ;  /* 0x0021803800007388 */ /* 0x0001e80000000400 */
[----:B0-----:R-:W2:Y:S01]  /*20bd0*/  LDL.LU R56, [R1+0x4a4] ;  /* 0x0004a40001387983 */ /* 0x001ea20000300800 */
[----:B------:R-:W3:Y:S02]  /*20be0*/  LDL.LU R45, [R1+0x4a0] ;  /* 0x0004a000012d7983 */ /* 0x000ee40000300800 */
[----:B------:R-:W4:Y:S02]  /*20bf0*/  LDL.LU R43, [R1+0x49c] ;  /* 0x00049c00012b7983 */ /* 0x000f240000300800 */
        /* <DEDUP_REMOVED lines=11> */
[----:B------:R-:W4:Y:S02]  /*20cb0*/  LDL.LU R7, [R1+0x3e0] ;  /* 0x0003e00001077983 */ /* 0x000f240000300800 */
[----:B------:R-:W4:Y:S01]  /*20cc0*/  LDL.LU R8, [R1+0x3d8] ;  /* 0x0003d80001087983 */ /* 0x000f220000300800 */
[----:B------:R0:W-:Y:S04]  /*20cd0*/  STS.U16 [R0+0x21c0], R10 ;  /* 0x0021c00a00007388 */ /* 0x0001e80000000400 */
[----:B------:R-:W4:Y:S01]  /*20ce0*/  LDL.LU R9, [R1+0x3d0] ;  /* 0x0003d00001097983 */ /* 0x000f220000300800 */
        /* <DEDUP_REMOVED lines=24> */
[----:B0-----:R-:W4:Y:S04]  /*20e70*/  LDL.LU R54, [R1+0x130] ;  /* 0x0001300001367983 */ /* 0x001f280000300800 */
[----:B--2---:R0:W-:Y:S04]  /*20e80*/  STS.U16 [R0+0x2fc0], R56 ;  /* 0x002fc03800007388 */ /* 0x0041e80000000400 */
[----:B0-----:R-:W2:Y:S04]  /*20e90*/  LDL.LU R56, [R1+0x12c] ;  /* 0x00012c0001387983 */ /* 0x001ea80000300800 */
[----:B------:R-:W0:Y:S01]  /*20ea0*/  S2R R3, SR_TID.X ;  /* 0x0000000000037919 */ /* 0x000e220000002100 */
[----:B------:R-:W-:Y:S02]  /*20eb0*/  STL [R1+0x2080], R0 ;  /* 0x0020800001007387 */ /* 0x000fe40000100800 */
[----:B---3--:R1:W-:Y:S02]  /*20ec0*/  STS.U16 [R0+0x2f80], R45 ;  /* 0x002f802d00007388 */ /* 0x0083e40000000400 */
[----:B------:R-:W3:Y:S01]  /*20ed0*/  LDL.LU R31, [R1+0x128] ;  /* 0x00012800011f7983 */ /* 0x000ee20000300800 */
[----:B----4-:R4:W-:Y:S01]  /*20ee0*/  STS.U16 [R0+0x3180], R43 ;  /* 0x0031802b00007388 */ /* 0x0109e20000000400 */
[----:B------:R4:W-:Y:S02]  /*20ef0*/  STS.U16 [R0+0x31c0], R41 ;  /* 0x0031c02900007388 */ /* 0x0009e40000000400 */
[----:B------:R4:W-:Y:S02]  /*20f00*/  STS.U16 [R0+0x33c0], R39 ;  /* 0x0033c02700007388 */ /* 0x0009e40000000400 */
[----:B------:R4:W-:Y:S01]  /*20f10*/  STS.U16 [R0+0x3380], R37 ;  /* 0x0033802500007388 */ /* 0x0009e20000000400 */
[----:B------:R4:W-:Y:S04]  /*20f20*/  STS.U16 [R0+0x3580], R35 ;  /* 0x0035802300007388 */ /* 0x0009e80000000400 */
[----:B-1----:R-:W3:Y:S04]  /*20f30*/  LDL.LU R45, [R1+0x124] ;  /* 0x00012400012d7983 */ /* 0x002ee80000300800 */
[----:B----4-:R-:W4:Y:S01]  /*20f40*/  LDL.LU R43, [R1+0x120] ;  /* 0x00012000012b7983 */ /* 0x010f220000300800 */
[----:B------:R-:W3:Y:S03]  /*20f50*/  LDL.LU R41, [R1+0x11c] ;  /* 0x00011c0001297983 */ /* 0x000ee60000300800 */
[----:B------:R-:W3:Y:S01]  /*20f60*/  LDL.LU R39, [R1+0x118] ;  /* 0x0001180001277983 */ /* 0x000ee20000300800 */
[----:B------:R-:W3:Y:S02]  /*20f70*/  LDL.LU R37, [R1+0x114] ;  /* 0x0001140001257983 */ /* 0x000ee40000300800 */
[----:B------:R1:W-:Y:S02]  /*20f80*/  STS.U16 [R0+0x35c0], R33 ;  /* 0x0035c02100007388 */ /* 0x0003e40000000400 */
[----:B------:R-:W3:Y:S01]  /*20f90*/  LDL.LU R35, [R1+0x110] ;  /* 0x0001100001237983 */ /* 0x000ee20000300800 */
[----:B------:R1:W-:Y:S01]  /*20fa0*/  STS.U16 [R0+0x37c0], R32 ;  /* 0x0037c02000007388 */ /* 0x0003e20000000400 */
[----:B------:R1:W-:Y:S02]  /*20fb0*/  STS.U16 [R0+0x3780], R34 ;  /* 0x0037802200007388 */ /* 0x0003e40000000400 */
[----:B------:R1:W-:Y:S01]  /*20fc0*/  STS.U16 [R0+0x3980], R36 ;  /* 0x0039802400007388 */ /* 0x0003e20000000400 */
[----:B0-----:R-:W-:Y:S01]  /*20fd0*/  LOP3.LUT R3, R3, 0x1f, RZ, 0xc0, !PT ;  /* 0x0000001f03037812 */ /* 0x001fe200078ec0ff */
[----:B------:R0:W-:Y:S04]  /*20fe0*/  STS.U16 [R0+0x39c0], R4 ;  /* 0x0039c00400007388 */ /* 0x0001e80000000400 */
[----:B-1----:R-:W3:Y:S01]  /*20ff0*/  LDL.LU R33, [R1+0x10c] ;  /* 0x00010c0001217983 */ /* 0x002ee20000300800 */
[----:B------:R1:W-:Y:S03]  /*21000*/  STS.U16 [R0+0x3bc0], R5 ;  /* 0x003bc00500007388 */ /* 0x0003e60000000400 */
[----:B------:R-:W3:Y:S01]  /*21010*/  LDL.LU R32, [R1+0x108] ;  /* 0x0001080001207983 */ /* 0x000ee20000300800 */
[----:B------:R-:W3:Y:S02]  /*21020*/  LDL.LU R34, [R1+0x104] ;  /* 0x0001040001227983 */ /* 0x000ee40000300800 */
[----:B------:R-:W3:Y:S02]  /*21030*/  LDL.LU R36, [R1+0x100] ;  /* 0x0001000001247983 */ /* 0x000ee40000300800 */
[----:B------:R-:W-:Y:S01]  /*21040*/  IMAD.SHL.U32 R3, R3, 0x2, RZ ;  /* 0x0000000203037824 */ /* 0x000fe200078e00ff */
[----:B------:R1:W-:Y:S04]  /*21050*/  STS.U16 [R0+0x3b80], R6 ;  /* 0x003b800600007388 */ /* 0x0003e80000000400 */
[----:B0-----:R-:W3:Y:S04]  /*21060*/  LDL.LU R4, [R1+0xfc] ;  /* 0x0000fc0001047983 */ /* 0x001ee80000300800 */
[----:B-1----:R-:W3:Y:S01]  /*21070*/  LDL.LU R5, [R1+0xf8] ;  /* 0x0000f80001057983 */ /* 0x002ee20000300800 */
[----:B------:R0:W-:Y:S02]  /*21080*/  STS.U16 [R0+0x3d80], R7 ;  /* 0x003d800700007388 */ /* 0x0001e40000000400 */
[----:B------:R1:W-:Y:S01]  /*21090*/  STS.U16 [R0+0x3dc0], R8 ;  /* 0x003dc00800007388 */ /* 0x0003e20000000400 */
[----:B------:R1:W-:Y:S01]  /*210a0*/  STS.U16 [R0+0x3fc0], R9 ;  /* 0x003fc00900007388 */ /* 0x0003e20000000400 */
[----:B------:R1:W-:Y:S03]  /*210b0*/  STS.U16 [R0+0x3f80], R10 ;  /* 0x003f800a00007388 */ /* 0x0003e60000000400 */
[----:B------:R-:W3:Y:S04]  /*210c0*/  LDL.LU R6, [R1+0xf4] ;  /* 0x0000f40001067983 */ /* 0x000ee80000300800 */
[----:B0-----:R-:W3:Y:S01]  /*210d0*/  LDL.LU R7, [R1+0xf0] ;  /* 0x0000f00001077983 */ /* 0x001ee20000300800 */
[----:B------:R0:W-:Y:S03]  /*210e0*/  STS.U16 [R3+0x4000], R11 ;  /* 0x0040000b03007388 */ /* 0x0001e60000000400 */
[----:B-1----:R-:W3:Y:S01]  /*210f0*/  LDL.LU R8, [R1+0xec] ;  /* 0x0000ec0001087983 */ /* 0x002ee20000300800 */
[----:B------:R-:W3:Y:S02]  /*21100*/  LDL.LU R9, [R1+0xe8] ;  /* 0x0000e80001097983 */ /* 0x000ee40000300800 */
[----:B------:R-:W3:Y:S02]  /*21110*/  LDL.LU R10, [R1+0xe4] ;  /* 0x0000e400010a7983 */ /* 0x000ee40000300800 */
[----:B------:R1:W-:Y:S01]  /*21120*/  STS.U16 [R3+0x4040], R12 ;  /* 0x0040400c03007388 */ /* 0x0003e20000000400 */
[----:B------:R1:W-:Y:S04]  /*21130*/  STS.U16 [R3+0x4080], R13 ;  /* 0x0040800d03007388 */ /* 0x0003e80000000400 */
[----:B------:R1:W-:Y:S04]  /*21140*/  STS.U16 [R3+0x40c0], R14 ;  /* 0x0040c00e03007388 */ /* 0x0003e80000000400 */
[----:B0-----:R-:W3:Y:S04]  /*21150*/  LDL.LU R11, [R1+0xe0] ;  /* 0x0000e000010b7983 */ /* 0x001ee80000300800 */
[----:B------:R0:W-:Y:S04]  /*21160*/  STS.U16 [R3+0x4440], R15 ;  /* 0x0044400f03007388 */ /* 0x0001e80000000400 */
[----:B------:R0:W-:Y:S04]  /*21170*/  STS.U16 [R3+0x4400], R16 ;  /* 0x0044001003007388 */ /* 0x0001e80000000400 */
[----:B------:R0:W-:Y:S04]  /*21180*/  STS.U16 [R3+0x44c0], R17 ;  /* 0x0044c01103007388 */ /* 0x0001e80000000400 */
[----:B-1----:R-:W4:Y:S01]  /*21190*/  LDL.LU R12, [R1+0xdc] ;  /* 0x0000dc00010c7983 */ /* 0x002f220000300800 */
[----:B------:R-:W4:Y:S02]  /*211a0*/  LDL.LU R13, [R1+0xd8] ;  /* 0x0000d800010d7983 */ /* 0x000f240000300800 */
[----:B------:R-:W4:Y:S01]  /*211b0*/  LDL.LU R14, [R1+0xd4] ;  /* 0x0000d400010e7983 */ /* 0x000f220000300800 */
[----:B0-----:R-:W4:Y:S01]  /*211c0*/  LDL.LU R15, [R1+0xd0] ;  /* 0x0000d000010f7983 */ /* 0x001f220000300800 */
[----:B------:R-:W4:Y:S03]  /*211d0*/  LDL.LU R16, [R1+0xcc] ;  /* 0x0000cc0001107983 */ /* 0x000f260000300800 */
[----:B------:R0:W-:Y:S01]  /*211e0*/  STS.U16 [R3+0x4480], R38 ;  /* 0x0044802603007388 */ /* 0x0001e20000000400 */
[----:B------:R-:W4:Y:S03]  /*211f0*/  LDL.LU R17, [R1+0xc8] ;  /* 0x0000c80001117983 */ /* 0x000f260000300800 */
        /* <DEDUP_REMOVED lines=9> */
[----:B--2---:R0:W-:Y:S04]  /*21290*/  STS.U16 [R3+0x4c40], R56 ;  /* 0x004c403803007388 */ /* 0x0041e80000000400 */
[----:B0-----:R-:W2:Y:S04]  /*212a0*/  LDL.LU R56, [R1+0x10] ;  /* 0x0000100001387983 */ /* 0x001ea80000300800 */
[----:B---3--:R0:W-:Y:S04]  /*212b0*/  STS.U16 [R3+0x5c80], R11 ;  /* 0x005c800b03007388 */ /* 0x0081e80000000400 */
[----:B----4-:R1:W-:Y:S04]  /*212c0*/  STS.U16 [R3+0x6000], R12 ;  /* 0x0060000c03007388 */ /* 0x0103e80000000400 */
[----:B0-----:R-:W3:Y:S04]  /*212d0*/  LDL.LU R11, [R1+0xb4] ;  /* 0x0000b400010b7983 */ /* 0x001ee80000300800 */
[----:B------:R0:W-:Y:S04]  /*212e0*/  STS.U16 [R3+0x6040], R13 ;  /* 0x0060400d03007388 */ /* 0x0001e80000000400 */
[----:B------:R4:W-:Y:S04]  /*212f0*/  STS.U16 [R3+0x6080], R14 ;  /* 0x0060800e03007388 */ /* 0x0009e80000000400 */
[----:B------:R4:W-:Y:S04]  /*21300*/  STS.U16 [R3+0x60c0], R15 ;  /* 0x0060c00f03007388 */ /* 0x0009e80000000400 */
[----:B------:R4:W-:Y:S04]  /*21310*/  STS.U16 [R3+0x6440], R16 ;  /* 0x0064401003007388 */ /* 0x0009e80000000400 */
[----:B------:R4:W-:Y:S04]  /*21320*/  STS.U16 [R3+0x6400], R17 ;  /* 0x0064001103007388 */ /* 0x0009e80000000400 */
[----:B-1----:R-:W3:Y:S01]  /*21330*/  LDL.LU R12, [R1+0xb0] ;  /* 0x0000b000010c7983 */ /* 0x002ee20000300800 */
[----:B0-----:R-:W3:Y:S02]  /*21340*/  LDL.LU R13, [R1+0xac] ;  /* 0x0000ac00010d7983 */ /* 0x001ee40000300800 */
[----:B----4-:R-:W4:Y:S01]  /*21350*/  LDL.LU R14, [R1+0xa8] ;  /* 0x0000a800010e7983 */ /* 0x010f220000300800 */
[----:B------:R-:W3:Y:S01]  /*21360*/  LDL.LU R15, [R1+0xa4] ;  /* 0x0000a400010f7983 */ /* 0x000ee20000300800 */
[----:B------:R-:W3:Y:S03]  /*21370*/  LDL.LU R16, [R1+0xa0] ;  /* 0x0000a00001107983 */ /* 0x000ee60000300800 */
[----:B------:R0:W-:Y:S01]  /*21380*/  STS.U16 [R3+0x64c0], R38 ;  /* 0x0064c02603007388 */ /* 0x0001e20000000400 */
[----:B------:R-:W3:Y:S03]  /*21390*/  LDL.LU R17, [R1+0x9c] ;  /* 0x00009c0001117983 */ /* 0x000ee60000300800 */
[----:B------:R1:W-:Y:S04]  /*213a0*/  STS.U16 [R3+0x6480], R40 ;  /* 0x0064802803007388 */ /* 0x0003e80000000400 */
[----:B------:R1:W-:Y:S04]  /*213b0*/  STS.U16 [R3+0x6800], R50 ;  /* 0x0068003203007388 */ /* 0x0003e80000000400 */
[----:B------:R1:W-:Y:S04]  /*213c0*/  STS.U16 [R3+0x6840], R52 ;  /* 0x0068403403007388 */ /* 0x0003e80000000400 */
[----:B------:R1:W-:Y:S04]  /*213d0*/  STS.U16 [R3+0x6880], R54 ;  /* 0x0068803603007388 */ /* 0x0003e80000000400 */
[----:B0-----:R-:W3:Y:S01]  /*213e0*/  LDL.LU R38, [R1+0x98] ;  /* 0x0000980001267983 */ /* 0x001ee20000300800 */
[----:B-1----:R-:W3:Y:S02]  /*213f0*/  LDL.LU R40, [R1+0x94] ;  /* 0x0000940001287983 */ /* 0x002ee40000300800 */
[----:B------:R-:W3:Y:S01]  /*21400*/  LDL.LU R50, [R1+0x90] ;  /* 0x0000900001327983 */ /* 0x000ee20000300800 */
[----:B------:R-:W3:Y:S01]  /*21410*/  LDL.LU R52, [R1+0x8c] ;  /* 0x00008c0001347983 */ /* 0x000ee20000300800 */
[----:B------:R-:W3:Y:S03]  /*21420*/  LDL.LU R54, [R1+0x88] ;  /* 0x0000880001367983 */ /* 0x000ee60000300800 */
[----:B--2---:R0:W-:Y:S04]  /*21430*/  STS.U16 [R3+0x68c0], R56 ;  /* 0x0068c03803007388 */ /* 0x0041e80000000400 */
[----:B0-----:R-:W2:Y:S04]  /*21440*/  LDL.LU R56, [R1+0x84] ;  /* 0x0000840001387983 */ /* 0x001ea80000300800 */
[----:B------:R0:W-:Y:S04]  /*21450*/  STS.U16 [R3+0x5cc0], R10 ;  /* 0x005cc00a03007388 */ /* 0x0001e80000000400 */
[----:B0-----:R-:W0:Y:S04]  /*21460*/  S2R R10, SR_TID.X ;  /* 0x00000000000a7919 */ /* 0x001e280000002100 */
[----:B------:R1:W-:Y:S04]  /*21470*/  STS.U16 [R3+0x4cc0], R45 ;  /* 0x004cc02d03007388 */ /* 0x0003e80000000400 */
[----:B------:R1:W-:Y:S04]  /*21480*/  STS.U16 [R3+0x4c80], R43 ;  /* 0x004c802b03007388 */ /* 0x0003e80000000400 */
[----:B------:R1:W-:Y:S04]  /*21490*/  STS.U16 [R3+0x5000], R41 ;  /* 0x0050002903007388 */ /* 0x0003e80000000400 */
[----:B------:R1:W-:Y:S04]  /*214a0*/  STS.U16 [R3+0x5040], R39 ;  /* 0x0050402703007388 */ /* 0x0003e80000000400 */
[----:B------:R1:W-:Y:S04]  /*214b0*/  STS.U16 [R3+0x5080], R37 ;  /* 0x0050802503007388 */ /* 0x0003e80000000400 */
[----:B------:R0:W-:Y:S04]  /*214c0*/  STS.U16 [R3+0x50c0], R35 ;  /* 0x0050c02303007388 */ /* 0x0001e80000000400 */
[----:B-1----:R-:W2:Y:S01]  /*214d0*/  LDL.LU R45, [R1+0x80] ;  /* 0x00008000012d7983 */ /* 0x002ea20000300800 */
[----:B------:R-:W2:Y:S02]  /*214e0*/  LDL.LU R43, [R1+0x7c] ;  /* 0x00007c00012b7983 */ /* 0x000ea40000300800 */
[----:B------:R-:W2:Y:S02]  /*214f0*/  LDL.LU R41, [R1+0x78] ;  /* 0x0000780001297983 */ /* 0x000ea40000300800 */
[----:B------:R-:W2:Y:S01]  /*21500*/  LDL.LU R39, [R1+0x74] ;  /* 0x0000740001277983 */ /* 0x000ea20000300800 */
[----:B------:R-:W2:Y:S04]  /*21510*/  LDL.LU R37, [R1+0x70] ;  /* 0x0000700001257983 */ /* 0x000ea80000300800 */
[----:B------:R-:W-:Y:S04]  /*21520*/  STS.U16 [R3+0x4c00], R31 ;  /* 0x004c001f03007388 */ /* 0x000fe80000000400 */
[----:B------:R1:W-:Y:S04]  /*21530*/  STS.U16 [R3+0x5440], R33 ;  /* 0x0054402103007388 */ /* 0x0003e80000000400 */
[----:B------:R1:W-:Y:S04]  /*21540*/  STS.U16 [R3+0x5400], R32 ;  /* 0x0054002003007388 */ /* 0x0003e80000000400 */
[----:B------:R1:W-:Y:S04]  /*21550*/  STS.U16 [R3+0x54c0], R34 ;  /* 0x0054c02203007388 */ /* 0x0003e80000000400 */
[----:B------:R1:W-:Y:S04]  /*21560*/  STS.U16 [R3+0x5480], R36 ;  /* 0x0054802403007388 */ /* 0x0003e80000000400 */
[----:B------:R1:W-:Y:S04]  /*21570*/  STS.U16 [R3+0x5800], R4 ;  /* 0x0058000403007388 */ /* 0x0003e80000000400 */
[----:B------:R1:W-:Y:S04]  /*21580*/  STS.U16 [R3+0x5840], R5 ;  /* 0x0058400503007388 */ /* 0x0003e80000000400 */
[----:B------:R1:W-:Y:S01]  /*21590*/  STS.U16 [R3+0x5880], R6 ;  /* 0x0058800603007388 */ /* 0x0003e20000000400 */
[----:B0-----:R-:W-:-:S03]  /*215a0*/  LOP3.LUT R10, R10, 0x1f, RZ, 0xc0, !PT ;  /* 0x0000001f0a0a7812 */ /* 0x001fc600078ec0ff */
        /* <DEDUP_REMOVED lines=22> */
[----:B------:R4:W-:Y:S01]  /*21710*/  STS.U16 [R3+0x7c80], R18 ;  /* 0x007c801203007388 */ /* 0x0009e20000000400 */
[----:B------:R-:W2:Y:S02]  /*21720*/  LDL.LU R35, [R1+0x6c] ;  /* 0x00006c0001237983 */ /* 0x000ea40000300800 */
[----:B-1----:R-:W2:Y:S02]  /*21730*/  LDL.LU R33, [R1+0x68] ;  /* 0x0000680001217983 */ /* 0x002ea40000300800 */
[----:B------:R-:W2:Y:S01]  /*21740*/  LDL.LU R32, [R1+0x64] ;  /* 0x0000640001207983 */ /* 0x000ea20000300800 */
[----:B------:R-:W2:Y:S01]  /*21750*/  LDL.LU R34, [R1+0x60] ;  /* 0x0000600001227983 */ /* 0x000ea20000300800 */
[----:B------:R-:W2:Y:S02]  /*21760*/  LDL.LU R36, [R1+0x5c] ;  /* 0x00005c0001247983 */ /* 0x000ea40000300800 */
[----:B------:R-:W2:Y:S02]  /*21770*/  LDL.LU R4, [R1+0x58] ;  /* 0x0000580001047983 */ /* 0x000ea40000300800 */
[----:B------:R-:W2:Y:S01]  /*21780*/  LDL.LU R5, [R1+0x54] ;  /* 0x0000540001057983 */ /* 0x000ea20000300800 */
[----:B------:R-:W2:Y:S01]  /*21790*/  LDL.LU R6, [R1+0x50] ;  /* 0x0000500001067983 */ /* 0x000ea20000300800 */
[----:B0-----:R-:W2:Y:S02]  /*217a0*/  LDL.LU R7, [R1+0x4c] ;  /* 0x00004c0001077983 */ /* 0x001ea40000300800 */
[----:B----4-:R-:W-:-:S02]  /*217b0*/  IMAD.SHL.U32 R3, R10, 0x2, RZ ;  /* 0x000000020a037824 */ /* 0x010fc400078e00ff */
[----:B------:R-:W4:Y:S01]  /*217c0*/  LDL.LU R8, [R1+0x48] ;  /* 0x0000480001087983 */ /* 0x000f220000300800 */
[----:B------:R-:W4:Y:S01]  /*217d0*/  LDL.LU R9, [R1+0x44] ;  /* 0x0000440001097983 */ /* 0x000f220000300800 */
[----:B------:R-:W4:Y:S01]  /*217e0*/  LDL.LU R10, [R1+0x40] ;  /* 0x00004000010a7983 */ /* 0x000f220000300800 */
[----:B------:R-:W-:-:S05]  /*217f0*/  LOP3.LUT R3, R3, 0x10, RZ, 0x3c, !PT ;  /* 0x0000001003037812 */ /* 0x000fca00078e3cff */
[----:B---3--:R0:W-:Y:S01]  /*21800*/  STS.U16 [R3+0x4100], R11 ;  /* 0x0041000b03007388 */ /* 0x0081e20000000400 */
[----:B------:R1:W-:Y:S02]  /*21810*/  STS.U16 [R3+0x4140], R12 ;  /* 0x0041400c03007388 */ /* 0x0003e40000000400 */
[----:B------:R3:W-:Y:S02]  /*21820*/  STS.U16 [R3+0x4180], R13 ;  /* 0x0041800d03007388 */ /* 0x0007e40000000400 */
[----:B------:R3:W-:Y:S01]  /*21830*/  STS.U16 [R3+0x41c0], R14 ;  /* 0x0041c00e03007388 */ /* 0x0007e20000000400 */
[----:B------:R3:W-:Y:S01]  /*21840*/  STS.U16 [R3+0x4540], R15 ;  /* 0x0045400f03007388 */ /* 0x0007e20000000400 */
[----:B------:R3:W-:Y:S03]  /*21850*/  STS.U16 [R3+0x4500], R16 ;  /* 0x0045001003007388 */ /* 0x0007e60000000400 */
[----:B0-----:R-:W4:Y:S01]  /*21860*/  LDL.LU R11, [R1+0x3c] ;  /* 0x00003c00010b7983 */ /* 0x001f220000300800 */
[----:B-1----:R-:W4:Y:S02]  /*21870*/  LDL.LU R12, [R1+0x38] ;  /* 0x00003800010c7983 */ /* 0x002f240000300800 */
[----:B---3--:R-:W3:Y:S01]  /*21880*/  LDL.LU R13, [R1+0x34] ;  /* 0x00003400010d7983 */ /* 0x008ee20000300800 */
[----:B------:R-:W3:Y:S04]  /*21890*/  LDL.LU R14, [R1+0x30] ;  /* 0x00003000010e7983 */ /* 0x000ee80000300800 */
[----:B------:R-:W3:Y:S04]  /*218a0*/  LDL.LU R15, [R1+0x2c] ;  /* 0x00002c00010f7983 */ /* 0x000ee80000300800 */
[----:B------:R0:W-:Y:S01]  /*218b0*/  STS.U16 [R3+0x45c0], R17 ;  /* 0x0045c01103007388 */ /* 0x0001e20000000400 */
[----:B------:R-:W3:Y:S02]  /*218c0*/  LDL.LU R16, [R1+0x28] ;  /* 0x0000280001107983 */ /* 0x000ee40000300800 */
[----:B------:R1:W-:Y:S02]  /*218d0*/  STS.U16 [R3+0x4580], R38 ;  /* 0x0045802603007388 */ /* 0x0003e40000000400 */
[----:B------:R1:W-:Y:S01]  /*218e0*/  STS.U16 [R3+0x4900], R40 ;  /* 0x0049002803007388 */ /* 0x0003e20000000400 */
[----:B------:R1:W-:Y:S01]  /*218f0*/  STS.U16 [R3+0x4940], R50 ;  /* 0x0049403203007388 */ /* 0x0003e20000000400 */
[----:B------:R1:W-:Y:S02]  /*21900*/  STS.U16 [R3+0x4980], R52 ;  /* 0x0049803403007388 */ /* 0x0003e40000000400 */
[----:B------:R1:W-:Y:S01]  /*21910*/  STS.U16 [R3+0x49c0], R54 ;  /* 0x0049c03603007388 */ /* 0x0003e20000000400 */
[----:B0-----:R-:W3:Y:S01]  /*21920*/  LDL.LU R17, [R1+0x24] ;  /* 0x0000240001117983 */ /* 0x001ee20000300800 */
[----:B-1----:R-:W3:Y:S03]  /*21930*/  LDL.LU R38, [R1+0x20] ;  /* 0x0000200001267983 */ /* 0x002ee60000300800 */
[----:B------:R-:W3:Y:S04]  /*21940*/  LDL.LU R40, [R1+0x1c] ;  /* 0x00001c0001287983 */ /* 0x000ee80000300800 */
[----:B------:R-:W3:Y:S01]  /*21950*/  LDL.LU R50, [R1+0x18] ;  /* 0x0000180001327983 */ /* 0x000ee20000300800 */
[----:B------:R-:W3:Y:S02]  /*21960*/  LDL.LU R52, [R1+0xc] ;  /* 0x00000c0001347983 */ /* 0x000ee40000300800 */
[----:B------:R-:W3:Y:S01]  /*21970*/  LDL.LU R54, [R1+0x8] ;  /* 0x0000080001367983 */ /* 0x000ee20000300800 */
[----:B--2---:R0:W-:Y:S04]  /*21980*/  STS.U16 [R3+0x4d40], R56 ;  /* 0x004d403803007388 */ /* 0x0041e80000000400 */
[----:B0-----:R-:W2:Y:S01]  /*21990*/  LDL.LU R56, [R1+0x4] ;  /* 0x0000040001387983 */ /* 0x001ea20000300800 */
[----:B------:R-:W2:Y:S03]  /*219a0*/  LDL.LU R31, [R1] ;  /* 0x00000000011f7983 */ /* 0x000ea60000300800 */
[----:B------:R0:W-:Y:S01]  /*219b0*/  STS.U16 [R3+0x4d00], R45 ;  /* 0x004d002d03007388 */ /* 0x0001e20000000400 */
[----:B------:R1:W-:Y:S02]  /*219c0*/  STS.U16 [R3+0x4dc0], R43 ;  /* 0x004dc02b03007388 */ /* 0x0003e40000000400 */
[----:B------:R1:W-:Y:S02]  /*219d0*/  STS.U16 [R3+0x4d80], R41 ;  /* 0x004d802903007388 */ /* 0x0003e40000000400 */
[----:B------:R1:W-:Y:S01]  /*219e0*/  STS.U16 [R3+0x5100], R39 ;  /* 0x0051002703007388 */ /* 0x0003e20000000400 */
[----:B------:R1:W-:Y:S04]  /*219f0*/  STS.U16 [R3+0x5140], R37 ;  /* 0x0051402503007388 */ /* 0x0003e80000000400 */
[----:B0-----:R-:W2:Y:S01]  /*21a00*/  LDL.LU R45, [R1+0x21f0] ;  /* 0x0021f000012d7983 */ /* 0x001ea20000300800 */
[----:B-1----:R-:W2:Y:S03]  /*21a10*/  LDL.LU R43, [R1+0x21ec] ;  /* 0x0021ec00012b7983 */ /* 0x002ea60000300800 */
[----:B------:R-:W2:Y:S01]  /*21a20*/  LDL.LU R41, [R1+0x21e8] ;  /* 0x0021e80001297983 */ /* 0x000ea20000300800 */
[----:B------:R-:W2:Y:S03]  /*21a30*/  LDL.LU R39, [R1+0x21e4] ;  /* 0x0021e40001277983 */ /* 0x000ea60000300800 */
[----:B------:R-:W2:Y:S04]  /*21a40*/  LDL.LU R37, [R1+0x21e0] ;  /* 0x0021e00001257983 */ /* 0x000ea80000300800 */
[----:B------:R0:W-:Y:S01]  /*21a50*/  STS.U16 [R3+0x5180], R35 ;  /* 0x0051802303007388 */ /* 0x0001e20000000400 */
[----:B------:R1:W-:Y:S02]  /*21a60*/  STS.U16 [R3+0x51c0], R33 ;  /* 0x0051c02103007388 */ /* 0x0003e40000000400 */
[----:B------:R1:W-:Y:S02]  /*21a70*/  STS.U16 [R3+0x5540], R32 ;  /* 0x0055402003007388 */ /* 0x0003e40000000400 */
[----:B------:R1:W-:Y:S01]  /*21a80*/  STS.U16 [R3+0x5500], R34 ;  /* 0x0055002203007388 */ /* 0x0003e20000000400 */
[----:B------:R1:W-:Y:S01]  /*21a90*/  STS.U16 [R3+0x55c0], R36 ;  /* 0x0055c02403007388 */ /* 0x0003e20000000400 */
[----:B------:R1:W-:Y:S03]  /*21aa0*/  STS.U16 [R3+0x5580], R4 ;  /* 0x0055800403007388 */ /* 0x0003e60000000400 */
[----:B0-----:R-:W2:Y:S01]  /*21ab0*/  LDL.LU R35, [R1+0x21dc] ;  /* 0x0021dc0001237983 */ /* 0x001ea20000300800 */
[----:B-1----:R-:W2:Y:S03]  /*21ac0*/  LDL.LU R33, [R1+0x21d8] ;  /* 0x0021d80001217983 */ /* 0x002ea60000300800 */
[----:B------:R-:W2:Y:S01]  /*21ad0*/  LDL.LU R32, [R1+0x21d4] ;  /* 0x0021d40001207983 */ /* 0x000ea20000300800 */
[----:B------:R-:W2:Y:S03]  /*21ae0*/  LDL.LU R34, [R1+0x21d0] ;  /* 0x0021d00001227983 */ /* 0x000ea60000300800 */
[----:B------:R-:W2:Y:S01]  /*21af0*/  LDL.LU R36, [R1+0x21cc] ;  /* 0x0021cc0001247983 */ /* 0x000ea20000300800 */
[----:B------:R-:W2:Y:S03]  /*21b00*/  LDL.LU R4, [R1+0x21c8] ;  /* 0x0021c80001047983 */ /* 0x000ea60000300800 */
[----:B------:R0:W-:Y:S01]  /*21b10*/  STS.U16 [R3+0x5900], R5 ;  /* 0x0059000503007388 */ /* 0x0001e20000000400 */
[----:B------:R1:W-:Y:S02]  /*21b20*/  STS.U16 [R3+0x5940], R6 ;  /* 0x0059400603007388 */ /* 0x0003e40000000400 */
[----:B------:R4:W-:Y:S02]  /*21b30*/  STS.U16 [R3+0x5980], R7 ;  /* 0x0059800703007388 */ /* 0x0009e40000000400 */
[----:B----4-:R4:W-:Y:S01]  /*21b40*/  STS.U16 [R3+0x59c0], R8 ;  /* 0x0059c00803007388 */ /* 0x0109e20000000400 */
[----:B------:R4:W-:Y:S01]  /*21b50*/  STS.U16 [R3+0x5d40], R9 ;  /* 0x005d400903007388 */ /* 0x0009e20000000400 */
[----:B------:R4:W-:Y:S03]  /*21b60*/  STS.U16 [R3+0x5d00], R10 ;  /* 0x005d000a03007388 */ /* 0x0009e60000000400 */
[----:B0-----:R-:W2:Y:S01]  /*21b70*/  LDL.LU R5, [R1+0x21c4] ;  /* 0x0021c40001057983 */ /* 0x001ea20000300800 */
[----:B-1----:R-:W2:Y:S02]  /*21b80*/  LDL.LU R6, [R1+0x21c0] ;  /* 0x0021c00001067983 */ /* 0x002ea40000300800 */
[----:B------:R-:W2:Y:S01]  /*21b90*/  LDL.LU R7, [R1+0x21bc] ;  /* 0x0021bc0001077983 */ /* 0x000ea20000300800 */
[----:B----4-:R-:W4:Y:S04]  /*21ba0*/  LDL.LU R8, [R1+0x21b8] ;  /* 0x0021b80001087983 */ /* 0x010f280000300800 */
[----:B------:R-:W4:Y:S01]  /*21bb0*/  LDL.LU R9, [R1+0x21b4] ;  /* 0x0021b40001097983 */ /* 0x000f220000300800 */
[----:B------:R-:W4:Y:S03]  /*21bc0*/  LDL.LU R10, [R1+0x21b0] ;  /* 0x0021b000010a7983 */ /* 0x000f260000300800 */
[----:B------:R0:W-:Y:S01]  /*21bd0*/  STS.U16 [R3+0x5dc0], R11 ;  /* 0x005dc00b03007388 */ /* 0x0001e20000000400 */
[----:B------:R1:W-:Y:S02]  /*21be0*/  STS.U16 [R3+0x5d80], R12 ;  /* 0x005d800c03007388 */ /* 0x0003e40000000400 */
[----:B---3--:R3:W-:Y:S01]  /*21bf0*/  STS.U16 [R3+0x6100], R13 ;  /* 0x0061000d03007388 */ /* 0x0087e20000000400 */
[----:B------:R3:W-:Y:S04]  /*21c00*/  STS.U16 [R3+0x6140], R14 ;  /* 0x0061400e03007388 */ /* 0x0007e80000000400 */
[----:B------:R3:W-:Y:S01]  /*21c10*/  STS.U16 [R3+0x6180], R15 ;  /* 0x0061800f03007388 */ /* 0x0007e20000000400 */
[----:B------:R3:W-:Y:S03]  /*21c20*/  STS.U16 [R3+0x61c0], R16 ;  /* 0x0061c01003007388 */ /* 0x0007e60000000400 */
[----:B0-----:R-:W4:Y:S01]  /*21c30*/  LDL.LU R11, [R1+0x21ac] ;  /* 0x0021ac00010b7983 */ /* 0x001f220000300800 */
[----:B-1----:R-:W4:Y:S03]  /*21c40*/  LDL.LU R12, [R1+0x21a8] ;  /* 0x0021a800010c7983 */ /* 0x002f260000300800 */
[----:B---3--:R-:W3:Y:S01]  /*21c50*/  LDL.LU R13, [R1+0x21a4] ;  /* 0x0021a400010d7983 */ /* 0x008ee20000300800 */
[----:B------:R-:W3:Y:S03]  /*21c60*/  LDL.LU R14, [R1+0x21a0] ;  /* 0x0021a000010e7983 */ /* 0x000ee60000300800 */
[----:B------:R-:W3:Y:S01]  /*21c70*/  LDL.LU R15, [R1+0x219c] ;  /* 0x00219c00010f7983 */ /* 0x000ee20000300800 */
[----:B------:R-:W3:Y:S03]  /*21c80*/  LDL.LU R16, [R1+0x2198] ;  /* 0x0021980001107983 */ /* 0x000ee60000300800 */
[----:B------:R0:W-:Y:S01]  /*21c90*/  STS.U16 [R3+0x6540], R17 ;  /* 0x0065401103007388 */ /* 0x0001e20000000400 */
[----:B------:R1:W-:Y:S02]  /*21ca0*/  STS.U16 [R3+0x6500], R38 ;  /* 0x0065002603007388 */ /* 0x0003e40000000400 */
[----:B------:R1:W-:Y:S02]  /*21cb0*/  STS.U16 [R3+0x65c0], R40 ;  /* 0x0065c02803007388 */ /* 0x0003e40000000400 */
[----:B------:R1:W-:Y:S01]  /*21cc0*/  STS.U16 [R3+0x6580], R50 ;  /* 0x0065803203007388 */ /* 0x0003e20000000400 */
[----:B------:R1:W-:Y:S01]  /*21cd0*/  STS.U16 [R3+0x6900], R52 ;  /* 0x0069003403007388 */ /* 0x0003e20000000400 */
[----:B------:R1:W-:Y:S03]  /*21ce0*/  STS.U16 [R3+0x6940], R54 ;  /* 0x0069403603007388 */ /* 0x0003e60000000400 */
[----:B0-----:R-:W3:Y:S01]  /*21cf0*/  LDL.LU R17, [R1+0x2194] ;  /* 0x0021940001117983 */ /* 0x001ee20000300800 */
[----:B-1----:R-:W3:Y:S03]  /*21d00*/  LDL.LU R38, [R1+0x2190] ;  /* 0x0021900001267983 */ /* 0x002ee60000300800 */
[----:B------:R-:W3:Y:S01]  /*21d10*/  LDL.LU R40, [R1+0x218c] ;  /* 0x00218c0001287983 */ /* 0x000ee20000300800 */
[----:B------:R-:W3:Y:S03]  /*21d20*/  LDL.LU R50, [R1+0x2188] ;  /* 0x0021880001327983 */ /* 0x000ee60000300800 */
[----:B------:R-:W3:Y:S01]  /*21d30*/  LDL.LU R52, [R1+0x2184] ;  /* 0x0021840001347983 */ /* 0x000ee20000300800 */
[----:B------:R-:W3:Y:S03]  /*21d40*/  LDL.LU R54, [R1+0x2180] ;  /* 0x0021800001367983 */ /* 0x000ee60000300800 */
[----:B--2---:R0:W-:Y:S04]  /*21d50*/  STS.U16 [R3+0x6980], R56 ;  /* 0x0069803803007388 */ /* 0x0041e80000000400 */
[----:B0-----:R-:W2:Y:S01]  /*21d60*/  LDL.LU R56, [R1+0x217c] ;  /* 0x00217c0001387983 */ /* 0x001ea20000300800 */
[----:B------:R-:W-:Y:S03]  /*21d70*/  STS.U16 [R3+0x69c0], R31 ;  /* 0x0069c01f03007388 */ /* 0x000fe60000000400 */
[----:B--2---:R-:W-:Y:S01]  /*21d80*/  STS.U16 [R3+0x6d40], R56 ;  /* 0x006d403803007388 */ /* 0x004fe20000000400 */
        /* <DEDUP_REMOVED lines=10> */
[----:B----4-:R-:W-:Y:S01]  /*21e30*/  STS.U16 [R3+0x7580], R12 ;  /* 0x0075800c03007388 */ /* 0x010fe20000000400 */
[----:B------:R-:W-:Y:S01]  /*21e40*/  STS.U16 [R3+0x7900], R11 ;  /* 0x0079000b03007388 */ /* 0x000fe20000000400 */
[----:B------:R-:W-:Y:S02]  /*21e50*/  STS.U16 [R3+0x7940], R10 ;  /* 0x0079400a03007388 */ /* 0x000fe40000000400 */
[----:B------:R-:W-:Y:S02]  /*21e60*/  STS.U16 [R3+0x7980], R9 ;  /* 0x0079800903007388 */ /* 0x000fe40000000400 */
[----:B------:R-:W-:Y:S01]  /*21e70*/  STS.U16 [R3+0x79c0], R8 ;  /* 0x0079c00803007388 */ /* 0x000fe20000000400 */
[----:B------:R-:W-:Y:S01]  /*21e80*/  STS.U16 [R3+0x7d40], R7 ;  /* 0x007d400703007388 */ /* 0x000fe20000000400 */
[----:B------:R-:W-:Y:S02]  /*21e90*/  STS.U16 [R3+0x7d00], R6 ;  /* 0x007d000603007388 */ /* 0x000fe40000000400 */
[----:B------:R0:W-:Y:S02]  /*21ea0*/  STS.U16 [R3+0x7dc0], R5 ;  /* 0x007dc00503007388 */ /* 0x0001e40000000400 */
[----:B------:R1:W-:Y:S01]  /*21eb0*/  STS.U16 [R3+0x7d80], R4 ;  /* 0x007d800403007388 */ /* 0x0003e20000000400 */
[----:B0-----:R-:W2:Y:S04]  /*21ec0*/  LDL R5, [R1+0xc14] ;  /* 0x000c140001057983 */ /* 0x001ea80000100800 */
[----:B-1----:R-:W2:Y:S01]  /*21ed0*/  LDL R4, [R1+0xc10] ;  /* 0x000c100001047983 */ /* 0x002ea20000100800 */
[----:B------:R-:W-:-:S03]  /*21ee0*/  PRMT R30, RZ, 0x7610, R30 ;  /* 0x00007610ff1e7816 */ /* 0x000fc6000000001e */
[----:B------:R-:W0:Y:S01]  /*21ef0*/  S2R R31, SR_TID.X ;  /* 0x00000000001f7919 */ /* 0x000e220000002100 */
[----:B------:R-:W3:Y:S01]  /*21f00*/  LDL.LU R3, [R1+0x1550] ;  /* 0x0015500001037983 */ /* 0x000ee20000300800 */
[----:B--2---:R-:W-:-:S04]  /*21f10*/  @!P0 LOP3.LUT R5, R5, R4, RZ, 0x3c, !PT ;  /* 0x0000000405058212 */ /* 0x004fc800078e3cff */
[----:B------:R-:W-:-:S04]  /*21f20*/  @!P0 LOP3.LUT R4, R5, R4, RZ, 0x3c, !PT ;  /* 0x0000000405048212 */ /* 0x000fc800078e3cff */
[----:B------:R-:W-:-:S05]  /*21f30*/  @!P0 LOP3.LUT R5, R5, R4, RZ, 0x3c, !PT ;  /* 0x0000000405058212 */ /* 0x000fca00078e3cff */
[----:B------:R-:W2:Y:S01]  /*21f40*/  @!P0 LDG.E.U16 R30, [R4.64] ;  /* 0x00000004041e8981 */ /* 0x000ea2000c1e1500 */
[----:B0-----:R-:W-:-:S05]  /*21f50*/  LOP3.LUT R31, R31, 0x1f, RZ, 0xc0, !PT ;  /* 0x0000001f1f1f7812 */ /* 0x001fca00078ec0ff */
[----:B------:R-:W-:-:S05]  /*21f60*/  IMAD.SHL.U32 R31, R31, 0x2, RZ ;  /* 0x000000021f1f7824 */ /* 0x000fca00078e00ff */
[----:B------:R-:W-:-:S05]  /*21f70*/  LOP3.LUT R31, R31, 0x20, RZ, 0x3c, !PT ;  /* 0x000000201f1f7812 */ /* 0x000fca00078e3cff */
        /* <DEDUP_REMOVED lines=15> */
[----:B------:R0:W-:Y:S02]  /*22070*/  STS.U16 [R31+0x4e80], R57 ;  /* 0x004e80391f007388 */ /* 0x0001e40000000400 */
[----:B0-----:R-:W4:Y:S04]  /*22080*/  LDL.LU R31, [R1+0x2178] ;  /* 0x00217800011f7983 */ /* 0x001f280000300800 */
[----:B--2---:R0:W-:Y:S04]  /*22090*/  STL [R1+0xd4], R30 ;  /* 0x0000d41e01007387 */ /* 0x0041e80000100800 */
[----:B0-----:R-:W2:Y:S01]  /*220a0*/  LDL.LU R30, [R1+0x2174] ;  /* 0x00217400011e7983 */ /* 0x001ea20000300800 */
[----:B------:R-:W2:Y:S02]  /*220b0*/  LDL R4, [R1+0xc08] ;  /* 0x000c080001047983 */ /* 0x000ea40000100800 */
[----:B------:R-:W2:Y:S01]  /*220c0*/  LDL R5, [R1+0xc0c] ;  /* 0x000c0c0001057983 */ /* 0x000ea20000100800 */
[----:B----4-:R-:W-:-:S02]  /*220d0*/  PRMT R31, RZ, 0x7610, R31 ;  /* 0x00007610ff1f7816 */ /* 0x010fc4000000001f */
[----:B--2---:R-:W-:-:S04]  /*220e0*/  @!P1 LOP3.LUT R5, R5, R4, RZ, 0x3c, !PT ;  /* 0x0000000405059212 */ /* 0x004fc800078e3cff */
[----:B------:R-:W-:-:S04]  /*220f0*/  @!P1 LOP3.LUT R4, R5, R4, RZ, 0x3c, !PT ;  /* 0x0000000405049212 */ /* 0x000fc800078e3cff */
[----:B------:R-:W-:-:S05]  /*22100*/  @!P1 LOP3.LUT R5, R5, R4, RZ, 0x3c, !PT ;  /* 0x0000000405059212 */ /* 0x000fca00078e3cff */
[----:B------:R-:W2:Y:S04]  /*22110*/  @!P1 LDG.E.U16 R31, [R4.64] ;  /* 0x00000004041f9981 */ /* 0x000ea8000c1e1500 */
[----:B--2---:R0:W-:Y:S04]  /*22120*/  STL [R1+0xd0], R31 ;  /* 0x0000d01f01007387 */ /* 0x0041e80000100800 */
[----:B0-----:R-:W2:Y:S01]  /*22130*/  LDL.LU R31, [R1+0x2170] ;  /* 0x00217000011f7983 */ /* 0x001ea20000300800 */
[----:B------:R-:W4:Y:S02]  /*22140*/  LDL R4, [R1+0xc00] ;  /* 0x000c000001047983 */ /* 0x000f240000100800 */
[----:B------:R-:W4:Y:S01]  /*22150*/  LDL R5, [R1+0xc04] ;  /* 0x000c040001057983 */ /* 0x000f220000100800 */
[----:B------:R-:W-:-:S02]  /*22160*/  PRMT R30, RZ, 0x7610, R30 ;  /* 0x00007610ff1e7816 */ /* 0x000fc4000000001e */
[----:B----4-:R-:W-:-:S04]  /*22170*/  @!P2 LOP3.LUT R5, R5, R4, RZ, 0x3c, !PT ;  /* 0x000000040505a212 */ /* 0x010fc800078e3cff */
[----:B------:R-:W-:-:S04]  /*22180*/  @!P2 LOP3.LUT R4, R5, R4, RZ, 0x3c, !PT ;  /* 0x000000040504a212 */ /* 0x000fc800078e3cff */
[----:B------:R-:W-:-:S05]  /*22190*/  @!P2 LOP3.LUT R5, R5, R4, RZ, 0x3c, !PT ;  /* 0x000000040505a212 */ /* 0x000fca00078e3cff */
[----:B------:R-:W4:Y:S04]  /*221a0*/  @!P2 LDG.E.U16 R30, [R4.64] ;  /* 0x00000004041ea981 */ /* 0x000f28000c1e1500 */
[----:B----4-:R0:W-:Y:S04]  /*221b0*/  STL [R1+0xcc], R30 ;  /* 0x0000cc1e01007387 */ /* 0x0101e80000100800 */
[----:B0-----:R-:W4:Y:S01]  /*221c0*/  LDL.LU R30, [R1+0x216c] ;  /* 0x00216c00011e7983 */ /* 0x001f220000300800 */
        /* <DEDUP_REMOVED lines=11> */
[----:B----4-:R-:W-:-:S02]  /*22280*/  PRMT R30, RZ, 0x7610, R30 ;  /* 0x00007610ff1e7816 */ /* 0x010fc4000000001e */
[----:B---3--:R-:W-:-:S04]  /*22290*/  @!P0 LOP3.LUT R5, R5, R4, RZ, 0x3c, !PT ;  /* 0x0000000405058212 */ /* 0x008fc800078e3cff */
[----:B------:R-:W-:-:S04]  /*222a0*/  @!P0 LOP3.LUT R4, R5, R4, RZ, 0x3c, !PT ;  /* 0x0000000405048212 */ /* 0x000fc800078e3cff */
[----:B------:R-:W-:-:S05]  /*222b0*/  @!P0 LOP3.LUT R5, R5, R4, RZ, 0x3c, !PT ;  /* 0x0000000405058212 */ /* 0x000fca00078e3cff */
[----:B------:R-:W3:Y:S04]  /*222c0*/  @!P0 LDG.E.U16 R30, [R4.64] ;  /* 0x00000004041e8981 */ /* 0x000ee8000c1e1500 */
[----:B---3--:R0:W-:Y:S04]  /*222d0*/  STL [R1+0xc4], R30 ;  /* 0x0000c41e01007387 */ /* 0x0081e80000100800 */
[----:B0-----:R-:W3:Y:S01]  /*222e0*/  LDL.LU R30, [R1+0x2164] ;  /* 0x00216400011e7983 */ /* 0x001ee20000300800 */
[----:B------:R-:W4:Y:S02]  /*222f0*/  LDL R4, [R1+0xb88] ;  /* 0x000b880001047983 */ /* 0x000f240000100800 */
[----:B------:R-:W4:Y:S01]  /*22300*/  LDL R5, [R1+0xb8c] ;  /* 0x000b8c0001057983 */ /* 0x000f220000100800 */
[----:B--2---:R-:W-:-:S02]  /*22310*/  PRMT R31, RZ, 0x7610, R31 ;  /* 0x00007610ff1f7816 */ /* 0x004fc4000000001f */
[----:B----4-:R-:W-:-:S04]  /*22320*/  @!P1 LOP3.LUT R5, R5, R4, RZ, 0x3c, !PT ;  /* 0x0000000405059212 */ /* 0x010fc800078e3cff */
[----:B------:R-:W-:-:S04]  /*22330*/  @!P1 LOP3.LUT R4, R5, R4, RZ, 0x3c, !PT ;  /* 0x0000000405049212 */ /* 0x000fc800078e3cff */
[----:B------:R-:W-:-:S05]  /*22340*/  @!P1 LOP3.LUT R5, R5, R4, RZ, 0x3c, !PT ;  /* 0x0000000405059212 */ /* 0x000fca00078e3cff */
[----:B------:R-:W2:Y:S04]  /*22350*/  @!P1 LDG.E.U16 R31, [R4.64] ;  /* 0x00000004041f9981 */ /* 0x000ea8000c1e1500 */
[----:B--2---:R0:W-:Y:S04]  /*22360*/  STL [R1+0xc0], R31 ;  /* 0x0000c01f01007387 */ /* 0x0041e80000100800 */
[----:B0-----:R-:W2:Y:S01]  /*22370*/  LDL.LU R31, [R1+0x2160] ;  /* 0x00216000011f7983 */ /* 0x001ea20000300800 */
[----:B------:R-:W4:Y:S02]  /*22380*/  LDL R4, [R1+0xb80] ;  /* 0x000b800001047983 */ /* 0x000f240000100800 */
[----:B------:R-:W4:Y:S01]  /*22390*/  LDL R5, [R1+0xb84] ;  /* 0x000b840001057983 */ /* 0x000f220000100800 */
[----:B---3--:R-:W-:-:S02]  /*223a0*/  PRMT R30, RZ, 0x7610, R30 ;  /* 0x00007610ff1e7816 */ /* 0x008fc4000000001e */
[----:B----4-:R-:W-:-:S04]  /*223b0*/  @!P2 LOP3.LUT R5, R5, R4, RZ, 0x3c, !PT ;  /* 0x000000040505a212 */ /* 0x010fc800078e3cff */
        /* <DEDUP_REMOVED lines=218> */
[----:B------:R0:W4:Y:S04]  /*23160*/  @!P2 LDG.E.U16 R28, [R4.64] ;  /* 0x00000004041ca981 */ /* 0x000128000c1e1500 */
[----:B0-----:R-:W3:Y:S04]  /*23170*/  LDL R4, [R1+0x978] ;  /* 0x0009780001047983 */ /* 0x001ee80000100800 */
[----:B------:R-:W3:Y:S01]  /*23180*/  LDL R5, [R1+0x97c] ;  /* 0x00097c0001057983 */ /* 0x000ee20000100800 */
[----:B--2---:R-:W-:Y:S02]  /*23190*/  PRMT R31, RZ, 0x7610, R31 ;  /* 0x00007610ff1f7816 */ /* 0x004fe4000000001f */
[----:B---3--:R-:W-:-:S04]  /*231a0*/  @!P3 LOP3.LUT R5, R5, R4, RZ, 0x3c, !PT ;  /* 0x000000040505b212 */ /* 0x008fc800078e3cff */
[----:B------:R-:W-:-:S04]  /*231b0*/  @!P3 LOP3.LUT R4, R5, R4, RZ, 0x3c, !PT ;  /* 0x000000040504b212 */ /* 0x000fc800078e3cff */
[----:B------:R-:W-:-:S05]  /*231c0*/  @!P3 LOP3.LUT R5, R5, R4, RZ, 0x3c, !PT ;  /* 0x000000040505b212 */ /* 0x000fca00078e3cff */
[----:B------:R-:W2:Y:S04]  /*231d0*/  @!P3 LDG.E.U16 R31, [R4.64] ;  /* 0x00000004041fb981 */ /* 0x000ea8000c1e1500 */
[----:B----4-:R0:W-:Y:S04]  /*231e0*/  STL [R1+0x5c], R28 ;  /* 0x00005c1c01007387 */ /* 0x0101e80000100800 */
[----:B0-----:R-:W3:Y:S04]  /*231f0*/  LDL R28, [R1+0x914] ;  /* 0x00091400011c7983 */ /* 0x001ee80000100800 */
        /* <DEDUP_REMOVED lines=35> */
[----:B------:R-:W2:Y:S01]  /*23430*/  @!P3 LDG.E.U16 R31, [R4.64] ;  /* 0x00000004041fb981 */ /* 0x000ea2000c1e1500 */
[----:B------:R-:W-:-:S03]  /*23440*/  PRMT R24, RZ, 0x7610, R24 ;  /* 0x00007610ff187816 */ /* 0x000fc60000000018 */
[----:B--2---:R0:W-:Y:S04]  /*23450*/  STL [R1+0x48], R31 ;  /* 0x0000481f01007387 */ /* 0x0041e80000100800 */
[----:B0-----:R-:W2:Y:S01]  /*23460*/  LDL.LU R31, [R1+0x20ec] ;  /* 0x0020ec00011f7983 */ /* 0x001ea20000300800 */
[----:B------:R-:W4:Y:S02]  /*23470*/  LDL R5, [R1+0x910] ;  /* 0x0009100001057983 */ /* 0x000f240000100800 */
[----:B------:R-:W-:Y:S01]  /*23480*/  @!P0 IMAD.MOV.U32 R4, RZ, RZ, R28 ;  /* 0x000000ffff048224 */ /* 0x000fe200078e001c */
[----:B---3--:R-:W-:Y:S01]  /*23490*/  PRMT R30, RZ, 0x7610, R30 ;  /* 0x00007610ff1e7816 */ /* 0x008fe2000000001e */
[----:B------:R-:W3:Y:S04]  /*234a0*/  LDL R28, [R1+0x8a0] ;  /* 0x0008a000011c7983 */ /* 0x000ee80000100800 */
[----:B----4-:R0:W4:Y:S04]  /*234b0*/  @!P0 LDG.E.U16 R24, [R4.64] ;  /* 0x0000000404188981 */ /* 0x010128000c1e1500 */
[----:B0-----:R-:W2:Y:S04]  /*234c0*/  LDL R4, [R1+0x908] ;  /* 0x0009080001047983 */ /* 0x001ea80000100800 */
[----:B------:R-:W2:Y:S02]  /*234d0*/  LDL R5, [R1+0x90c] ;  /* 0x00090c0001057983 */ /* 0x000ea40000100800 */
[----:B--2---:R-:W-:-:S04]  /*234e0*/  @!P1 LOP3.LUT R5, R5, R4, RZ, 0x3c, !PT ;  /* 0x0000000405059212 */ /* 0x004fc800078e3cff */
[----:B------:R-:W-:-:S04]  /*234f0*/  @!P1 LOP3.LUT R4, R5, R4, RZ, 0x3c, !PT ;  /* 0x0000000405049212 */ /* 0x000fc800078e3cff */
[----:B------:R-:W-:-:S05]  /*23500*/  @!P1 LOP3.LUT R5, R5, R4, RZ, 0x3c, !PT ;  /* 0x0000000405059212 */ /* 0x000fca00078e3cff */
[----:B------:R-:W2:Y:S04]  /*23510*/  @!P1 LDG.E.U16 R30, [R4.64] ;  /* 0x00000004041e9981 */ /* 0x000ea8000c1e1500 */
[----:B----4-:R0:W-:Y:S04]  /*23520*/  STL [R1+0x44], R24 ;  /* 0x0000441801007387 */ /* 0x0101e80000100800 */
[----:B0-----:R-:W4:Y:S04]  /*23530*/  LDL R24, [R1+0x8a4] ;  /* 0x0008a40001187983 */ /* 0x001f280000100800 */
        /* <DEDUP_REMOVED lines=34> */
[----:B------:R-:W-:Y:S02]  /*23760*/  @!P1 LOP3.LUT R5, R5, R4, RZ, 0x3c, !PT ;  /* 0x0000000405059212 */ /* 0x000fe400078e3cff */
[----:B------:R-:W-:-:S03]  /*23770*/  PRMT R31, RZ, 0x7610, R31 ;  /* 0x00007610ff1f7816 */ /* 0x000fc6000000001f */
[----:B------:R4:W2:Y:S02]  /*23780*/  @!P1 LDG.E.U16 R29, [R4.64] ;  /* 0x00000004041d9981 */ /* 0x0008a4000c1e1500 */
[----:B----4-:R-:W-:Y:S02]  /*23790*/  @!P2 IMAD.MOV.U32 R4, RZ, RZ, R24 ;  /* 0x000000ffff04a224 */ /* 0x010fe400078e0018 */
[----:B---3--:R-:W-:-:S05]  /*237a0*/  @!P2 IMAD.MOV.U32 R5, RZ, RZ, R28 ;  /* 0x000000ffff05a224 */ /* 0x008fca00078e001c */
[----:B------:R-:W3:Y:S04]  /*237b0*/  @!P2 LDG.E.U16 R31, [R4.64] ;  /* 0x00000004041fa981 */ /* 0x000ee8000c1e1500 */
[----:B--2---:R0:W-:Y:S01]  /*237c0*/  STL [R1+0x30], R29 ;  /* 0x0000301d01007387 */ /* 0x0041e20000100800 */
[----:B------:R-:W2:Y:S02]  /*237d0*/  LDL R28, [R1+0x878] ;  /* 0x00087800011c7983 */ /* 0x000ea40000100800 */
[----:B------:R-:W4:Y:S01]  /*237e0*/  LDL R24, [R1+0x87c] ;  /* 0x00087c0001187983 */ /* 0x000f220000100800 */
[----:B0-----:R-:W2:Y:S04]  /*237f0*/  LDL R29, [R1+0x884] ;  /* 0x00088400011d7983 */ /* 0x001ea80000100800 */
[----:B---3--:R0:W-:Y:S04]  /*23800*/  STL [R1+0x2c], R31 ;  /* 0x00002c1f01007387 */ /* 0x0081e80000100800 */
[----:B0-----:R-:W3:Y:S01]  /*23810*/  LDL.LU R31, [R1+0x20d8] ;  /* 0x0020d800011f7983 */ /* 0x001ee20000300800 */
        /* <DEDUP_REMOVED lines=15> */
[----:B------:R0:W2:Y:S04]  /*23910*/  @!P0 LDG.E.U16 R31, [R4.64] ;  /* 0x00000004041f8981 */ /* 0x0000a8000c1e1500 */
[----:B0-----:R-:W3:Y:S04]  /*23920*/  LDL R4, [R1+0x888] ;  /* 0x0008880001047983 */ /* 0x001ee80000100800 */
[----:B------:R-:W3:Y:S01]  /*23930*/  LDL R5, [R1+0x88c] ;  /* 0x00088c0001057983 */ /* 0x000ee20000100800 */
[----:B------:R-:W-:Y:S02]  /*23940*/  PRMT R30, RZ, 0x7610, R30 ;  /* 0x00007610ff1e7816 */ /* 0x000fe4000000001e */
[----:B---3--:R-:W-:-:S04]  /*23950*/  @!P1 LOP3.LUT R5, R5, R4, RZ, 0x3c, !PT ;  /* 0x0000000405059212 */ /* 0x008fc800078e3cff */
[----:B------:R-:W-:-:S04]  /*23960*/  @!P1 LOP3.LUT R4, R5, R4, RZ, 0x3c, !PT ;  /* 0x0000000405049212 */ /* 0x000fc800078e3cff */
[----:B------:R-:W-:-:S05]  /*23970*/  @!P1 LOP3.LUT R5, R5, R4, RZ, 0x3c, !PT ;  /* 0x0000000405059212 */ /* 0x000fca00078e3cff */
[----:B------:R-:W3:Y:S04]  /*23980*/  @!P1 LDG.E.U16 R30, [R4.64] ;  /* 0x00000004041e9981 */ /* 0x000ee8000c1e1500 */
[----:B--2---:R0:W-:Y:S04]  /*23990*/  STL [R1+0x24], R31 ;  /* 0x0000241f01007387 */ /* 0x0041e80000100800 */
[----:B0-----:R-:W2:Y:S04]  /*239a0*/  LDL R31, [R1+0x82c] ;  /* 0x00082c00011f7983 */ /* 0x001ea80000100800 */
[----:B---3--:R0:W-:Y:S04]  /*239b0*/  STL [R1+0x20], R30 ;  /* 0x0000201e01007387 */ /* 0x0081e80000100800 */
[----:B0-----:R-:W3:Y:S01]  /*239c0*/  LDL.LU R30, [R1+0x20d0] ;  /* 0x0020d000011e7983 */ /* 0x001ee20000300800 */
[----:B------:R-:W2:Y:S01]  /*239d0*/  LDL R5, [R1+0x880] ;  /* 0x0008800001057983 */ /* 0x000ea20000100800 */
[----:B------:R-:W-:Y:S01]  /*239e0*/  PRMT R2, RZ, 0x7610, R2 ;  /* 0x00007610ff027816 */ /* 0x000fe20000000002 */
[----:B------:R-:W-:-:S02]  /*239f0*/  @!P2 IMAD.MOV.U32 R4, RZ, RZ, R29 ;  /* 0x000000ffff04a224 */ /* 0x000fc400078e001d */
[----:B------:R-:W4:Y:S01]  /*23a00*/  LDL R29, [R1+0x824] ;  /* 0x00082400011d7983 */ /* 0x000f220000100800 */
[----:B---3--:R-:W-:-:S03]  /*23a10*/  PRMT R30, RZ, 0x7610, R30 ;  /* 0x00007610ff1e7816 */ /* 0x008fc6000000001e */
[----:B--2---:R4:W2:Y:S02]  /*23a20*/  @!P2 LDG.E.U16 R2, [R4.64] ;  /* 0x000000040402a981 */ /* 0x0048a4000c1e1500 */
[----:B----4-:R-:W-:Y:S02]  /*23a30*/  @!P3 IMAD.MOV.U32 R4, RZ, RZ, R24 ;  /* 0x000000ffff04b224 */ /* 0x010fe400078e0018 */
[----:B------:R-:W-:-:S05]  /*23a40*/  @!P3 IMAD.MOV.U32 R5, RZ, RZ, R28 ;  /* 0x000000ffff05b224 */ /* 0x000fca00078e001c */
[----:B------:R-:W3:Y:S04]  /*23a50*/  @!P3 LDG.E.U16 R30, [R4.64] ;  /* 0x00000004041eb981 */ /* 0x000ee8000c1e1500 */
[----:B--2---:R0:W-:Y:S04]  /*23a60*/  STL [R1+0x1c], R2 ;  /* 0x00001c0201007387 */ /* 0x0041e80000100800 */
[----:B0-----:R-:W2:Y:S01]  /*23a70*/  LDL.LU R2, [R1+0x20cc] ;  /* 0x0020cc0001027983 */ /* 0x001ea20000300800 */
[----:B------:R-:W4:Y:S02]  /*23a80*/  LDL R28, [R1+0x818] ;  /* 0x00081800011c7983 */ /* 0x000f240000100800 */
[----:B------:R-:W2:Y:S01]  /*23a90*/  LDL R24, [R1+0x81c] ;  /* 0x00081c0001187983 */ /* 0x000ea20000100800 */
        /* <DEDUP_REMOVED lines=8> */
[----:B------:R0:W2:Y:S04]  /*23b20*/  @!P0 LDG.E.U16 R27, [R4.64] ;  /* 0x00000004041b8981 */ /* 0x0000a8000c1e1500 */
[----:B0-----:R-:W4:Y:S01]  /*23b30*/  LDL R5, [R1+0x828] ;  /* 0x0008280001057983 */ /* 0x001f220000100800 */
[----:B---3--:R-:W-:Y:S01]  /*23b40*/  PRMT R30, RZ, 0x7610, R30 ;  /* 0x00007610ff1e7816 */ /* 0x008fe2000000001e */
[----:B------:R-:W-:Y:S02]  /*23b50*/  @!P1 IMAD.MOV.U32 R4, RZ, RZ, R31 ;  /* 0x000000ffff049224 */ /* 0x000fe400078e001f */
[----:B--2---:R0:W-:Y:S01]  /*23b60*/  STL [R1+0x14], R27 ;  /* 0x0000141b01007387 */ /* 0x0041e20000100800 */
[----:B------:R-:W-:Y:S02]  /*23b70*/  PRMT R26, RZ, 0x7610, R26 ;  /* 0x00007610ff1a7816 */ /* 0x000fe4000000001a */
[----:B------:R-:W-:Y:S01]  /*23b80*/  PRMT R0, RZ, 0x7610, R0 ;  /* 0x00007610ff007816 */ /* 0x000fe20000000000 */
[----:B------:R-:W2:Y:S01]  /*23b90*/  LDL R31, [R1+0x808] ;  /* 0x00080800011f7983 */ /* 0x000ea20000100800 */
[----:B----4-:R1:W3:Y:S04]  /*23ba0*/  @!P1 LDG.E.U16 R30, [R4.64] ;  /* 0x00000004041e9981 */ /* 0x0102e8000c1e1500 */
[----:B0-----:R-:W4:Y:S04]  /*23bb0*/  LDL R27, [R1+0x814] ;  /* 0x00081400011b7983 */ /* 0x001f280000100800 */
[----:B-1----:R-:W2:Y:S01]  /*23bc0*/  LDL R5, [R1+0x820] ;  /* 0x0008200001057983 */ /* 0x002ea20000100800 */
[----:B------:R-:W-:-:S05]  /*23bd0*/  @!P2 IMAD.MOV.U32 R4, RZ, RZ, R29 ;  /* 0x000000ffff04a224 */ /* 0x000fca00078e001d */
[----:B--2---:R0:W2:Y:S04]  /*23be0*/  @!P2 LDG.E.U16 R26, [R4.64] ;  /* 0x00000004041aa981 */ /* 0x0040a8000c1e1500 */
[----:B---3--:R1:W-:Y:S01]  /*23bf0*/  STL [R1+0x10], R30 ;  /* 0x0000101e01007387 */ /* 0x0083e20000100800 */
[----:B------:R-:W3:Y:S01]  /*23c00*/  LDL R29, [R1+0x800] ;  /* 0x00080000011d7983 */ /* 0x000ee20000100800 */
[----:B0-----:R-:W-:Y:S01]  /*23c10*/  @!P3 MOV R4, R24 ;  /* 0x000000180004b202 */ /* 0x001fe20000000f00 */
[----:B------:R-:W-:Y:S01]  /*23c20*/  @!P3 IMAD.MOV.U32 R5, RZ, RZ, R28 ;  /* 0x000000ffff05b224 */ /* 0x000fe200078e001c */
[----:B-1----:R-:W3:Y:S04]  /*23c30*/  LDL R30, [R1+0x80c] ;  /* 0x00080c00011e7983 */ /* 0x002ee80000100800 */
[----:B------:R0:W3:Y:S04]  /*23c40*/  @!P3 LDG.E.U16 R0, [R4.64] ;  /* 0x000000040400b981 */ /* 0x0000e8000c1e1500 */
[----:B--2---:R1:W-:Y:S01]  /*23c50*/  STL [R1+0xc], R26 ;  /* 0x00000c1a01007387 */ /* 0x0043e20000100800 */
[----:B0-----:R-:W2:Y:S02]  /*23c60*/  LDL R5, [R1+0x810] ;  /* 0x0008100001057983 */ /* 0x001ea40000100800 */
[----:B------:R-:W3:Y:S02]  /*23c70*/  LDL R28, [R1+0x7f8] ;  /* 0x0007f800011c7983 */ /* 0x000ee40000100800 */
[----:B------:R-:W3:Y:S01]  /*23c80*/  LDL R24, [R1+0x7fc] ;  /* 0x0007fc0001187983 */ /* 0x000ee20000100800 */
[----:B-1----:R-:W3:Y:S01]  /*23c90*/  LDL R26, [R1+0x804] ;  /* 0x00080400011a7983 */ /* 0x002ee20000100800 */
[----:B------:R-:W-:Y:S01]  /*23ca0*/  PRMT R25, RZ, 0x7610, R25 ;  /* 0x00007610ff197816 */ /* 0x000fe20000000019 */
[----:B----4-:R-:W-:Y:S01]  /*23cb0*/  @!P0 IMAD.MOV.U32 R4, RZ, RZ, R27 ;  /* 0x000000ffff048224 */ /* 0x010fe200078e001b */
[----:B------:R-:W-:-:S02]  /*23cc0*/  PRMT R2, RZ, 0x7610, R2 ;  /* 0x00007610ff027816 */ /* 0x000fc40000000002 */
[----:B------:R-:W-:Y:S02]  /*23cd0*/  PRMT R61, RZ, 0x7610, R61 ;  /* 0x00007610ff3d7816 */ /* 0x000fe4000000003d */
[----:B------:R-:W-:Y:S01]  /*23ce0*/  PRMT R60, RZ, 0x7610, R60 ;  /* 0x00007610ff3c7816 */ /* 0x000fe2000000003c */
[----:B--2---:R3:W2:Y:S02]  /*23cf0*/  @!P0 LDG.E.U16 R25, [R4.64] ;  /* 0x0000000404198981 */ /* 0x0046a4000c1e1500 */
[----:B---3--:R-:W-:Y:S02]  /*23d00*/  @!P1 IMAD.MOV.U32 R4, RZ, RZ, R30 ;  /* 0x000000ffff049224 */ /* 0x008fe400078e001e */
[----:B------:R-:W-:-:S05]  /*23d10*/  @!P1 IMAD.MOV.U32 R5, RZ, RZ, R31 ;  /* 0x000000ffff059224 */ /* 0x000fca00078e001f */
[----:B------:R0:W3:Y:S02]  /*23d20*/  @!P1 LDG.E.U16 R2, [R4.64] ;  /* 0x0000000404029981 */ /* 0x0000e4000c1e1500 */
[----:B0-----:R-:W-:Y:S02]  /*23d30*/  @!P2 IMAD.MOV.U32 R4, RZ, RZ, R26 ;  /* 0x000000ffff04a224 */ /* 0x001fe400078e001a */
[----:B------:R-:W-:-:S05]  /*23d40*/  @!P2 IMAD.MOV.U32 R5, RZ, RZ, R29 ;  /* 0x000000ffff05a224 */ /* 0x000fca00078e001d */
[----:B------:R0:W4:Y:S02]  /*23d50*/  @!P2 LDG.E.U16 R61, [R4.64] ;  /* 0x00000004043da981 */ /* 0x000124000c1e1500 */
[----:B0-----:R-:W-:Y:S02]  /*23d60*/  @!P3 IMAD.MOV.U32 R4, RZ, RZ, R24 ;  /* 0x000000ffff04b224 */ /* 0x001fe400078e0018 */
[----:B------:R-:W-:-:S05]  /*23d70*/  @!P3 IMAD.MOV.U32 R5, RZ, RZ, R28 ;  /* 0x000000ffff05b224 */ /* 0x000fca00078e001c */
[----:B------:R-:W4:Y:S04]  /*23d80*/  @!P3 LDG.E.U16 R60, [R4.64] ;  /* 0x00000004043cb981 */ /* 0x000f28000c1e1500 */
[----:B------:R-:W-:Y:S01]  /*23d90*/  STL [R1+0x2084], R0 ;  /* 0x0020840001007387 */ /* 0x000fe20000100800 */
[----:B------:R-:W4:Y:S03]  /*23da0*/  LDL R27, [R1+0x7b0] ;  /* 0x0007b000011b7983 */ /* 0x000f260000100800 */
[----:B--2---:R0:W-:Y:S04]  /*23db0*/  STL [R1+0x4], R25 ;  /* 0x0000041901007387 */ /* 0x0041e80000100800 */
[----:B0-----:R-:W2:Y:S04]  /*23dc0*/  LDL R25, [R1+0x7b4] ;  /* 0x0007b40001197983 */ /* 0x001ea80000100800 */
[----:B---3--:R0:W-:Y:S01]  /*23dd0*/  STL [R1+0x2088], R2 ;  /* 0x0020880201007387 */ /* 0x0081e20000100800 */
[----:B------:R-:W3:Y:S02]  /*23de0*/  LDL R26, [R1+0x7a8] ;  /* 0x0007a800011a7983 */ /* 0x000ee40000100800 */
[----:B------:R-:W3:Y:S01]  /*23df0*/  LDL R0, [R1+0x7ac] ;  /* 0x0007ac0001007983 */ /* 0x000ee20000100800 */
[----:B----4-:R-:W-:Y:S01]  /*23e00*/  STL [R1+0x208c], R61 ;  /* 0x00208c3d01007387 */ /* 0x010fe20000100800 */
[----:B------:R-:W4:Y:S02]  /*23e10*/  LDL R24, [R1+0x7a0] ;  /* 0x0007a00001187983 */ /* 0x000f240000100800 */
[----:B0-----:R-:W4:Y:S01]  /*23e20*/  LDL R2, [R1+0x7a4] ;  /* 0x0007a40001027983 */ /* 0x001f220000100800 */
[----:B------:R-:W-:Y:S01]  /*23e30*/  STL [R1+0x2090], R60 ;  /* 0x0020903c01007387 */ /* 0x000fe20000100800 */
[----:B------:R-:W4:Y:S02]  /*23e40*/  LDL R29, [R1+0x798] ;  /* 0x00079800011d7983 */ /* 0x000f240000100800 */
[----:B------:R-:W4:Y:S01]  /*23e50*/  LDL R28, [R1+0x79c] ;  /* 0x00079c00011c7983 */ /* 0x000f220000100800 */
[----:B------:R-:W-:Y:S01]  /*23e60*/  PRMT R59, RZ, 0x7610, R59 ;  /* 0x00007610ff3b7816 */ /* 0x000fe2000000003b */
[----:B------:R-:W-:Y:S01]  /*23e70*/  @!P0 IMAD.MOV.U32 R5, RZ, RZ, R27 ;  /* 0x000000ffff058224 */ /* 0x000fe200078e001b */
[----:B------:R-:W-:-:S02]  /*23e80*/  PRMT R58, RZ, 0x7610, R58 ;  /* 0x00007610ff3a7816 */ /* 0x000fc4000000003a */
[----:B------:R-:W-:Y:S02]  /*23e90*/  PRMT R54, RZ, 0x7610, R54 ;  /* 0x00007610ff367816 */ /* 0x000fe40000000036 */
[----:B------:R-:W-:Y:S01]  /*23ea0*/  PRMT R52, RZ, 0x7610, R52 ;  /* 0x00007610ff347816 */ /* 0x000fe20000000034 */
[----:B------:R-:W4:Y:S01]  /*23eb0*/  LDL R27, [R1+0x790] ;  /* 0x00079000011b7983 */ /* 0x000f220000100800 */
[----:B--2---:R-:W-:-:S03]  /*23ec0*/  @!P0 IMAD.MOV.U32 R4, RZ, RZ, R25 ;  /* 0x000000ffff048224 */ /* 0x004fc600078e0019 */
[----:B------:R-:W2:Y:S04]  /*23ed0*/  LDL R25, [R1+0x794] ;  /* 0x0007940001197983 */ /* 0x000ea80000100800 */
[----:B------:R3:W2:Y:S02]  /*23ee0*/  @!P0 LDG.E.U16 R59, [R4.64] ;  /* 0x00000004043b8981 */ /* 0x0006a4000c1e1500 */
[----:B---3--:R-:W-:Y:S02]  /*23ef0*/  @!P1 IMAD.MOV.U32 R4, RZ, RZ, R0 ;  /* 0x000000ffff049224 */ /* 0x008fe400078e0000 */
[----:B------:R-:W-:-:S05]  /*23f00*/  @!P1 IMAD.MOV.U32 R5, RZ, RZ, R26 ;  /* 0x000000ffff059224 */ /* 0x000fca00078e001a */
[----:B------:R4:W3:Y:S02]  /*23f10*/  @!P1 LDG.E.U16 R58, [R4.64] ;  /* 0x00000004043a9981 */ /* 0x0008e4000c1e1500 */
[----:B----4-:R-:W-:Y:S02]  /*23f20*/  @!P2 IMAD.MOV.U32 R4, RZ, RZ, R2 ;  /* 0x000000ffff04a224 */ /* 0x010fe400078e0002 */
[----:B------:R-:W-:-:S05]  /*23f30*/  @!P2 IMAD.MOV.U32 R5, RZ, RZ, R24 ;  /* 0x000000ffff05a224 */ /* 0x000fca00078e0018 */
[----:B------:R0:W4:Y:S02]  /*23f40*/  @!P2 LDG.E.U16 R54, [R4.64] ;  /* 0x000000040436a981 */ /* 0x000124000c1e1500 */
[----:B0-----:R-:W-:Y:S02]  /*23f50*/  @!P3 IMAD.MOV.U32 R4, RZ, RZ, R28 ;  /* 0x000000ffff04b224 */ /* 0x001fe400078e001c */
[----:B------:R-:W-:-:S05]  /*23f60*/  @!P3 IMAD.MOV.U32 R5, RZ, RZ, R29 ;  /* 0x000000ffff05b224 */ /* 0x000fca00078e001d */
[----:B------:R0:W4:Y:S01]  /*23f70*/  @!P3 LDG.E.U16 R52, [R4.64] ;  /* 0x000000040434b981 */ /* 0x000122000c1e1500 */
[----:B------:R-:W-:Y:S01]  /*23f80*/  PRMT R50, RZ, 0x7610, R50 ;  /* 0x00007610ff327816 */ /* 0x000fe20000000032 */
[----:B0-----:R-:W-:Y:S02]  /*23f90*/  @!P0 IMAD.MOV.U32 R5, RZ, RZ, R27 ;  /* 0x000000ffff058224 */ /* 0x001fe400078e001b */
[----:B--2---:R-:W-:Y:S01]  /*23fa0*/  STL [R1+0x2094], R59 ;  /* 0x0020943b01007387 */ /* 0x004fe20000100800 */
[----:B------:R-:W2:Y:S02]  /*23fb0*/  LDL R26, [R1+0x788] ;  /* 0x00078800011a7983 */ /* 0x000ea40000100800 */
[----:B------:R-:W2:Y:S01]  /*23fc0*/  LDL R0, [R1+0x78c] ;  /* 0x00078c0001007983 */ /* 0x000ea20000100800 */
[----:B---3--:R-:W-:Y:S01]  /*23fd0*/  STL [R1+0x2098], R58 ;  /* 0x0020983a01007387 */ /* 0x008fe20000100800 */
[----:B------:R-:W3:Y:S02]  /*23fe0*/  LDL R24, [R1+0x780] ;  /* 0x0007800001187983 */ /* 0x000ee40000100800 */
[----:B------:R-:W3:Y:S02]  /*23ff0*/  LDL R2, [R1+0x784] ;  /* 0x0007840001027983 */ /* 0x000ee40000100800 */
[----:B------:R-:W-:-:S05]  /*24000*/  @!P0 IMAD.MOV.U32 R4, RZ, RZ, R25 ;  /* 0x000000ffff048224 */ /* 0x000fca00078e0019 */
[----:B------:R2:W3:Y:S04]  /*24010*/  @!P0 LDG.E.U16 R50, [R4.64] ;  /* 0x0000000404328981 */ /* 0x0004e8000c1e1500 */
[----:B----4-:R-:W-:Y:S04]  /*24020*/  STL [R1+0x209c], R54 ;  /* 0x00209c3601007387 */ /* 0x010fe80000100800 */
[----:B------:R-:W-:Y:S01]  /*24030*/  STL [R1+0x20a0], R52 ;  /* 0x0020a03401007387 */ /* 0x000fe20000100800 */
[----:B------:R-:W4:Y:S02]  /*24040*/  LDL R27, [R1+0x778] ;  /* 0x00077800011b7983 */ /* 0x000f240000100800 */
[----:B------:R-:W4:Y:S01]  /*24050*/  LDL R25, [R1+0x77c] ;  /* 0x00077c0001197983 */ /* 0x000f220000100800 */
[----:B------:R-:W-:-:S02]  /*24060*/  PRMT R48, RZ, 0x7610, R48 ;  /* 0x00007610ff307816 */ /* 0x000fc40000000030 */
[----:B------:R-:W-:Y:S02]  /*24070*/  PRMT R46, RZ, 0x7610, R46 ;  /* 0x00007610ff2e7816 */ /* 0x000fe4000000002e */
[----:B------:R-:W-:Y:S01]  /*24080*/  PRMT R44, RZ, 0x7610, R44 ;  /* 0x00007610ff2c7816 */ /* 0x000fe2000000002c */
[----:B--2---:R-:W-:Y:S02]  /*24090*/  @!P1 IMAD.MOV.U32 R5, RZ, RZ, R26 ;  /* 0x000000ffff059224 */ /* 0x004fe400078e001a */
[----:B------:R-:W-:-:S05]  /*240a0*/  @!P1 IMAD.MOV.U32 R4, RZ, RZ, R0 ;  /* 0x000000ffff049224 */ /* 0x000fca00078e0000 */
[----:B------:R3:W2:Y:S02]  /*240b0*/  @!P1 LDG.E.U16 R48, [R4.64] ;  /* 0x0000000404309981 */ /* 0x0006a4000c1e1500 */
[----:B---3--:R-:W-:Y:S02]  /*240c0*/  @!P2 IMAD.MOV.U32 R5, RZ, RZ, R24 ;  /* 0x000000ffff05a224 */ /* 0x008fe400078e0018 */
[----:B------:R-:W-:-:S05]  /*240d0*/  @!P2 IMAD.MOV.U32 R4, RZ, RZ, R2 ;  /* 0x000000ffff04a224 */ /* 0x000fca00078e0002 */
[----:B------:R4:W3:Y:S04]  /*240e0*/  @!P2 LDG.E.U16 R46, [R4.64] ;  /* 0x00000004042ea981 */ /* 0x0008e8000c1e1500 */
[----:B------:R-:W-:Y:S01]  /*240f0*/  STL [R1+0x20a4], R50 ;  /* 0x0020a43201007387 */ /* 0x000fe20000100800 */
[----:B------:R-:W3:Y:S02]  /*24100*/  LDL R28, [R1+0x730] ;  /* 0x00073000011c7983 */ /* 0x000ee40000100800 */
[----:B------:R-:W3:Y:S02]  /*24110*/  LDL R0, [R1+0x734] ;  /* 0x0007340001007983 */ /* 0x000ee40000100800 */
[----:B----4-:R-:W-:Y:S02]  /*24120*/  @!P3 IMAD.MOV.U32 R5, RZ, RZ, R27 ;  /* 0x000000ffff05b224 */ /* 0x010fe400078e001b */
[----:B------:R-:W-:-:S05]  /*24130*/  @!P3 IMAD.MOV.U32 R4, RZ, RZ, R25 ;  /* 0x000000ffff04b224 */ /* 0x000fca00078e0019 */
[----:B------:R0:W4:Y:S01]  /*24140*/  @!P3 LDG.E.U16 R44, [R4.64] ;  /* 0x00000004042cb981 */ /* 0x000122000c1e1500 */
[----:B------:R-:W-:-:S03]  /*24150*/  PRMT R42, RZ, 0x7610, R42 ;  /* 0x00007610ff2a7816 */ /* 0x000fc6000000002a */
[----:B--2---:R-:W-:Y:S01]  /*24160*/  STL [R1+0x20a8], R48 ;  /* 0x0020a83001007387 */ /* 0x004fe20000100800 */
[----:B------:R-:W2:Y:S02]  /*24170*/  LDL R26, [R1+0x728] ;  /* 0x00072800011a7983 */ /* 0x000ea40000100800 */
[----:B------:R-:W2:Y:S02]  /*24180*/  LDL R2, [R1+0x72c] ;  /* 0x00072c0001027983 */ /* 0x000ea40000100800 */
[----:B------:R-:W2:Y:S01]  /*24190*/  LDL R24, [R1+0x724] ;  /* 0x0007240001187983 */ /* 0x000ea20000100800 */
[----:B---3--:R-:W-:Y:S01]  /*241a0*/  STL [R1+0x20ac], R46 ;  /* 0x0020ac2e01007387 */ /* 0x008fe20000100800 */
[----:B------:R-:W3:Y:S02]  /*241b0*/  LDL R27, [R1+0x720] ;  /* 0x00072000011b7983 */ /* 0x000ee40000100800 */
[----:B------:R-:W3:Y:S02]  /*241c0*/  LDL R29, [R1+0x718] ;  /* 0x00071800011d7983 */ /* 0x000ee40000100800 */
[----:B------:R-:W3:Y:S02]  /*241d0*/  LDL R25, [R1+0x71c] ;  /* 0x00071c0001197983 */ /* 0x000ee40000100800 */
[----:B0-----:R-:W-:-:S02]  /*241e0*/  @!P0 IMAD.MOV.U32 R4, RZ, RZ, R0 ;  /* 0x000000ffff048224 */ /* 0x001fc400078e0000 */
[----:B------:R-:W-:-:S05]  /*241f0*/  @!P0 IMAD.MOV.U32 R5, RZ, RZ, R28 ;  /* 0x000000ffff058224 */ /* 0x000fca00078e001c */
[----:B------:R2:W3:Y:S04]  /*24200*/  @!P0 LDG.E.U16 R42, [R4.64] ;  /* 0x00000004042a8981 */ /* 0x0004e8000c1e1500 */
[----:B----4-:R-:W-:Y:S01]  /*24210*/  STL [R1+0x20b0], R44 ;  /* 0x0020b02c01007387 */ /* 0x010fe20000100800 */
[----:B------:R-:W4:Y:S02]  /*24220*/  LDL R28, [R1+0x6b0] ;  /* 0x0006b000011c7983 */ /* 0x000f240000100800 */
[----:B------:R-:W4:Y:S01]  /*24230*/  LDL R0, [R1+0x6b4] ;  /* 0x0006b40001007983 */ /* 0x000f220000100800 */
[----:B------:R-:W-:Y:S02]  /*24240*/  PRMT R40, RZ, 0x7610, R40 ;  /* 0x00007610ff287816 */ /* 0x000fe40000000028 */
[----:B------:R-:W-:-:S02]  /*24250*/  PRMT R38, RZ, 0x7610, R38 ;  /* 0x00007610ff267816 */ /* 0x000fc40000000026 */
[----:B------:R-:W-:Y:S02]  /*24260*/  PRMT R36, RZ, 0x7610, R36 ;  /* 0x00007610ff247816 */ /* 0x000fe40000000024 */
[----:B------:R-:W-:Y:S01]  /*24270*/  PRMT R23, RZ, 0x7610, R23 ;  /* 0x00007610ff177816 */ /* 0x000fe20000000017 */
[----:B--2---:R-:W-:Y:S02]  /*24280*/  @!P1 IMAD.MOV.U32 R5, RZ, RZ, R26 ;  /* 0x000000ffff059224 */ /* 0x004fe400078e001a */
[----:B------:R-:W-:-:S05]  /*24290*/  @!P1 IMAD.MOV.U32 R4, RZ, RZ, R2 ;  /* 0x000000ffff049224 */ /* 0x000fca00078e0002 */
[----:B------:R0:W2:Y:S02]  /*242a0*/  @!P1 LDG.E.U16 R40, [R4.64] ;  /* 0x0000000404289981 */ /* 0x0000a4000c1e1500 */
[----:B0-----:R-:W-:Y:S02]  /*242b0*/  @!P2 IMAD.MOV.U32 R4, RZ, RZ, R24 ;  /* 0x000000ffff04a224 */ /* 0x001fe400078e0018 */
[----:B---3--:R-:W-:-:S05]  /*242c0*/  @!P2 IMAD.MOV.U32 R5, RZ, RZ, R27 ;  /* 0x000000ffff05a224 */ /* 0x008fca00078e001b */
[----:B------:R0:W3:Y:S02]  /*242d0*/  @!P2 LDG.E.U16 R38, [R4.64] ;  /* 0x000000040426a981 */ /* 0x0000e4000c1e1500 */
[----:B0-----:R-:W-:Y:S02]  /*242e0*/  @!P3 IMAD.MOV.U32 R4, RZ, RZ, R25 ;  /* 0x000000ffff04b224 */ /* 0x001fe400078e0019 */
[----:B------:R-:W-:-:S05]  /*242f0*/  @!P3 IMAD.MOV.U32 R5, RZ, RZ, R29 ;  /* 0x000000ffff05b224 */ /* 0x000fca00078e001d */
[----:B------:R4:W3:Y:S02]  /*24300*/  @!P3 LDG.E.U16 R36, [R4.64] ;  /* 0x000000040424b981 */ /* 0x0008e4000c1e1500 */
[----:B----4-:R-:W-:Y:S02]  /*24310*/  @!P0 IMAD.MOV.U32 R5, RZ, RZ, R28 ;  /* 0x000000ffff058224 */ /* 0x010fe400078e001c */
[----:B------:R-:W-:-:S05]  /*24320*/  @!P0 IMAD.MOV.U32 R4, RZ, RZ, R0 ;  /* 0x000000ffff048224 */ /* 0x000fca00078e0000 */
[----:B------:R-:W4:Y:S04]  /*24330*/  @!P0 LDG.E.U16 R23, [R4.64] ;  /* 0x0000000404178981 */ /* 0x000f28000c1e1500 */
[----:B------:R-:W-:Y:S01]  /*24340*/  STL [R1+0x20b4], R42 ;  /* 0x0020b42a01007387 */ /* 0x000fe20000100800 */
[----:B------:R-:W4:Y:S02]  /*24350*/  LDL R2, [R1+0x6ac] ;  /* 0x0006ac0001027983 */ /* 0x000f240000100800 */
[----:B------:R-:W4:Y:S01]  /*24360*/  LDL R26, [R1+0x6a8] ;  /* 0x0006a800011a7983 */ /* 0x000f220000100800 */
[----:B--2---:R-:W-:Y:S01]  /*24370*/  STL [R1+0x20b8], R40 ;  /* 0x0020b82801007387 */ /* 0x004fe20000100800 */
[----:B------:R-:W2:Y:S02]  /*24380*/  LDL R27, [R1+0x6a0] ;  /* 0x0006a000011b7983 */ /* 0x000ea40000100800 */
[----:B------:R-:W2:Y:S01]  /*24390*/  LDL R24, [R1+0x6a4] ;  /* 0x0006a40001187983 */ /* 0x000ea20000100800 */
[----:B---3--:R-:W-:Y:S01]  /*243a0*/  STL [R1+0x20bc], R38 ;  /* 0x0020bc2601007387 */ /* 0x008fe20000100800 */
[----:B------:R-:W3:Y:S02]  /*243b0*/  LDL R25, [R1+0x69c] ;  /* 0x00069c0001197983 */ /* 0x000ee40000100800 */
[----:B------:R-:W3:Y:S01]  /*243c0*/  LDL R29, [R1+0x698] ;  /* 0x00069800011d7983 */ /* 0x000ee20000100800 */
[----:B------:R-:W-:Y:S01]  /*243d0*/  STL [R1+0x20c0], R36 ;  /* 0x0020c02401007387 */ /* 0x000fe20000100800 */
[----:B------:R-:W3:Y:S02]  /*243e0*/  LDL R28, [R1+0x634] ;  /* 0x00063400011c7983 */ /* 0x000ee40000100800 */
[----:B------:R-:W3:Y:S02]  /*243f0*/  LDL R31, [R1+0x630] ;  /* 0x00063000011f7983 */ /* 0x000ee40000100800 */
[----:B------:R-:W3:Y:S01]  /*24400*/  LDL R0, [R1+0x62c] ;  /* 0x00062c0001007983 */ /* 0x000ee20000100800 */
[----:B----4-:R0:W-:Y:S01]  /*24410*/  STL [R1+0x20c4], R23 ;  /* 0x0020c41701007387 */ /* 0x0101e20000100800 */
[----:B------:R-:W4:Y:S02]  /*24420*/  LDL R30, [R1+0x628] ;  /* 0x00062800011e7983 */ /* 0x000f240000100800 */
[----:B------:R-:W-:Y:S01]  /*24430*/  @!P1 IMAD.MOV.U32 R4, RZ, RZ, R2 ;  /* 0x000000ffff049224 */ /* 0x000fe200078e0002 */
[----:B------:R-:W-:Y:S01]  /*24440*/  PRMT R22, RZ, 0x7610, R22 ;  /* 0x00007610ff167816 */ /* 0x000fe20000000016 */
[----:B------:R-:W4:Y:S01]  /*24450*/  LDL R2, [R1+0x624] ;  /* 0x0006240001027983 */ /* 0x000f220000100800 */
[----:B------:R-:W-:-:S02]  /*24460*/  @!P1 IMAD.MOV.U32 R5, RZ, RZ, R26 ;  /* 0x000000ffff059224 */ /* 0x000fc400078e001a */
[----:B------:R-:W4:Y:S01]  /*24470*/  LDL R26, [R1+0x620] ;  /* 0x00062000011a7983 */ /* 0x000f220000100800 */
[----:B------:R-:W-:Y:S02]  /*24480*/  PRMT R21, RZ, 0x7610, R21 ;  /* 0x00007610ff157816 */ /* 0x000fe40000000015 */
[----:B------:R-:W-:Y:S02]  /*24490*/  PRMT R20, RZ, 0x7610, R20 ;  /* 0x00007610ff147816 */ /* 0x000fe40000000014 */
[----:B------:R-:W-:Y:S01]  /*244a0*/  PRMT R19, RZ, 0x7610, R19 ;  /* 0x00007610ff137816 */ /* 0x000fe20000000013 */
[----:B------:R2:W4:Y:S04]  /*244b0*/  @!P1 LDG.E.U16 R22, [R4.64] ;  /* 0x0000000404169981 */ /* 0x000528000c1e1500 */
[----:B0-----:R-:W4:Y:S01]  /*244c0*/  LDL R23, [R1+0x5ac] ;  /* 0x0005ac0001177983 */ /* 0x001f220000100800 */
[----:B------:R-:W-:-:S02]  /*244d0*/  PRMT R18, RZ, 0x7610, R18 ;  /* 0x00007610ff127816 */ /* 0x000fc40000000012 */
[----:B------:R-:W-:Y:S02]  /*244e0*/  PRMT R17, RZ, 0x7610, R17 ;  /* 0x00007610ff117816 */ /* 0x000fe40000000011 */
[----:B------:R-:W-:Y:S02]  /*244f0*/  PRMT R16, RZ, 0x7610, R16 ;  /* 0x00007610ff107816 */ /* 0x000fe40000000010 */
[----:B------:R-:W-:Y:S02]  /*24500*/  PRMT R15, RZ, 0x7610, R15 ;  /* 0x00007610ff0f7816 */ /* 0x000fe4000000000f */
[----:B------:R-:W-:Y:S02]  /*24510*/  PRMT R14, RZ, 0x7610, R14 ;  /* 0x00007610ff0e7816 */ /* 0x000fe4000000000e */
[----:B------:R-:W-:Y:S02]  /*24520*/  PRMT R13, RZ, 0x7610, R13 ;  /* 0x00007610ff0d7816 */ /* 0x000fe4000000000d */
[----:B------:R-:W-:-:S02]  /*24530*/  PRMT R12, RZ, 0x7610, R12 ;  /* 0x00007610ff0c7816 */ /* 0x000fc4000000000c */
[----:B------:R-:W-:Y:S02]  /*24540*/  PRMT R11, RZ, 0x7610, R11 ;  /* 0x00007610ff0b7816 */ /* 0x000fe4000000000b */
[----:B------:R-:W-:Y:S02]  /*24550*/  PRMT R10, RZ, 0x7610, R10 ;  /* 0x00007610ff0a7816 */ /* 0x000fe4000000000a */
[----:B------:R-:W-:Y:S02]  /*24560*/  PRMT R9, RZ, 0x7610, R9 ;  /* 0x00007610ff097816 */ /* 0x000fe40000000009 */
[----:B------:R-:W-:Y:S02]  /*24570*/  PRMT R8, RZ, 0x7610, R8 ;  /* 0x00007610ff087816 */ /* 0x000fe40000000008 */
[----:B------:R-:W-:Y:S01]  /*24580*/  PRMT R6, RZ, 0x7610, R6 ;  /* 0x00007610ff067816 */ /* 0x000fe20000000006 */
[----:B------:R-:W4:Y:S01]  /*24590*/  LDL R36, [R1+0x710] ;  /* 0x0007100001247983 */ /* 0x000f220000100800 */
[----:B------:R-:W-:-:S02]  /*245a0*/  PRMT R7, RZ, 0x7610, R7 ;  /* 0x00007610ff077816 */ /* 0x000fc40000000007 */
[----:B------:R-:W-:Y:S02]  /*245b0*/  PRMT R32, RZ, 0x7610, R32 ;  /* 0x00007610ff207816 */ /* 0x000fe40000000020 */
[----:B------:R-:W-:Y:S01]  /*245c0*/  PRMT R34, RZ, 0x7610, R34 ;  /* 0x00007610ff227816 */ /* 0x000fe20000000022 */
[----:B------:R-:W4:Y:S04]  /*245d0*/  LDL R48, [R1+0x678] ;  /* 0x0006780001307983 */ /* 0x000f280000100800 */
[----:B------:R-:W4:Y:S04]  /*245e0*/  LDL R46, [R1+0x67c] ;  /* 0x00067c00012e7983 */ /* 0x000f280000100800 */
[----:B------:R-:W4:Y:S04]  /*245f0*/  LDL R44, [R1+0x610] ;  /* 0x00061000012c7983 */ /* 0x000f280000100800 */
[----:B------:R-:W4:Y:S04]  /*24600*/  LDL R42, [R1+0x614] ;  /* 0x00061400012a7983 */ /* 0x000f280000100800 */
[----:B------:R-:W4:Y:S04]  /*24610*/  LDL R40, [R1+0x600] ;  /* 0x0006000001287983 */ /* 0x000f280000100800 */
[----:B------:R-:W4:Y:S01]  /*24620*/  LDL R38, [R1+0x604] ;  /* 0x0006040001267983 */ /* 0x000f220000100800 */
[----:B------:R-:W-:-:S03]  /*24630*/  PRMT R33, RZ, 0x7610, R33 ;  /* 0x00007610ff217816 */ /* 0x000fc60000000021 */
[----:B------:R-:W4:Y:S04]  /*24640*/  LDL R52, [R1+0x588] ;  /* 0x0005880001347983 */ /* 0x000f280000100800 */
[----:B------:R-:W4:Y:S01]  /*24650*/  LDL R50, [R1+0x58c] ;  /* 0x00058c0001327983 */ /* 0x000f220000100800 */
[----:B--2---:R-:W-:Y:S02]  /*24660*/  @!P2 IMAD.MOV.U32 R5, RZ, RZ, R27 ;  /* 0x000000ffff05a224 */ /* 0x004fe400078e001b */
[----:B------:R-:W-:Y:S01]  /*24670*/  @!P2 IMAD.MOV.U32 R4, RZ, RZ, R24 ;  /* 0x000000ffff04a224 */ /* 0x000fe200078e0018 */
[----:B------:R-:W2:Y:S04]  /*24680*/  LDL R27, [R1+0x618] ;  /* 0x00061800011b7983 */ /* 0x000ea80000100800 */
[----:B------:R-:W2:Y:S04]  /*24690*/  LDL R24, [R1+0x61c] ;  /* 0x00061c0001187983 */ /* 0x000ea80000100800 */
[----:B------:R3:W2:Y:S02]  /*246a0*/  @!P2 LDG.E.U16 R21, [R4.64] ;  /* 0x000000040415a981 */ /* 0x0006a4000c1e1500 */
[----:B---3--:R-:W-:-:S02]  /*246b0*/  @!P3 IMAD.MOV.U32 R4, RZ, RZ, R25 ;  /* 0x000000ffff04b224 */ /* 0x008fc400078e0019 */
[----:B------:R-:W3:Y:S01]  /*246c0*/  LDL R25, [R1+0x5b4] ;  /* 0x0005b40001197983 */ /* 0x000ee20000100800 */
[----:B------:R-:W-:Y:S02]  /*246d0*/  @!P3 IMAD.MOV.U32 R5, RZ, RZ, R29 ;  /* 0x000000ffff05b224 */ /* 0x000fe400078e001d */
[----:B------:R-:W3:Y:S03]  /*246e0*/  LDL R29, [R1+0x5b0] ;  /* 0x0005b000011d7983 */ /* 0x000ee60000100800 */
[----:B------:R0:W3:Y:S02]  /*246f0*/  @!P3 LDG.E.U16 R20, [R4.64] ;  /* 0x000000040414b981 */ /* 0x0000e4000c1e1500 */
[----:B0-----:R-:W-:Y:S02]  /*24700*/  @!P0 IMAD.MOV.U32 R4, RZ, RZ, R28 ;  /* 0x000000ffff048224 */ /* 0x001fe400078e001c */
[----:B------:R-:W3:Y:S01]  /*24710*/  LDL R28, [R1+0x5a8] ;  /* 0x0005a800011c7983 */ /* 0x000ee20000100800 */
[----:B------:R-:W-:-:S02]  /*24720*/  @!P0 IMAD.MOV.U32 R5, RZ, RZ, R31 ;  /* 0x000000ffff058224 */ /* 0x000fc400078e001f */
[----:B------:R-:W3:Y:S03]  /*24730*/  LDL R31, [R1+0x714] ;  /* 0x00071400011f7983 */ /* 0x000ee60000100800 */
[----:B------:R0:W3:Y:S02]  /*24740*/  @!P0 LDG.E.U16 R19, [R4.64] ;  /* 0x0000000404138981 */ /* 0x0000e4000c1e1500 */
[----:B0-----:R-:W-:Y:S02]  /*24750*/  @!P1 IMAD.MOV.U32 R4, RZ, RZ, R0 ;  /* 0x000000ffff049224 */ /* 0x001fe400078e0000 */
[----:B----4-:R-:W-:Y:S01]  /*24760*/  @!P1 IMAD.MOV.U32 R5, RZ, RZ, R30 ;  /* 0x000000ffff059224 */ /* 0x010fe200078e001e */
[----:B------:R-:W4:Y:S04]  /*24770*/  LDL R0, [R1+0x5a4] ;  /* 0x0005a40001007983 */ /* 0x000f280000100800 */
[----:B------:R-:W4:Y:S04]  /*24780*/  LDL R30, [R1+0x14a0] ;  /* 0x0014a000011e7983 */ /* 0x000f280000100800 */
[----:B------:R0:W4:Y:S02]  /*24790*/  @!P1 LDG.E.U16 R18, [R4.64] ;  /* 0x0000000404129981 */ /* 0x000124000c1e1500 */
[----:B0-----:R-:W-:-:S02]  /*247a0*/  @!P2 IMAD.MOV.U32 R4, RZ, RZ, R2 ;  /* 0x000000ffff04a224 */ /* 0x001fc400078e0002 */
[----:B------:R-:W4:Y:S01]  /*247b0*/  LDL R2, [R1+0x5a0] ;  /* 0x0005a00001027983 */ /* 0x000f220000100800 */
[----:B------:R-:W-:Y:S02]  /*247c0*/  @!P2 IMAD.MOV.U32 R5, RZ, RZ, R26 ;  /* 0x000000ffff05a224 */ /* 0x000fe400078e001a */
[----:B------:R-:W4:Y:S03]  /*247d0*/  LDL R26, [R1+0x59c] ;  /* 0x00059c00011a7983 */ /* 0x000f260000100800 */
[----:B------:R2:W4:Y:S02]  /*247e0*/  @!P2 LDG.E.U16 R17, [R4.64] ;  /* 0x000000040411a981 */ /* 0x000524000c1e1500 */
        /* <DEDUP_REMOVED lines=11> */
[----:B------:R-:W-:Y:S01]  /*248a0*/  @!P1 IMAD.MOV.U32 R4, RZ, RZ, R23 ;  /* 0x000000ffff049224 */ /* 0x000fe200078e0017 */
[----:B------:R-:W3:Y:S04]  /*248b0*/  LDL R28, [R1+0x14a8] ;  /* 0x0014a800011c7983 */ /* 0x000ee80000100800 */
[----:B------:R-:W3:Y:S04]  /*248c0*/  LDL R23, [R1+0x14b4] ;  /* 0x0014b40001177983 */ /* 0x000ee80000100800 */
[----:B------:R4:W3:Y:S02]  /*248d0*/  @!P1 LDG.E.U16 R14, [R4.64] ;  /* 0x00000004040e9981 */ /* 0x0008e4000c1e1500 */
[----:B----4-:R-:W-:-:S02]  /*248e0*/  @!P2 IMAD.MOV.U32 R4, RZ, RZ, R0 ;  /* 0x000000ffff04a224 */ /* 0x010fc400078e0000 */
[----:B------:R-:W4:Y:S01]  /*248f0*/  LDL R0, [R1+0x14bc] ;  /* 0x0014bc0001007983 */ /* 0x000f220000100800 */
[----:B------:R-:W-:-:S03]  /*24900*/  @!P2 IMAD.MOV.U32 R5, RZ, RZ, R2 ;  /* 0x000000ffff05a224 */ /* 0x000fc600078e0002 */
[----:B------:R-:W4:Y:S04]  /*24910*/  LDL R2, [R1+0x14b0] ;  /* 0x0014b00001027983 */ /* 0x000f280000100800 */
[----:B------:R0:W4:Y:S02]  /*24920*/  @!P2 LDG.E.U16 R13, [R4.64] ;  /* 0x00000004040da981 */ /* 0x000124000c1e1500 */
[----:B0-----:R-:W-:Y:S02]  /*24930*/  @!P3 IMAD.MOV.U32 R4, RZ, RZ, R26 ;  /* 0x000000ffff04b224 */ /* 0x001fe400078e001a */
[----:B------:R-:W4:Y:S01]  /*24940*/  LDL R26, [R1+0x1524] ;  /* 0x00152400011a7983 */ /* 0x000f220000100800 */
[----:B--2---:R-:W-:-:S03]  /*24950*/  @!P3 IMAD.MOV.U32 R5, RZ, RZ, R27 ;  /* 0x000000ffff05b224 */ /* 0x004fc600078e001b */
[----:B------:R-:W2:Y:S04]  /*24960*/  LDL R27, [R1+0x1518] ;  /* 0x00151800011b7983 */ /* 0x000ea80000100800 */
[----:B------:R0:W2:Y:S02]  /*24970*/  @!P3 LDG.E.U16 R12, [R4.64] ;  /* 0x00000004040cb981 */ /* 0x0000a4000c1e1500 */
[----:B0-----:R-:W-:Y:S02]  /*24980*/  @!P0 IMAD.MOV.U32 R4, RZ, RZ, R24 ;  /* 0x000000ffff048224 */ /* 0x001fe400078e0018 */
[----:B------:R-:W2:Y:S01]  /*24990*/  LDL R24, [R1+0x152c] ;  /* 0x00152c0001187983 */ /* 0x000ea20000100800 */
[----:B---3--:R-:W-:-:S03]  /*249a0*/  @!P0 IMAD.MOV.U32 R5, RZ, RZ, R25 ;  /* 0x000000ffff058224 */ /* 0x008fc600078e0019 */
[----:B------:R-:W3:Y:S04]  /*249b0*/  LDL R25, [R1+0x1520] ;  /* 0x0015200001197983 */ /* 0x000ee80000100800 */
[----:B------:R0:W3:Y:S02]  /*249c0*/  @!P0 LDG.E.U16 R11, [R4.64] ;  /* 0x00000004040b8981 */ /* 0x0000e4000c1e1500 */
[----:B0-----:R-:W-:Y:S02]  /*249d0*/  @!P1 IMAD.MOV.U32 R4, RZ, RZ, R29 ;  /* 0x000000ffff049224 */ /* 0x001fe400078e001d */
[----:B------:R-:W-:Y:S01]  /*249e0*/  @!P1 IMAD.MOV.U32 R5, RZ, RZ, R30 ;  /* 0x000000ffff059224 */ /* 0x000fe200078e001e */
[----:B------:R-:W3:Y:S04]  /*249f0*/  LDL R29, [R1+0x704] ;  /* 0x00070400011d7983 */ /* 0x000ee80000100800 */
[----:B------:R-:W3:Y:S04]  /*24a00*/  LDL R30, [R1+0x700] ;  /* 0x00070000011e7983 */ /* 0x000ee80000100800 */
[----:B------:R0:W3:Y:S02]  /*24a10*/  @!P1 LDG.E.U16 R10, [R4.64] ;  /* 0x00000004040a9981 */ /* 0x0000e4000c1e1500 */
[----:B0-----:R-:W-:-:S02]  /*24a20*/  @!P2 IMAD.MOV.U32 R5, RZ, RZ, R28 ;  /* 0x000000ffff05a224 */ /* 0x001fc400078e001c */
        /* <DEDUP_REMOVED lines=13> */
[----:B------:R0:W2:Y:S04]  /*24b00*/  @!P0 LDG.E.U16 R7, [R4.64] ;  /* 0x0000000404078981 */ /* 0x0000a8000c1e1500 */
[----:B---3--:R1:W3:Y:S01]  /*24b10*/  @!P1 LDG.E.U16 R6, [R24.64] ;  /* 0x0000000418069981 */ /* 0x0082e2000c1e1500 */
[----:B0-----:R-:W-:Y:S01]  /*24b20*/  PRMT R5, RZ, 0x7610, R5 ;  /* 0x00007610ff057816 */ /* 0x001fe20000000005 */
[----:B-1----:R-:W-:-:S02]  /*24b30*/  @!P2 IMAD.MOV.U32 R25, RZ, RZ, R28 ;  /* 0x000000ffff19a224 */ /* 0x002fc400078e001c */
[----:B------:R-:W-:Y:S01]  /*24b40*/  @!P2 IMAD.MOV.U32 R24, RZ, RZ, R23 ;  /* 0x000000ffff18a224 */ /* 0x000fe200078e0017 */
[----:B------:R-:W3:Y:S04]  /*24b50*/  LDL R28, [R1+0x6f8] ;  /* 0x0006f800011c7983 */ /* 0x000ee80000100800 */
[----:B------:R-:W3:Y:S04]  /*24b60*/  LDL R23, [R1+0x6fc] ;  /* 0x0006fc0001177983 */ /* 0x000ee80000100800 */
[----:B------:R4:W3:Y:S02]  /*24b70*/  @!P2 LDG.E.U16 R5, [R24.64] ;  /* 0x000000041805a981 */ /* 0x0008e4000c1e1500 */
[----:B----4-:R-:W-:-:S02]  /*24b80*/  @!P3 IMAD.MOV.U32 R24, RZ, RZ, R0 ;  /* 0x000000ffff18b224 */ /* 0x010fc400078e0000 */
[----:B------:R-:W4:Y:S01]  /*24b90*/  LDL R0, [R1+0x694] ;  /* 0x0006940001007983 */ /* 0x000f220000100800 */
[----:B------:R-:W-:-:S03]  /*24ba0*/  @!P3 IMAD.MOV.U32 R25, RZ, RZ, R2 ;  /* 0x000000ffff19b224 */ /* 0x000fc600078e0002 */
[----:B------:R-:W4:Y:S01]  /*24bb0*/  LDL R2, [R1+0x690] ;  /* 0x0006900001027983 */ /* 0x000f220000100800 */
[----:B------:R-:W-:-:S06]  /*24bc0*/  PRMT R4, RZ, 0x7610, R4 ;  /* 0x00007610ff047816 */ /* 0x000fcc0000000004 */
[----:B------:R0:W4:Y:S02]  /*24bd0*/  @!P3 LDG.E.U16 R4, [R24.64] ;  /* 0x000000041804b981 */ /* 0x000124000c1e1500 */
[----:B0-----:R-:W-:Y:S02]  /*24be0*/  @!P0 IMAD.MOV.U32 R24, RZ, RZ, R31 ;  /* 0x000000ffff188224 */ /* 0x001fe400078e001f */
[----:B------:R-:W-:Y:S01]  /*24bf0*/  @!P0 IMAD.MOV.U32 R25, RZ, RZ, R36 ;  /* 0x000000ffff198224 */ /* 0x000fe200078e0024 */
[----:B------:R-:W4:Y:S04]  /*24c00*/  LDL R31, [R1+0x688] ;  /* 0x00068800011f7983 */ /* 0x000f280000100800 */
[----:B------:R-:W4:Y:S04]  /*24c10*/  LDL R36, [R1+0x680] ;  /* 0x0006800001247983 */ /* 0x000f280000100800 */
[----:B------:R0:W4:Y:S02]  /*24c20*/  @!P0 LDG.E.U16 R34, [R24.64] ;  /* 0x0000000418228981 */ /* 0x000124000c1e1500 */
[----:B0-----:R-:W-:-:S02]  /*24c30*/  PRMT R25, RZ, 0x7610, R25 ;  /* 0x00007610ff197816 */ /* 0x001fc40000000019 */
[----:B--2---:R0:W2:Y:S02]  /*24c40*/  @!P1 LDG.E.U16 R32, [R26.64] ;  /* 0x000000041a209981 */ /* 0x0040a4000c1e1500 */
[----:B0-----:R-:W-:Y:S02]  /*24c50*/  @!P2 IMAD.MOV.U32 R26, RZ, RZ, R29 ;  /* 0x000000ffff1aa224 */ /* 0x001fe400078e001d */
[----:B------:R-:W-:Y:S02]  /*24c60*/  @!P2 IMAD.MOV.U32 R27, RZ, RZ, R30 ;  /* 0x000000ffff1ba224 */ /* 0x000fe400078e001e */
[----:B------:R-:W2:Y:S01]  /*24c70*/  LDL R30, [R1+0x68c] ;  /* 0x00068c00011e7983 */ /* 0x000ea20000100800 */
[----:B---3--:R-:W-:Y:S02]  /*24c80*/  @!P3 IMAD.MOV.U32 R29, RZ, RZ, R28 ;  /* 0x000000ffff1db224 */ /* 0x008fe400078e001c */
[----:B------:R-:W-:Y:S02]  /*24c90*/  @!P3 IMAD.MOV.U32 R28, RZ, RZ, R23 ;  /* 0x000000ffff1cb224 */ /* 0x000fe400078e0017 */
        /* <DEDUP_REMOVED lines=8> */
[----:B0-----:R-:W-:Y:S02]  /*24d20*/  PRMT R26, RZ, 0x7610, R26 ;  /* 0x00007610ff1a7816 */ /* 0x001fe4000000001a */
[----:B------:R-:W-:-:S04]  /*24d30*/  PRMT R27, RZ, 0x7610, R27 ;  /* 0x00007610ff1b7816 */ /* 0x000fc8000000001b */
[----:B------:R0:W4:Y:S02]  /*24d40*/  @!P0 LDG.E.U16 R26, [R28.64] ;  /* 0x000000041c1a8981 */ /* 0x000124000c1e1500 */
[----:B0-----:R-:W-:Y:S02]  /*24d50*/  PRMT R28, RZ, 0x7610, R28 ;  /* 0x00007610ff1c7816 */ /* 0x001fe4000000001c */
[----:B------:R-:W-:Y:S01]  /*24d60*/  PRMT R29, RZ, 0x7610, R29 ;  /* 0x00007610ff1d7816 */ /* 0x000fe2000000001d */
[----:B--2---:R0:W2:Y:S02]  /*24d70*/  @!P1 LDG.E.U16 R27, [R30.64] ;  /* 0x000000041e1b9981 */ /* 0x0040a4000c1e1500 */
        /* <DEDUP_REMOVED lines=12> */
[----:B------:R-:W-:Y:S01]  /*24e40*/  PRMT R35, RZ, 0x7610, R35 ;  /* 0x00007610ff237816 */ /* 0x000fe20000000023 */
[----:B------:R-:W3:Y:S04]  /*24e50*/  LDL R44, [R1+0x578] ;  /* 0x00057800012c7983 */ /* 0x000ee80000100800 */
[----:B------:R4:W3:Y:S04]  /*24e60*/  @!P0 LDG.E.U16 R33, [R30.64] ;  /* 0x000000041e218981 */ /* 0x0008e8000c1e1500 */
[----:B------:R-:W3:Y:S01]  /*24e70*/  LDL R42, [R1+0x57c] ;  /* 0x00057c00012a7983 */ /* 0x000ee20000100800 */
[----:B----4-:R-:W-:-:S02]  /*24e80*/  @!P1 IMAD.MOV.U32 R30, RZ, RZ, R0 ;  /* 0x000000ffff1e9224 */ /* 0x010fc400078e0000 */
[----:B------:R-:W-:Y:S01]  /*24e90*/  @!P1 IMAD.MOV.U32 R31, RZ, RZ, R2 ;  /* 0x000000ffff1f9224 */ /* 0x000fe200078e0002 */
[----:B------:R-:W4:Y:S04]  /*24ea0*/  LDL R0, [R1+0x594] ;  /* 0x0005940001007983 */ /* 0x000f280000100800 */
[----:B------:R-:W4:Y:S01]  /*24eb0*/  LDL R2, [R1+0x590] ;  /* 0x0005900001027983 */ /* 0x000f220000100800 */
[----:B------:R-:W-:-:S03]  /*24ec0*/  PRMT R37, RZ, 0x7610, R37 ;  /* 0x00007610ff257816 */ /* 0x000fc60000000025 */
[----:B------:R0:W4:Y:S02]  /*24ed0*/  @!P1 LDG.E.U16 R35, [R30.64] ;  /* 0x000000041e239981 */ /* 0x000124000c1e1500 */
[----:B0-----:R-:W-:Y:S02]  /*24ee0*/  @!P2 IMAD.MOV.U32 R30, RZ, RZ, R38 ;  /* 0x000000ffff1ea224 */ /* 0x001fe400078e0026 */
[----:B------:R-:W-:Y:S01]  /*24ef0*/  @!P2 IMAD.MOV.U32 R31, RZ, RZ, R40 ;  /* 0x000000ffff1fa224 */ /* 0x000fe200078e0028 */
[----:B------:R-:W4:Y:S04]  /*24f00*/  LDL R38, [R1+0x14c4] ;  /* 0x0014c40001267983 */ /* 0x000f280000100800 */
[----:B------:R-:W4:Y:S04]  /*24f10*/  LDL R40, [R1+0x14b8] ;  /* 0x0014b80001287983 */ /* 0x000f280000100800 */
[----:B------:R2:W4:Y:S01]  /*24f20*/  @!P2 LDG.E.U16 R37, [R30.64] ;  /* 0x000000041e25a981 */ /* 0x000522000c1e1500 */
[----:B------:R-:W-:Y:S01]  /*24f30*/  PRMT R39, RZ, 0x7610, R39 ;  /* 0x00007610ff277816 */ /* 0x000fe20000000027 */
[----:B--2---:R-:W-:-:S02]  /*24f40*/  @!P3 IMAD.MOV.U32 R31, RZ, RZ, R36 ;  /* 0x000000ffff1fb224 */ /* 0x004fc400078e0024 */
[----:B------:R-:W2:Y:S01]  /*24f50*/  LDL R36, [R1+0x14c0] ;  /* 0x0014c00001247983 */ /* 0x000ea20000100800 */
[----:B---3--:R-:W-:-:S03]  /*24f60*/  @!P3 IMAD.MOV.U32 R30, RZ, RZ, R23 ;  /* 0x000000ffff1eb224 */ /* 0x008fc600078e0017 */
[----:B------:R-:W3:Y:S04]  /*24f70*/  LDL R23, [R1+0x14cc] ;  /* 0x0014cc0001177983 */ /* 0x000ee80000100800 */
[----:B------:R4:W3:Y:S02]  /*24f80*/  @!P3 LDG.E.U16 R39, [R30.64] ;  /* 0x000000041e27b981 */ /* 0x0008e4000c1e1500 */
[----:B----4-:R-:W-:Y:S02]  /*24f90*/  @!P0 IMAD.MOV.U32 R30, RZ, RZ, R0 ;  /* 0x000000ffff1e8224 */ /* 0x010fe400078e0000 */
[----:B------:R-:W-:Y:S01]  /*24fa0*/  @!P0 IMAD.MOV.U32 R31, RZ, RZ, R2 ;  /* 0x000000ffff1f8224 */ /* 0x000fe200078e0002 */
[----:B------:R-:W4:Y:S04]  /*24fb0*/  LDL R0, [R1+0x14d4] ;  /* 0x0014d40001007983 */ /* 0x000f280000100800 */
[----:B------:R-:W4:Y:S01]  /*24fc0*/  LDL R2, [R1+0x14c8] ;  /* 0x0014c80001027983 */ /* 0x000f220000100800 */
[----:B------:R-:W-:-:S02]  /*24fd0*/  PRMT R41, RZ, 0x7610, R41 ;  /* 0x00007610ff297816 */ /* 0x000fc40000000029 */
[----:B------:R-:W-:-:S04]  /*24fe0*/  PRMT R43, RZ, 0x7610, R43 ;  /* 0x00007610ff2b7816 */ /* 0x000fc8000000002b */
[----:B------:R0:W4:Y:S01]  /*24ff0*/  @!P0 LDG.E.U16 R41, [R30.64] ;  /* 0x000000041e298981 */ /* 0x000122000c1e1500 */
[----:B------:R-:W-:Y:S01]  /*25000*/  PRMT R45, RZ, 0x7610, R45 ;  /* 0x00007610ff2d7816 */ /* 0x000fe2000000002d */
[----:B0-----:R-:W-:Y:S02]  /*25010*/  @!P1 IMAD.MOV.U32 R30, RZ, RZ, R50 ;  /* 0x000000ffff1e9224 */ /* 0x001fe400078e0032 */
[----:B------:R-:W-:-:S05]  /*25020*/  @!P1 IMAD.MOV.U32 R31, RZ, RZ, R52 ;  /* 0x000000ffff1f9224 */ /* 0x000fca00078e0034 */
        /* <DEDUP_REMOVED lines=8> */
[----:B------:R0:W4:Y:S02]  /*250b0*/  @!P3 LDG.E.U16 R47, [R30.64] ;  /* 0x000000041e2fb981 */ /* 0x000124000c1e1500 */
[----:B0-----:R-:W-:Y:S02]  /*250c0*/  @!P0 IMAD.MOV.U32 R30, RZ, RZ, R38 ;  /* 0x000000ffff1e8224 */ /* 0x001fe400078e0026 */
[----:B------:R-:W-:-:S05]  /*250d0*/  @!P0 IMAD.MOV.U32 R31, RZ, RZ, R40 ;  /* 0x000000ffff1f8224 */ /* 0x000fca00078e0028 */
[----:B------:R2:W4:Y:S01]  /*250e0*/  @!P0 LDG.E.U16 R49, [R30.64] ;  /* 0x000000041e318981 */ /* 0x000522000c1e1500 */
[----:B------:R-:W-:Y:S02]  /*250f0*/  PRMT R51, RZ, 0x7610, R51 ;  /* 0x00007610ff337816 */ /* 0x000fe40000000033 */
[----:B------:R-:W-:Y:S01]  /*25100*/  PRMT R53, RZ, 0x7610, R53 ;  /* 0x00007610ff357816 */ /* 0x000fe20000000035 */
[----:B--2---:R-:W-:Y:S02]  /*25110*/  @!P1 IMAD.MOV.U32 R31, RZ, RZ, R36 ;  /* 0x000000ffff1f9224 */ /* 0x004fe400078e0024 */
[----:B---3--:R-:W-:Y:S02]  /*25120*/  @!P1 IMAD.MOV.U32 R30, RZ, RZ, R23 ;  /* 0x000000ffff1e9224 */ /* 0x008fe400078e0017 */
[----:B------:R-:W2:Y:S01]  /*25130*/  LDL.LU R23, [R1+0x94] ;  /* 0x0000940001177983 */ /* 0x000ea20000300800 */
[----:B------:R-:W3:Y:S02]  /*25140*/  LDL.LU R36, [R1+0x90] ;  /* 0x0000900001247983 */ /* 0x000ee40000300800 */
[----:B------:R-:W2:Y:S02]  /*25150*/  LDL.LU R38, [R1+0x8c] ;  /* 0x00008c0001267983 */ /* 0x000ea40000300800 */
[----:B------:R-:W2:Y:S01]  /*25160*/  LDL.LU R40, [R1+0x88] ;  /* 0x0000880001287983 */ /* 0x000ea20000300800 */
[----:B------:R-:W2:Y:S01]  /*25170*/  LDL.LU R42, [R1+0x74] ;  /* 0x00007400012a7983 */ /* 0x000ea20000300800 */
[----:B------:R-:W2:Y:S02]  /*25180*/  LDL.LU R44, [R1+0x70] ;  /* 0x00007000012c7983 */ /* 0x000ea40000300800 */
[----:B------:R-:W2:Y:S02]  /*25190*/  LDL.LU R46, [R1+0x6c] ;  /* 0x00006c00012e7983 */ /* 0x000ea40000300800 */
[----:B------:R-:W2:Y:S01]  /*251a0*/  LDL.LU R48, [R1+0x68] ;  /* 0x0000680001307983 */ /* 0x000ea20000300800 */
[----:B------:R-:W2:Y:S01]  /*251b0*/  LDL.LU R50, [R1+0x54] ;  /* 0x0000540001327983 */ /* 0x000ea20000300800 */
[----:B------:R-:W2:Y:S03]  /*251c0*/  LDL.LU R52, [R1+0x50] ;  /* 0x0000500001347983 */ /* 0x000ea60000300800 */
[----:B------:R4:W2:Y:S01]  /*251d0*/  @!P1 LDG.E.U16 R51, [R30.64] ;  /* 0x000000041e339981 */ /* 0x0008a2000c1e1500 */
[----:B------:R-:W2:Y:S02]  /*251e0*/  LDL.LU R54, [R1+0x4c] ;  /* 0x00004c0001367983 */ /* 0x000ea40000300800 */
[----:B------:R-:W2:Y:S02]  /*251f0*/  LDL.LU R58, [R1+0x48] ;  /* 0x00004800013a7983 */ /* 0x000ea40000300800 */
[----:B------:R-:W2:Y:S01]  /*25200*/  LDL.LU R59, [R1+0x34] ;  /* 0x00003400013b7983 */ /* 0x000ea20000300800 */
[----:B------:R-:W2:Y:S01]  /*25210*/  LDL.LU R60, [R1+0x30] ;  /* 0x00003000013c7983 */ /* 0x000ea20000300800 */
[----:B------:R-:W2:Y:S02]  /*25220*/  LDL.LU R61, [R1+0x2c] ;  /* 0x00002c00013d7983 */ /* 0x000ea40000300800 */
[----:B----4-:R-:W-:-:S02]  /*25230*/  @!P2 IMAD.MOV.U32 R30, RZ, RZ, R0 ;  /* 0x000000ffff1ea224 */ /* 0x010fc400078e0000 */
[----:B------:R-:W-:Y:S02]  /*25240*/  @!P2 IMAD.MOV.U32 R31, RZ, RZ, R2 ;  /* 0x000000ffff1fa224 */ /* 0x000fe400078e0002 */
[----:B------:R-:W4:Y:S01]  /*25250*/  LDL.LU R2, [R1+0x28] ;  /* 0x0000280001027983 */ /* 0x000f220000300800 */
[----:B------:R-:W2:Y:S03]  /*25260*/  LDL.LU R0, [R1+0x14] ;  /* 0x0000140001007983 */ /* 0x000ea60000300800 */
[----:B------:R0:W2:Y:S04]  /*25270*/  @!P2 LDG.E.U16 R53, [R30.64] ;  /* 0x000000041e35a981 */ /* 0x0000a8000c1e1500 */
[----:B0-----:R-:W2:Y:S04]  /*25280*/  LDL R30, [R1+0x14d0] ;  /* 0x0014d000011e7983 */ /* 0x001ea80000100800 */
        /* <DEDUP_REMOVED lines=13> */
[----:B0-----:R-:W2:Y:S01]  /*25360*/  LDL R31, [R1+0x1558] ;  /* 0x00155800011f7983 */ /* 0x001ea20000100800 */
[----:B------:R-:W-:Y:S01]  /*25370*/  PRMT R57, RZ, 0x7610, R57 ;  /* 0x00007610ff397816 */ /* 0x000fe20000000039 */
[----:B------:R0:W-:Y:S02]  /*25380*/  STL [R1+0x1664], R3 ;  /* 0x0016640301007387 */ /* 0x0001e40000100800 */
[----:B--2---:R-:W-:Y:S02]  /*25390*/  @!P3 IMAD.MOV.U32 R30, RZ, RZ, R31 ;  /* 0x000000ffff1eb224 */ /* 0x004fe400078e001f */
[----:B------:R-:W-:-:S02]  /*253a0*/  @!P3 IMAD.MOV.U32 R31, RZ, RZ, R3 ;  /* 0x000000ffff1fb224 */ /* 0x000fc400078e0003 */
[----:B0-----:R-:W2:Y:S04]  /*253b0*/  LDL.LU R3, [R1+0xc] ;  /* 0x00000c0001037983 */ /* 0x001ea80000300800 */
[----:B------:R0:W2:Y:S04]  /*253c0*/  @!P3 LDG.E.U16 R57, [R30.64] ;  /* 0x000000041e39b981 */ /* 0x0000a8000c1e1500 */
[----:B0-----:R-:W0:Y:S04]  /*253d0*/  S2R R31, SR_TID.X ;  /* 0x00000000001f7919 */ /* 0x001e280000002100 */
[----:B------:R-:W2:Y:S01]  /*253e0*/  LDL.LU R30, [R1+0x10] ;  /* 0x00001000011e7983 */ /* 0x000ea20000300800 */
[----:B0-----:R-:W-:-:S05]  /*253f0*/  LOP3.LUT R31, R31, 0x1f, RZ, 0xc0, !PT ;  /* 0x0000001f1f1f7812 */ /* 0x001fca00078ec0ff */
[----:B------:R-:W-:-:S05]  /*25400*/  IMAD.SHL.U32 R31, R31, 0x2, RZ ;  /* 0x000000021f1f7824 */ /* 0x000fca00078e00ff */
[----:B------:R-:W-:-:S05]  /*25410*/  LOP3.LUT R31, R31, 0x20, RZ, 0x3c, !PT ;  /* 0x000000201f1f7812 */ /* 0x000fca00078e3cff */
[----:B------:R0:W-:Y:S01]  /*25420*/  STS.U16 [R31+0x5200], R23 ;  /* 0x005200171f007388 */ /* 0x0001e20000000400 */
[----:B---3--:R1:W-:Y:S02]  /*25430*/  STS.U16 [R31+0x5240], R36 ;  /* 0x005240241f007388 */ /* 0x0083e40000000400 */
[----:B------:R3:W-:Y:S02]  /*25440*/  STS.U16 [R31+0x5280], R38 ;  /* 0x005280261f007388 */ /* 0x0007e40000000400 */
[----:B------:R4:W-:Y:S01]  /*25450*/  STS.U16 [R31+0x52c0], R40 ;  /* 0x0052c0281f007388 */ /* 0x0009e20000000400 */
[----:B------:R4:W-:Y:S01]  /*25460*/  STS.U16 [R31+0x5640], R42 ;  /* 0x0056402a1f007388 */ /* 0x0009e20000000400 */
[----:B------:R4:W-:Y:S03]  /*25470*/  STS.U16 [R31+0x5600], R44 ;  /* 0x0056002c1f007388 */ /* 0x0009e60000000400 */
[----:B0-----:R-:W2:Y:S01]  /*25480*/  LDL.LU R23, [R1+0x20c4] ;  /* 0x0020c40001177983 */ /* 0x001ea20000300800 */
[----:B-1----:R-:W2:Y:S02]  /*25490*/  LDL.LU R36, [R1+0x20c0] ;  /* 0x0020c00001247983 */ /* 0x002ea40000300800 */
[----:B---3--:R-:W3:Y:S02]  /*254a0*/  LDL.LU R38, [R1+0x20bc] ;  /* 0x0020bc0001267983 */ /* 0x008ee40000300800 */
[----:B----4-:R-:W4:Y:S01]  /*254b0*/  LDL.LU R40, [R1+0x20b8] ;  /* 0x0020b80001287983 */ /* 0x010f220000300800 */
        /* <DEDUP_REMOVED lines=14> */
[----:B------:R0:W-:Y:S01]  /*255a0*/  STS.U16 [R31+0x5e40], R59 ;  /* 0x005e403b1f007388 */ /* 0x0001e20000000400 */
[----:B------:R1:W-:Y:S02]  /*255b0*/  STS.U16 [R31+0x5e00], R60 ;  /* 0x005e003c1f007388 */ /* 0x0003e40000000400 */
[----:B------:R1:W-:Y:S02]  /*255c0*/  STS.U16 [R31+0x5ec0], R61 ;  /* 0x005ec03d1f007388 */ /* 0x0003e40000000400 */
[----:B------:R1:W-:Y:S01]  /*255d0*/  STS.U16 [R31+0x5e80], R2 ;  /* 0x005e80021f007388 */ /* 0x0003e20000000400 */
[----:B------:R1:W-:Y:S04]  /*255e0*/  STS.U16 [R31+0x6200], R0 ;  /* 0x006200001f007388 */ /* 0x0003e80000000400 */
[----:B0-----:R-:W3:Y:S01]  /*255f0*/  LDL.LU R59, [R1+0x2094] ;  /* 0x00209400013b7983 */ /* 0x001ee20000300800 */
[----:B-1----:R-:W3:Y:S03]  /*25600*/  LDL.LU R60, [R1+0x2090] ;  /* 0x00209000013c7983 */ /* 0x002ee60000300800 */
[----:B------:R-:W3:Y:S01]  /*25610*/  LDL.LU R61, [R1+0x208c] ;  /* 0x00208c00013d7983 */ /* 0x000ee20000300800 */
[----:B------:R-:W3:Y:S03]  /*25620*/  LDL.LU R2, [R1+0x2088] ;  /* 0x0020880001027983 */ /* 0x000ee60000300800 */
[----:B------:R-:W3:Y:S04]  /*25630*/  LDL.LU R0, [R1+0x2084] ;  /* 0x0020840001007983 */ /* 0x000ee80000300800 */
[----:B--2---:R-:W-:Y:S01]  /*25640*/  STS.U16 [R31+0x6240], R30 ;  /* 0x0062401e1f007388 */ /* 0x004fe20000000400 */
[----:B------:R-:W-:Y:S03]  /*25650*/  STS.U16 [R31+0x6280], R3 ;  /* 0x006280031f007388 */ /* 0x000fe60000000400 */
[----:B---3--:R0:W-:Y:S04]  /*25660*/  STS.U16 [R31+0x62c0], R0 ;  /* 0x0062c0001f007388 */ /* 0x0081e80000000400 */
[----:B0-----:R-:W2:Y:S01]  /*25670*/  LDL.LU R0, [R1+0x2080] ;  /* 0x0020800001007983 */ /* 0x001ea20000300800 */
[----:B------:R-:W2:Y:S02]  /*25680*/  LDL.LU R30, [R1+0xd4] ;  /* 0x0000d400011e7983 */ /* 0x000ea40000300800 */
[----:B------:R-:W3:Y:S02]  /*25690*/  LDL.LU R3, [R1+0xd0] ;  /* 0x0000d00001037983 */ /* 0x000ee40000300800 */
[----:B------:R-:W-:Y:S01]  /*256a0*/  STS.U16 [R31+0x6640], R59 ;  /* 0x0066403b1f007388 */ /* 0x000fe20000000400 */
[----:B------:R-:W-:Y:S01]  /*256b0*/  STS.U16 [R31+0x6600], R58 ;  /* 0x0066003a1f007388 */ /* 0x000fe20000000400 */
[----:B------:R-:W-:Y:S02]  /*256c0*/  STS.U16 [R31+0x66c0], R54 ;  /* 0x0066c0361f007388 */ /* 0x000fe40000000400 */
[----:B------:R-:W-:Y:S02]  /*256d0*/  STS.U16 [R31+0x6680], R52 ;  /* 0x006680341f007388 */ /* 0x000fe40000000400 */
[----:B------:R-:W-:Y:S01]  /*256e0*/  STS.U16 [R31+0x6a00], R42 ;  /* 0x006a002a1f007388 */ /* 0x000fe20000000400 */
[----:B----4-:R-:W-:Y:S01]  /*256f0*/  STS.U16 [R31+0x6a40], R40 ;  /* 0x006a40281f007388 */ /* 0x010fe20000000400 */
        /* <DEDUP_REMOVED lines=21> */
[----:B------:R0:W-:Y:S02]  /*25850*/  STS.U16 [R31+0x7e80], R4 ;  /* 0x007e80041f007388 */ /* 0x0001e40000000400 */
[----:B0-----:R-:W4:Y:S01]  /*25860*/  LDL.LU R31, [R1+0xcc] ;  /* 0x0000cc00011f7983 */ /* 0x001f220000300800 */
        /* <DEDUP_REMOVED lines=27> */
[----:B--2---:R-:W-:Y:S01]  /*25a20*/  STS.U16 [R0+0x4300], R30 ;  /* 0x0043001e00007388 */ /* 0x004fe20000000400 */
[----:B---3--:R0:W-:Y:S03]  /*25a30*/  STS.U16 [R0+0x4340], R3 ;  /* 0x0043400300007388 */ /* 0x0081e60000000400 */
[----:B0-----:R-:W2:Y:S01]  /*25a40*/  LDL.LU R3, [R1+0x1c] ;  /* 0x00001c0001037983 */ /* 0x001ea20000300800 */
[----:B------:R-:W3:Y:S03]  /*25a50*/  LDL.LU R30, [R1+0x18] ;  /* 0x00001800011e7983 */ /* 0x000ee60000300800 */
[----:B----4-:R0:W-:Y:S04]  /*25a60*/  STS.U16 [R0+0x4380], R31 ;  /* 0x0043801f00007388 */ /* 0x0101e80000000400 */
[----:B0-----:R-:W4:Y:S01]  /*25a70*/  LDL.LU R31, [R1+0x4] ;  /* 0x00000400011f7983 */ /* 0x001f220000300800 */
        /* <DEDUP_REMOVED lines=27> */
[----:B--2---:R0:W-:Y:S04]  /*25c30*/  STS.U16 [R0+0x5fc0], R3 ;  /* 0x005fc00300007388 */ /* 0x0041e80000000400 */
[----:B0-----:R-:W2:Y:S01]  /*25c40*/  LDL.LU R3, [R1+0x164] ;  /* 0x0001640001037983 */ /* 0x001ea20000300800 */
[----:B---3--:R-:W-:Y:S03]  /*25c50*/  STS.U16 [R0+0x5f80], R30 ;  /* 0x005f801e00007388 */ /* 0x008fe60000000400 */
[----:B----4-:R-:W-:Y:S01]  /*25c60*/  STS.U16 [R0+0x6300], R31 ;  /* 0x0063001f00007388 */ /* 0x010fe20000000400 */
[----:B------:R0:W-:Y:S03]  /*25c70*/  STS.U16 [R0+0x6340], R2 ;  /* 0x0063400200007388 */ /* 0x0001e60000000400 */
[----:B0-----:R-:W3:Y:S01]  /*25c80*/  LDL.LU R2, [R1+0x207c] ;  /* 0x00207c0001027983 */ /* 0x001ee20000300800 */
[----:B------:R0:W-:Y:S03]  /*25c90*/  STS.U16 [R0+0x6380], R61 ;  /* 0x0063803d00007388 */ /* 0x0001e60000000400 */
[----:B0-----:R-:W4:Y:S01]  /*25ca0*/  LDL R61, [R1+0x4cc] ;  /* 0x0004cc00013d7983 */ /* 0x001f220000100800 */
[----:B------:R-:W4:Y:S02]  /*25cb0*/  LDL.LU.64 R16, [R1+0x350] ;  /* 0x0003500001107983 */ /* 0x000f240000300a00 */
[----:B------:R-:W4:Y:S02]  /*25cc0*/  LDL.LU.64 R18, [R1+0x358] ;  /* 0x0003580001127983 */ /* 0x000f240000300a00 */
        /* <DEDUP_REMOVED lines=21> */
[----:B------:R-:W4:Y:S04]  /*25e20*/  LDL.LU.64 R20, [R1+0x380] ;  /* 0x0003800001147983 */ /* 0x000f280000300a00 */
[----:B------:R-:W-:Y:S01]  /*25e30*/  STS.U16 [R0+0x7b00], R49 ;  /* 0x007b003100007388 */ /* 0x000fe20000000400 */
[----:B------:R-:W4:Y:S02]  /*25e40*/  LDL.LU.64 R22, [R1+0x388] ;  /* 0x0003880001167983 */ /* 0x000f240000300a00 */
[----:B------:R-:W-:Y:S02]  /*25e50*/  STS.U16 [R0+0x7b40], R51 ;  /* 0x007b403300007388 */ /* 0x000fe40000000400 */
[----:B------:R-:W-:Y:S01]  /*25e60*/  STS.U16 [R0+0x7b80], R53 ;  /* 0x007b803500007388 */ /* 0x000fe20000000400 */
[----:B------:R-:W-:Y:S04]  /*25e70*/  STS.U16 [R0+0x7bc0], R55 ;  /* 0x007bc03700007388 */ /* 0x000fe80000000400 */
[----:B0-----:R-:W4:Y:S01]  /*25e80*/  LDL.LU.64 R44, [R1+0x370] ;  /* 0x00037000012c7983 */ /* 0x001f220000300a00 */
[----:B-1----:R-:W4:Y:S02]  /*25e90*/  LDL.LU.64 R46, [R1+0x378] ;  /* 0x00037800012e7983 */ /* 0x002f240000300a00 */
[----:B------:R-:W4:Y:S02]  /*25ea0*/  LDL.LU.64 R12, [R1+0x2a0] ;  /* 0x0002a000010c7983 */ /* 0x000f240000300a00 */
[----:B------:R-:W4:Y:S01]  /*25eb0*/  LDL.LU.64 R14, [R1+0x2a8] ;  /* 0x0002a800010e7983 */ /* 0x000f220000300a00 */
[----:B------:R-:W4:Y:S04]  /*25ec0*/  LDL R48, [R1+0x4e4] ;  /* 0x0004e40001307983 */ /* 0x000f280000100800 */
[----:B--2---:R0:W-:Y:S04]  /*25ed0*/  STS.U16 [R0+0x7f40], R3 ;  /* 0x007f400300007388 */ /* 0x0041e80000000400 */
[----:B0-----:R-:W2:Y:S01]  /*25ee0*/  LDL R3, [R1+0x4e0] ;  /* 0x0004e00001037983 */ /* 0x001ea20000100800 */
[----:B------:R-:W2:Y:S02]  /*25ef0*/  LDL.LU.64 R4, [R1+0x340] ;  /* 0x0003400001047983 */ /* 0x000ea40000300a00 */
[----:B------:R-:W2:Y:S01]  /*25f00*/  LDL.LU.64 R6, [R1+0x348] ;  /* 0x0003480001067983 */ /* 0x000ea20000300a00 */
[----:B---3--:R-:W-:Y:S01]  /*25f10*/  STS.U16 [R0+0x7f00], R2 ;  /* 0x007f000200007388 */ /* 0x008fe20000000400 */
[----:B------:R-:W-:Y:S02]  /*25f20*/  STS.U16 [R0+0x7fc0], R56 ;  /* 0x007fc03800007388 */ /* 0x000fe40000000400 */
[----:B------:R0:W-:Y:S02]  /*25f30*/  STS.U16 [R0+0x7f80], R57 ;  /* 0x007f803900007388 */ /* 0x0001e40000000400 */
[----:B------:R-:W-:Y:S06]  /*25f40*/  BAR.SYNC.DEFER_BLOCKING 0x0 ;  /* 0x0000000000007b1d */ /* 0x000fec0000010000 */
[----:B0-----:R-:W0:Y:S04]  /*25f50*/  S2R R0, SR_TID.X ;  /* 0x0000000000007919 */ /* 0x001e280000002100 */
[----:B------:R-:W1:Y:S04]  /*25f60*/  S2R R2, SR_TID.X ;  /* 0x0000000000027919 */ /* 0x000e680000002100 */
[----:B----4-:R-:W-:Y:S01]  /*25f70*/  LDSM.16.MT88.4 R24, [R61] ;  /* 0x000000003d18783b */ /* 0x010fe20000004200 */
[----:B0-----:R-:W-:Y:S01]  /*25f80*/  LOP3.LUT R0, R0, 0x7, RZ, 0xc0, !PT ;  /* 0x0000000700007812 */ /* 0x001fe200078ec0ff */
[----:B-1----:R-:W-:-:S04]  /*25f90*/  IMAD.SHL.U32 R2, R2, 0x2, RZ ;  /* 0x0000000202027824 */ /* 0x002fc800078e00ff */
[----:B------:R-:W-:-:S05]  /*25fa0*/  IMAD R0, R0, 0x110, RZ ;  /* 0x0000011000007824 */ /* 0x000fca00078e02ff */
[----:B------:R-:W-:Y:S02]  /*25fb0*/  LOP3.LUT R0, R0, 0x30, R2, 0x78, !PT ;  /* 0x0000003000007812 */ /* 0x000fe400078e7802 */
[----:B------:R-:W3:Y:S04]  /*25fc0*/  LDL R2, [R1+0x4dc] ;  /* 0x0004dc0001027983 */ /* 0x000ee80000100800 */
[----:B------:R-:W0:Y:S04]  /*25fd0*/  LDSM.16.M88.4 R36, [R0+0x4000] ;  /* 0x004000000024783b */ /* 0x000e280000000200 */
[----:B------:R-:W1:Y:S04]  /*25fe0*/  LDSM.16.M88.4 R8, [R0+0x5800] ;  /* 0x005800000008783b */ /* 0x000e680000000200 */
[----:B------:R-:W4:Y:S04]  /*25ff0*/  LDSM.16.M88.4 R32, [R0+0x4800] ;  /* 0x004800000020783b */ /* 0x000f280000000200 */
[----:B------:R-:W1:Y:S04]  /*26000*/  LDSM.16.M88.4 R40, [R0+0x6000] ;  /* 0x006000000028783b */ /* 0x000e680000000200 */
[----:B------:R-:W4:Y:S04]  /*26010*/  LDSM.16.M88.4 R28, [R0+0x5000] ;  /* 0x00500000001c783b */ /* 0x000f280000000200 */
[----:B------:R-:W4:Y:S01]  /*26020*/  LDSM.16.M88.4 R56, [R0+0x6800] ;  /* 0x006800000038783b */ /* 0x000f220000000200 */
[C---:B0-----:R-:W-:Y:S03]  /*26030*/  HMMA.16816.F32.BF16 R52, R24.reuse, R36, R16 ;  /* 0x000000241834723c */ /* 0x041fe60000041810 */
[----:B------:R-:W-:Y:S01]  /*26040*/  STL.64 [R1+0x40], R36 ;  /* 0x0000402401007387 */ /* 0x000fe20000100a00 */
[----:B------:R-:W-:Y:S02]  /*26050*/  STL.64 [R1+0x48], R38 ;  /* 0x0000482601007387 */ /* 0x000fe40000100a00 */
[----:B-1----:R-:W-:Y:S02]  /*26060*/  STL.64 [R1+0x10], R8 ;  /* 0x0000100801007387 */ /* 0x002fe40000100a00 */
[----:B------:R-:W-:Y:S01]  /*26070*/  STL.64 [R1+0x18], R10 ;  /* 0x0000180a01007387 */ /* 0x000fe20000100a00 */
[----:B----4-:R-:W-:Y:S01]  /*26080*/  STL.64 [R1+0x30], R32 ;  /* 0x0000302001007387 */ /* 0x010fe20000100a00 */
[----:B------:R-:W-:Y:S02]  /*26090*/  STL.64 [R1+0x38], R34 ;  /* 0x0000382201007387 */ /* 0x000fe40000100a00 */
[----:B------:R-:W-:Y:S02]  /*260a0*/  STL.64 [R1+0x8], R42 ;  /* 0x0000082a01007387 */ /* 0x000fe40000100a00 */
[----:B------:R-:W-:Y:S01]  /*260b0*/  STL.64 [R1+0x20], R28 ;  /* 0x0000201c01007387 */ /* 0x000fe20000100a00 */
[----:B------:R-:W-:Y:S01]  /*260c0*/  STL.64 [R1+0x28], R30 ;  /* 0x0000281e01007387 */ /* 0x000fe20000100a00 */
[----:B------:R-:W-:Y:S02]  /*260d0*/  STL [R1+0x204c], R58 ;  /* 0x00204c3a01007387 */ /* 0x000fe40000100800 */
[----:B------:R-:W-:Y:S02]  /*260e0*/  STL [R1+0x2048], R59 ;  /* 0x0020483b01007387 */ /* 0x000fe40000100800 */
[----:B------:R-:W4:Y:S01]  /*260f0*/  LDL.LU.64 R16, [R1+0x290] ;  /* 0x0002900001107983 */ /* 0x000f220000300a00 */
[----:B------:R-:W4:Y:S04]  /*26100*/  LDL.LU.64 R18, [R1+0x298] ;  /* 0x0002980001127983 */ /* 0x000f280000300a00 */
[----:B------:R-:W-:Y:S01]  /*26110*/  STL.64 [R1+0xb0], R52 ;  /* 0x0000b03401007387 */ /* 0x000fe20000100a00 */
[----:B------:R-:W-:Y:S02]  /*26120*/  STL.64 [R1+0xb8], R54 ;  /* 0x0000b83601007387 */ /* 0x000fe40000100a00 */
[----:B------:R-:W0:Y:S01]  /*26130*/  LDSM.16.M88.4 R52, [R0+0x7000] ;  /* 0x007000000034783b */ /* 0x000e220000000200 */
[C---:B------:R-:W-:Y:S01]  /*26140*/  HMMA.16816.F32.BF16 R20, R24.reuse, R28, R20 ;  /* 0x0000001c1814723c */ /* 0x040fe20000041814 */
[----:B0-----:R0:W-:Y:S02]  /*26150*/  STL [R1+0x2074], R54 ;  /* 0x0020743601007387 */ /* 0x0011e40000100800 */
[----:B------:R-:W-:Y:S11]  /*26160*/  STL [R1+0x2070], R55 ;  /* 0x0020703701007387 */ /* 0x000ff60000100800 */
[----:B------:R-:W-:Y:S10]  /*26170*/  @!UPT UIADD3 URZ, URZ, URZ, URZ ;  /* 0x0000003f3f3ff290 */ /* 0x000ff4000fffe03f */
[----:B0-----:R-:W-:Y:S01]  /*26180*/  IMAD.MOV.U32 R54, RZ, RZ, R23 ;  /* 0x000000ffff367224 */ /* 0x001fe200078e0017 */
[C---:B--2---:R-:W-:Y:S11]  /*26190*/  HMMA.16816.F32.BF16 R4, R24.reuse, R32, R4 ;  /* 0x000000201804723c */ /* 0x044ff60000041804 */
[----:B------:R-:W-:Y:S11]  /*261a0*/  @!UPT UIADD3 URZ, URZ, URZ, URZ ;  /* 0x0000003f3f3ff290 */ /* 0x000ff6000fffe03f */
[----:B------:R-:W-:Y:S01]  /*261b0*/  @!UPT UIADD3 URZ, URZ, URZ, URZ ;  /* 0x0000003f3f3ff290 */ /* 0x000fe2000fffe03f */
[----:B------:R-:W-:Y:S01]  /*261c0*/  STL.64 [R1+0xa0], R4 ;  /* 0x0000a00401007387 */ /* 0x000fe20000100a00 */
[----:B------:R-:W-:Y:S02]  /*261d0*/  STL.64 [R1+0xa8], R6 ;  /* 0x0000a80601007387 */ /* 0x000fe40000100a00 */
[----:B------:R0:W-:Y:S02]  /*261e0*/  STL.64 [R1+0x90], R20 ;  /* 0x0000901401007387 */ /* 0x0001e40000100a00 */
[----:B------:R1:W-:Y:S01]  /*261f0*/  STL [R1+0x98], R22 ;  /* 0x0000981601007387 */ /* 0x0003e20000100800 */
[C---:B------:R-:W-:Y:S08]  /*26200*/  HMMA.16816.F32.BF16 R44, R24.reuse, R8, R44 ;  /* 0x00000008182c723c */ /* 0x040ff0000004182c */
[----:B------:R-:W-:Y:S01]  /*26210*/  HMMA.16816.F32.BF16 R12, R24, R40, R12 ;  /* 0x00000028180c723c */ /* 0x000fe2000004180c */
[----:B------:R-:W-:-:S02]  /*26220*/  IMAD.MOV.U32 R31, RZ, RZ, R40 ;  /* 0x000000ffff1f7224 */ /* 0x000fc400078e0028 */
[----:B------:R-:W-:Y:S02]  /*26230*/  IMAD.MOV.U32 R30, RZ, RZ, R41 ;  /* 0x000000ffff1e7224 */ /* 0x000fe400078e0029 */
[----:B------:R-:W-:Y:S01]  /*26240*/  IMAD.MOV.U32 R60, RZ, RZ, R43 ;  /* 0x000000ffff3c7224 */ /* 0x000fe200078e002b */
[----:B------:R-:W-:Y:S04]  /*26250*/  LDSM.16.M88.4 R4, [R0+0x7800] ;  /* 0x007800000004783b */ /* 0x000fe80000000200 */
[----:B------:R-:W-:Y:S02]  /*26260*/  LDSM.16.MT88.4 R8, [R48] ;  /* 0x000000003008783b */ /* 0x000fe40000004200 */
[----:B------:R-:W-:Y:S02]  /*26270*/  LDSM.16.MT88.4 R48, [R48+0x800] ;  /* 0x000800003030783b */ /* 0x000fe40000004200 */
[----:B0-----:R-:W2:Y:S02]  /*26280*/  LDL.LU.64 R20, [R1+0x2d0] ;  /* 0x0002d00001147983 */ /* 0x001ea40000300a00 */
[----:B-1----:R-:W2:Y:S02]  /*26290*/  LDL.LU.64 R22, [R1+0x2d8] ;  /* 0x0002d80001167983 */ /* 0x002ea40000300a00 */
[----:B------:R-:W-:Y:S01]  /*262a0*/  STL [R1+0x2078], R54 ;  /* 0x0020783601007387 */ /* 0x000fe20000100800 */
[----:B------:R-:W-:Y:S01]  /*262b0*/  STL.64 [R1+0x80], R44 ;  /* 0x0000802c01007387 */ /* 0x000fe20000100a00 */
[----:B------:R-:W-:Y:S03]  /*262c0*/  STL.64 [R1+0x88], R46 ;  /* 0x0000882e01007387 */ /* 0x000fe60000100a00 */
[----:B------:R-:W-:Y:S02]  /*262d0*/  STL.64 [R1+0x70], R12 ;  /* 0x0000700c01007387 */ /* 0x000fe40000100a00 */
[----:B------:R-:W-:Y:S01]  /*262e0*/  STL [R1+0x78], R14 ;  /* 0x0000780e01007387 */ /* 0x000fe20000100800 */
[----:B------:R-:W-:Y:S01]  /*262f0*/  STL [R1+0x1f30], R3 ;  /* 0x001f300301007387 */ /* 0x000fe20000100800 */
[----:B------:R-:W2:Y:S02]  /*26300*/  LDL.LU.64 R40, [R1+0x2c0] ;  /* 0x0002c00001287983 */ /* 0x000ea40000300a00 */
[----:B------:R-:W2:Y:S01]  /*26310*/  LDL.LU.64 R42, [R1+0x2c8] ;  /* 0x0002c800012a7983 */ /* 0x000ea20000300a00 */
[C---:B----4-:R-:W-:Y:S11]  /*26320*/  HMMA.16816.F32.BF16 R16, R24.reuse, R56, R16 ;  /* 0x000000381810723c */ /* 0x050ff60000041810 */
[----:B------:R-:W-:Y:S11]  /*26330*/  @!UPT UIADD3 URZ, URZ, URZ, URZ ;  /* 0x0000003f3f3ff290 */ /* 0x000ff6000fffe03f */
[----:B------:R-:W-:Y:S01]  /*26340*/  @!UPT UIADD3 URZ, URZ, URZ, URZ ;  /* 0x0000003f3f3ff290 */ /* 0x000fe2000fffe03f */
[----:B------:R-:W-:Y:S01]  /*26350*/  STL.64 [R1+0x60], R16 ;  /* 0x0000601001007387 */ /* 0x000fe20000100a00 */
[----:B------:R-:W-:Y:S02]  /*26360*/  STL.64 [R1+0x68], R18 ;  /* 0x0000681201007387 */ /* 0x000fe40000100a00 */
[----:B---3--:R-:W0:Y:S02]  /*26370*/  LDSM.16.MT88.4 R16, [R2] ;  /* 0x000000000210783b */ /* 0x008e240000004200 */
[----:B0-----:R-:W-:Y:S02]  /*26380*/  STL.64 [R1+0x2058], R18 ;  /* 0x0020581201007387 */ /* 0x001fe40000100a00 */
[----:B------:R0:W-:Y:S02]  /*26390*/  STL.64 [R1+0x2050], R16 ;  /* 0x0020501001007387 */ /* 0x0001e40000100a00 */
[----:B------:R-:W-:Y:S01]  /*263a0*/  STL [R1+0x1f34], R2 ;  /* 0x001f340201007387 */ /* 0x000fe20000100800 */
[----:B0-----:R-:W3:Y:S01]  /*263b0*/  LDL.LU.64 R16, [R1+0x10] ;  /* 0x0000100001107983 */ /* 0x001ee20000300a00 */
[C---:B--2---:R-:W-:Y:S11]  /*263c0*/  HMMA.16816.F32.BF16 R20, R24.reuse, R52, R20 ;  /* 0x000000341814723c */ /* 0x044ff60000041814 */
[----:B------:R-:W-:Y:S11]  /*263d0*/  @!UPT UIADD3 URZ, URZ, URZ, URZ ;  /* 0x0000003f3f3ff290 */ /* 0x000ff6000fffe03f */
[----:B------:R-:W-:Y:S02]  /*263e0*/  @!UPT UIADD3 URZ, URZ, URZ, URZ ;  /* 0x0000003f3f3ff290 */ /* 0x000fe4000fffe03f */
[----:B------:R-:W-:Y:S02]  /*263f0*/  IMAD.MOV.U32 R55, RZ, RZ, R20 ;  /* 0x000000ffff377224 */ /* 0x000fe400078e0014 */
[----:B------:R-:W-:Y:S02]  /*26400*/  IMAD.MOV.U32 R59, RZ, RZ, R21 ;  /* 0x000000ffff3b7224 */ /* 0x000fe400078e0015 */
[----:B------:R-:W-:Y:S02]  /*26410*/  IMAD.MOV.U32 R58, RZ, RZ, R22 ;  /* 0x000000ffff3a7224 */ /* 0x000fe400078e0016 */
[----:B------:R-:W-:Y:S02]  /*26420*/  IMAD.MOV.U32 R0, RZ, RZ, R23 ;  /* 0x000000ffff007224 */ /* 0x000fe400078e0017 */
[----:B------:R-:W0:Y:S04]  /*26430*/  LDSM.16.MT88.4 R20, [R61+0x800] ;  /* 0x000800003d14783b */ /* 0x000e280000004200 */
[----:B0-----:R-:W-:Y:S01]  /*26440*/  STL.64 [R1+0x1fc8], R22 ;  /* 0x001fc81601007387 */ /* 0x001fe20000100a00 */
[----:B------:R0:W-:Y:S03]  /*26450*/  STL.64 [R1+0x1fc0], R20 ;  /* 0x001fc01401007387 */ /* 0x0001e60000100a00 */
[----:B0-----:R-:W2:Y:S01]  /*26460*/  LDL.LU.64 R20, [R1+0x3c0] ;  /* 0x0003c00001147983 */ /* 0x001ea20000300a00 */
[----:B------:R-:W2:Y:S01]  /*26470*/  LDL.LU.64 R22, [R1+0x3c8] ;  /* 0x0003c80001167983 */ /* 0x000ea20000300a00 */
[----:B------:R-:W-:Y:S01]  /*26480*/  HMMA.16816.F32.BF16 R40, R24, R4, R40 ;  /* 0x000000041828723c */ /* 0x000fe20000041828 */
[----:B------:R-:W-:Y:S01]  /*26490*/  STL [R1+0x1f38], R61 ;  /* 0x001f383d01007387 */ /* 0x000fe20000100800 */
[----:B------:R-:W4:Y:S01]  /*264a0*/  LDL.LU.64 R44, [R1+0x3b0] ;  /* 0x0003b000012c7983 */ /* 0x000f220000300a00 */
[----:B------:R-:W4:Y:S11]  /*264b0*/  LDL.LU.64 R46, [R1+0x3b8] ;  /* 0x0003b800012e7983 */ /* 0x000f360000300a00 */
[----:B------:R-:W-:Y:S09]  /*264c0*/  @!UPT UIADD3 URZ, URZ, URZ, URZ ;  /* 0x0000003f3f3ff290 */ /* 0x000ff2000fffe03f */
[----:B------:R-:W-:Y:S01]  /*264d0*/  STL.64 [R1+0x1f48], R42 ;  /* 0x001f482a01007387 */ /* 0x000fe20000100a00 */
[----:B------:R-:W-:Y:S02]  /*264e0*/  STL.64 [R1+0x1f40], R40 ;  /* 0x001f402801007387 */ /* 0x000fe40000100a00 */
[----:B------:R-:W3:Y:S02]  /*264f0*/  LDL.LU.64 R24, [R1+0x3a0] ;  /* 0x0003a00001187983 */ /* 0x000ee40000300a00 */
[----:B------:R-:W3:Y:S01]  /*26500*/  LDL.LU.64 R26, [R1+0x3a8] ;  /* 0x0003a800011a7983 */ /* 0x000ee20000300a00 */
[----:B------:R-:W-:Y:S01]  /*26510*/  STL.64 [R1+0x1f58], R50 ;  /* 0x001f583201007387 */ /* 0x000fe20000100a00 */
[----:B------:R-:W-:Y:S01]  /*26520*/  STL.64 [R1+0x1f50], R48 ;  /* 0x001f503001007387 */ /* 0x000fe20000100a00 */
[C---:B--2---:R-:W-:Y:S11]  /*26530*/  HMMA.16816.F32.BF16 R36, R8.reuse, R36, R20 ;  /* 0x000000240824723c */ /* 0x044ff60000041814 */
[----:B------:R-:W-:Y:S11]  /*26540*/  @!UPT UIADD3 URZ, URZ, URZ, URZ ;  /* 0x0000003f3f3ff290 */ /* 0x000ff6000fffe03f */
[----:B------:R-:W-:Y:S01]  /*26550*/  @!UPT UIADD3 URZ, URZ, URZ, URZ ;  /* 0x0000003f3f3ff290 */ /* 0x000fe2000fffe03f */
[----:B------:R0:W-:Y:S01]  /*26560*/  STL.64 [R1+0x1f68], R38 ;  /* 0x001f682601007387 */ /* 0x0001e20000100a00 */
[----:B------:R1:W-:Y:S03]  /*26570*/  STL.64 [R1+0x1f60], R36 ;  /* 0x001f602401007387 */ /* 0x0003e60000100a00 */
[----:B0-----:R-:W2:Y:S01]  /*26580*/  LDL R38, [R1+0x8] ;  /* 0x0000080001267983 */ /* 0x001ea20000100800 */
[----:B------:R-:W2:Y:S02]  /*26590*/  LDL.LU.64 R20, [R1+0x390] ;  /* 0x0003900001147983 */ /* 0x000ea40000300a00 */
[----:B------:R-:W2:Y:S01]  /*265a0*/  LDL.LU.64 R22, [R1+0x398] ;  /* 0x0003980001167983 */ /* 0x000ea20000300a00 */
[----:B----4-:R-:W-:Y:S01]  /*265b0*/  HMMA.16816.F32.BF16 R32, R8, R32, R44 ;  /* 0x000000200820723c */ /* 0x010fe2000004182c */
[----:B-1----:R-:W-:Y:S02]  /*265c0*/  IMAD.MOV.U32 R36, RZ, RZ, R31 ;  /* 0x000000ffff247224 */ /* 0x002fe400078e001f */
[----:B------:R-:W-:-:S05]  /*265d0*/  IMAD.MOV.U32 R37, RZ, RZ, R30 ;  /* 0x000000ffff257224 */ /* 0x000fca00078e001e */
[C---:B---3--:R-:W-:Y:S01]  /*265e0*/  HMMA.16816.F32.BF16 R28, R8.reuse, R28, R24 ;  /* 0x0000001c081c723c */ /* 0x048fe20000041818 */
[----:B------:R-:W3:Y:S01]  /*265f0*/  LDL.LU.64 R44, [R1+0x2b0] ;  /* 0x0002b000012c7983 */ /* 0x000ee20000300a00 */
[----:B------:R-:W3:Y:S11]  /*26600*/  LDL.LU.64 R46, [R1+0x2b8] ;  /* 0x0002b800012e7983 */ /* 0x000ef60000300a00 */
[----:B------:R-:W-:Y:S02]  /*26610*/  @!UPT UIADD3 URZ, URZ, URZ, URZ ;  /* 0x0000003f3f3ff290 */ /* 0x000fe4000fffe03f */
[----:B------:R-:W-:Y:S01]  /*26620*/  STL.64 [R1+0x1f28], R34 ;  /* 0x001f282201007387 */ /* 0x000fe20000100a00 */
[----:B------:R0:W-:Y:S03]  /*26630*/  STL.64 [R1+0x1f20], R32 ;  /* 0x001f202001007387 */ /* 0x0001e60000100a00 */
[----:B0-----:R-:W4:Y:S01]  /*26640*/  LDL.LU.64 R32, [R1+0x40] ;  /* 0x0000400001207983 */ /* 0x001f220000300a00 */
[----:B------:R-:W4:Y:S02]  /*26650*/  LDL.LU.64 R34, [R1+0x48] ;  /* 0x0000480001227983 */ /* 0x000f240000300a00 */
[----:B------:R-:W4:Y:S02]  /*26660*/  LDL.LU.64 R48, [R1+0x270] ;  /* 0x0002700001307983 */ /* 0x000f240000300a00 */
[----:B------:R-:W4:Y:S01]  /*26670*/  LDL.LU.64 R50, [R1+0x278] ;  /* 0x0002780001327983 */ /* 0x000f220000300a00 */
[----:B------:R-:W4:Y:S01]  /*26680*/  LDL.LU.64 R40, [R1+0x1f0] ;  /* 0x0001f00001287983 */ /* 0x000f220000300a00 */
[----:B------:R-:W4:Y:S02]  /*26690*/  LDL.LU.64 R42, [R1+0x1f8] ;  /* 0x0001f800012a7983 */ /* 0x000f240000300a00 */
[----:B------:R-:W-:Y:S02]  /*266a0*/  STL.64 [R1+0x1f78], R30 ;  /* 0x001f781e01007387 */ /* 0x000fe40000100a00 */
[----:B------:R0:W-:Y:S02]  /*266b0*/  STL.64 [R1+0x1f70], R28 ;  /* 0x001f701c01007387 */ /* 0x0001e40000100a00 */
[----:B0-----:R-:W4:Y:S01]  /*266c0*/  LDL.LU.64 R28, [R1+0x280] ;  /* 0x00028000011c7983 */ /* 0x001f220000300a00 */
[----:B------:R-:W4:Y:S01]  /*266d0*/  LDL.LU.64 R30, [R1+0x288] ;  /* 0x00028800011e7983 */ /* 0x000f220000300a00 */
[----:B--2---:R-:W-:Y:S07]  /*266e0*/  HMMA.16816.F32.BF16 R24, R8, R16, R20 ;  /* 0x000000100818723c */ /* 0x004fee0000041814 */
[----:B------:R-:W-:-:S02]  /*266f0*/  IMAD.MOV.U32 R21, RZ, RZ, R16 ;  /* 0x000000ffff157224 */ /* 0x000fc400078e0010 */
[----:B------:R-:W-:Y:S02]  /*26700*/  IMAD.MOV.U32 R20, RZ, RZ, R17 ;  /* 0x000000ffff147224 */ /* 0x000fe400078e0011 */
[----:B------:R-:W2:Y:S01]  /*26710*/  LDL.LU.64 R16, [R1+0x360] ;  /* 0x0003600001107983 */ /* 0x000ea20000300a00 */
[----:B------:R-:W2:Y:S11]  /*26720*/  LDL.LU.64 R18, [R1+0x368] ;  /* 0x0003680001127983 */ /* 0x000eb60000300a00 */
[----:B------:R-:W-:Y:S01]  /*26730*/  STL.64 [R1+0x1f88], R26 ;  /* 0x001f881a01007387 */ /* 0x000fe20000100a00 */
[----:B------:R4:W-:Y:S02]  /*26740*/  STL.64 [R1+0x1f80], R24 ;  /* 0x001f801801007387 */ /* 0x0009e40000100a00 */
[----:B------:R-:W-:-:S02]  /*26750*/  IMAD.MOV.U32 R54, RZ, RZ, R15 ;  /* 0x000000ffff367224 */ /* 0x000fc400078e000f */
[----:B------:R0:W2:Y:S01]  /*26760*/  LDSM.16.MT88.4 R12, [R3] ;  /* 0x00000000030c783b */ /* 0x0000a20000004200 */
[----:B---3--:R-:W-:Y:S01]  /*26770*/  HMMA.16816.F32.BF16 R44, R8, R36, R44 ;  /* 0x00000024082c723c */ /* 0x008fe2000004182c */
[----:B------:R-:W-:-:S07]  /*26780*/  IMAD.MOV.U32 R39, RZ, RZ, R60 ;  /* 0x000000ffff277224 */ /* 0x000fce00078e003c */
[----:B----4-:R-:W-:Y:S11]  /*26790*/  HMMA.16816.F32.BF16 R24, R8, R56, R28 ;  /* 0x000000380818723c */ /* 0x010ff6000004181c */
[----:B------:R-:W-:Y:S04]  /*267a0*/  @!UPT UIADD3 URZ, URZ, URZ, URZ ;  /* 0x0000003f3f3ff290 */ /* 0x000fe8000fffe03f */
[----:B------:R-:W-:Y:S01]  /*267b0*/  STL.64 [R1+0x1f98], R46 ;  /* 0x001f982e01007387 */ /* 0x000fe20000100a00 */
[----:B------:R-:W-:Y:S08]  /*267c0*/  STL.64 [R1+0x1f90], R44 ;  /* 0x001f902c01007387 */ /* 0x000ff00000100a00 */
[----:B------:R-:W-:Y:S02]  /*267d0*/  IMAD.MOV.U32 R61, RZ, RZ, R24 ;  /* 0x000000ffff3d7224 */ /* 0x000fe400078e0018 */
[----:B------:R-:W-:-:S02]  /*267e0*/  IMAD.MOV.U32 R2, RZ, RZ, R25 ;  /* 0x000000ffff027224 */ /* 0x000fc400078e0019 */
[----:B0-----:R-:W-:Y:S02]  /*267f0*/  IMAD.MOV.U32 R3, RZ, RZ, R26 ;  /* 0x000000ffff037224 */ /* 0x001fe400078e001a */
[----:B------:R-:W-:Y:S02]  /*26800*/  IMAD.MOV.U32 R60, RZ, RZ, R27 ;  /* 0x000000ffff3c7224 */ /* 0x000fe400078e001b */
[C---:B------:R-:W-:Y:S08]  /*26810*/  HMMA.16816.F32.BF16 R24, R8.reuse, R52, R48 ;  /* 0x000000340818723c */ /* 0x040ff00000041830 */
[----:B------:R-:W-:Y:S01]  /*26820*/  HMMA.16816.F32.BF16 R8, R8, R4, R40 ;  /* 0x000000040808723c */ /* 0x000fe20000041828 */
[----:B------:R-:W-:Y:S11]  /*26830*/  STL.64 [R1+0x2068], R6 ;  /* 0x0020680601007387 */ /* 0x000ff60000100a00 */
[----:B------:R-:W-:Y:S03]  /*26840*/  @!UPT UIADD3 URZ, URZ, URZ, URZ ;  /* 0x0000003f3f3ff290 */ /* 0x000fe6000fffe03f */
[----:B------:R-:W-:Y:S01]  /*26850*/  STL.64 [R1+0xf0], R24 ;  /* 0x0000f01801007387 */ /* 0x000fe20000100a00 */
[----:B------:R-:W-:Y:S02]  /*26860*/  STL.64 [R1+0xf8], R26 ;  /* 0x0000f81a01007387 */ /* 0x000fe40000100a00 */
[----:B------:R-:W-:Y:S05]  /*26870*/  STL.64 [R1+0x2060], R4 ;  /* 0x0020600401007387 */ /* 0x000fea0000100a00 */
[----:B------:R-:W-:Y:S01]  /*26880*/  STL.64 [R1+0x140], R8 ;  /* 0x0001400801007387 */ /* 0x000fe20000100a00 */
[----:B------:R0:W-:Y:S04]  /*26890*/  STL.64 [R1+0x148], R10 ;  /* 0x0001480a01007387 */ /* 0x0001e80000100a00 */
[----:B0-----:R-:W3:Y:S04]  /*268a0*/  LDL R10, [R1+0x18] ;  /* 0x00001800010a7983 */ /* 0x001ee80000100800 */
[----:B------:R-:W3:Y:S01]  /*268b0*/  LDL R11, [R1+0x1c] ;  /* 0x00001c00010b7983 */ /* 0x000ee20000100800 */
[----:B------:R-:W4:Y:S01]  /*268c0*/  LDL.LU R48, [R1+0x60] ;  /* 0x0000600001307983 */ /* 0x000f220000300800 */
[----:B--2---:R-:W-:Y:S11]  /*268d0*/  HMMA.16816.F32.BF16 R4, R12, R32, R16 ;  /* 0x000000200c04723c */ /* 0x004ff60000041810 */
[----:B------:R-:W-:Y:S11]  /*268e0*/  @!UPT UIADD3 URZ, URZ, URZ, URZ ;  /* 0x0000003f3f3ff290 */ /* 0x000ff6000fffe03f */
[----:B------:R-:W-:Y:S01]  /*268f0*/  @!UPT UIADD3 URZ, URZ, URZ, URZ ;  /* 0x0000003f3f3ff290 */ /* 0x000fe2000fffe03f */
[----:B------:R-:W-:Y:S01]  /*26900*/  STL.64 [R1+0x150], R4 ;  /* 0x0001500401007387 */ /* 0x000fe20000100a00 */
[----:B------:R-:W-:Y:S02]  /*26910*/  STL.64 [R1+0x158], R6 ;  /* 0x0001580601007387 */ /* 0x000fe40000100a00 */
[----:B------:R-:W4:Y:S02]  /*26920*/  LDL.LU R49, [R1+0x64] ;  /* 0x0000640001317983 */ /* 0x000f240000300800 */
[----:B------:R-:W2:Y:S01]  /*26930*/  LDL.LU R50, [R1+0x68] ;  /* 0x0000680001327983 */ /* 0x000ea20000300800 */
[----:B------:R-:W2:Y:S01]  /*26940*/  LDL.LU R51, [R1+0x6c] ;  /* 0x00006c0001337983 */ /* 0x000ea20000300800 */
[----:B------:R-:W-:-:S03]  /*26950*/  IMAD.MOV.U32 R31, RZ, RZ, R54 ;  /* 0x000000ffff1f7224 */ /* 0x000fc600078e0036 */
[----:B--2---:R-:W-:Y:S01]  /*26960*/  STL.64 [R1+0x1fa8], R50 ;  /* 0x001fa83201007387 */ /* 0x004fe20000100a00 */
[----:B----4-:R0:W-:Y:S02]  /*26970*/  STL.64 [R1+0x1fa0], R48 ;  /* 0x001fa03001007387 */ /* 0x0101e40000100a00 */
[----:B------:R-:W2:Y:S02]  /*26980*/  LDL.LU R28, [R1+0x70] ;  /* 0x00007000011c7983 */ /* 0x000ea40000300800 */
[----:B------:R-:W2:Y:S01]  /*26990*/  LDL.LU R29, [R1+0x74] ;  /* 0x00007400011d7983 */ /* 0x000ea20000300800 */
[----:B------:R-:W4:Y:S01]  /*269a0*/  LDL.LU R30, [R1+0x78] ;  /* 0x00007800011e7983 */ /* 0x000f220000300800 */
[----:B------:R-:W2:Y:S03]  /*269b0*/  LDL.LU R54, [R1+0x2078] ;  /* 0x0020780001367983 */ /* 0x000ea60000300800 */
[----:B----4-:R-:W-:Y:S01]  /*269c0*/  STL.64 [R1+0x1fb8], R30 ;  /* 0x001fb81e01007387 */ /* 0x010fe20000100a00 */
[----:B--2---:R-:W-:Y:S02]  /*269d0*/  STL.64 [R1+0x1fb0], R28 ;  /* 0x001fb01c01007387 */ /* 0x004fe40000100a00 */
[----:B------:R-:W2:Y:S02]  /*269e0*/  LDL.LU R24, [R1+0x80] ;  /* 0x0000800001187983 */ /* 0x000ea40000300800 */
[----:B------:R-:W2:Y:S01]  /*269f0*/  LDL.LU R25, [R1+0x84] ;  /* 0x0000840001197983 */ /* 0x000ea20000300800 */
[----:B------:R-:W4:Y:S01]  /*26a00*/  LDL.LU R26, [R1+0x88] ;  /* 0x00008800011a7983 */ /* 0x000f220000300800 */
[----:B------:R-:W4:Y:S03]  /*26a10*/  LDL.LU R27, [R1+0x8c] ;  /* 0x00008c00011b7983 */ /* 0x000f260000300800 */
[----:B----4-:R-:W-:Y:S01]  /*26a20*/  STL.64 [R1+0x1fd8], R26 ;  /* 0x001fd81a01007387 */ /* 0x010fe20000100a00 */
[----:B--2---:R-:W-:Y:S02]  /*26a30*/  STL.64 [R1+0x1fd0], R24 ;  /* 0x001fd01801007387 */ /* 0x004fe40000100a00 */
[----:B0-----:R-:W2:Y:S02]  /*26a40*/  LDL.LU R48, [R1+0xa0] ;  /* 0x0000a00001307983 */ /* 0x001ea40000300800 */
[----:B------:R-:W2:Y:S01]  /*26a50*/  LDL.LU R49, [R1+0xa4] ;  /* 0x0000a40001317983 */ /* 0x000ea20000300800 */
[----:B------:R-:W4:Y:S01]  /*26a60*/  LDL.LU R50, [R1+0xa8] ;  /* 0x0000a80001327983 */ /* 0x000f220000300800 */
[----:B------:R-:W4:Y:S02]  /*26a70*/  LDL.LU R51, [R1+0xac] ;  /* 0x0000ac0001337983 */ /* 0x000f240000300800 */
[----:B------:R-:W-:-:S02]  /*26a80*/  IMAD.MOV.U32 R8, RZ, RZ, R21 ;  /* 0x000000ffff087224 */ /* 0x000fc400078e0015 */
[----:B------:R-:W-:Y:S02]  /*26a90*/  IMAD.MOV.U32 R9, RZ, RZ, R20 ;  /* 0x000000ffff097224 */ /* 0x000fe400078e0014 */
[----:B------:R-:W3:Y:S01]  /*26aa0*/  LDL.LU.64 R20, [R1+0x330] ;  /* 0x0003300001147983 */ /* 0x000ee20000300a00 */
[----:B------:R-:W3:Y:S03]  /*26ab0*/  LDL.LU.64 R22, [R1+0x338] ;  /* 0x0003380001167983 */ /* 0x000ee60000300a00 */
[----:B----4-:R-:W-:Y:S01]  /*26ac0*/  STL.64 [R1+0x1fe8], R50 ;  /* 0x001fe83201007387 */ /* 0x010fe20000100a00 */
[----:B--2---:R0:W-:Y:S03]  /*26ad0*/  STL.64 [R1+0x1fe0], R48 ;  /* 0x001fe03001007387 */ /* 0x0041e60000100a00 */
[----:B0-----:R-:W2:Y:S01]  /*26ae0*/  LDL.LU.64 R48, [R1+0x20] ;  /* 0x0000200001307983 */ /* 0x001ea20000300a00 */
[----:B------:R-:W4:Y:S02]  /*26af0*/  LDL.LU R28, [R1+0xb0] ;  /* 0x0000b000011c7983 */ /* 0x000f240000300800 */
        /* <DEDUP_REMOVED lines=10> */
[----:B0-----:R-:W3:Y:S01]  /*26ba0*/  LDL.LU.64 R28, [R1+0x320] ;  /* 0x00032000011c7983 */ /* 0x001ee20000300a00 */
[----:B------:R-:W3:Y:S02]  /*26bb0*/  LDL.LU.64 R30, [R1+0x328] ;  /* 0x00032800011e7983 */ /* 0x000ee40000300a00 */
[----:B------:R-:W3:Y:S02]  /*26bc0*/  LDL.LU.64 R24, [R1+0x2f0] ;  /* 0x0002f00001187983 */ /* 0x000ee40000300a00 */
[----:B------:R-:W3:Y:S01]  /*26bd0*/  LDL.LU.64 R26, [R1+0x2f8] ;  /* 0x0002f800011a7983 */ /* 0x000ee20000300a00 */
[----:B------:R-:W3:Y:S01]  /*26be0*/  LDL.LU.64 R16, [R1+0x1e0] ;  /* 0x0001e00001107983 */ /* 0x000ee20000300a00 */
[----:B------:R-:W3:Y:S02]  /*26bf0*/  LDL.LU.64 R18, [R1+0x1e8] ;  /* 0x0001e80001127983 */ /* 0x000ee40000300a00 */
[----:B------:R-:W3:Y:S02]  /*26c00*/  LDL.LU.64 R4, [R1+0x1d0] ;  /* 0x0001d00001047983 */ /* 0x000ee40000300a00 */
[----:B------:R-:W3:Y:S01]  /*26c10*/  LDL.LU.64 R6, [R1+0x1d8] ;  /* 0x0001d80001067983 */ /* 0x000ee20000300a00 */
[----:B----4-:R-:W-:Y:S01]  /*26c20*/  STL.64 [R1+0x2008], R46 ;  /* 0x0020082e01007387 */ /* 0x010fe20000100a00 */
[----:B--2---:R0:W-:Y:S03]  /*26c30*/  STL.64 [R1+0x2000], R44 ;  /* 0x0020002c01007387 */ /* 0x0041e60000100a00 */
[----:B0-----:R-:W2:Y:S01]  /*26c40*/  LDL.LU.64 R44, [R1+0x30] ;  /* 0x00003000012c7983 */ /* 0x001ea20000300a00 */
[----:B------:R-:W-:-:S02]  /*26c50*/  IMAD.MOV.U32 R42, RZ, RZ, R58 ;  /* 0x000000ffff2a7224 */ /* 0x000fc400078e003a */
[----:B------:R-:W-:Y:S02]  /*26c60*/  IMAD.MOV.U32 R43, RZ, RZ, R0 ;  /* 0x000000ffff2b7224 */ /* 0x000fe400078e0000 */
[----:B------:R-:W-:Y:S02]  /*26c70*/  IMAD.MOV.U32 R40, RZ, RZ, R55 ;  /* 0x000000ffff287224 */ /* 0x000fe400078e0037 */
[----:B------:R-:W-:Y:S01]  /*26c80*/  IMAD.MOV.U32 R41, RZ, RZ, R59 ;  /* 0x000000ffff297224 */ /* 0x000fe200078e003b */
[----:B------:R-:W4:Y:S01]  /*26c90*/  LDL.LU R55, [R1+0x2070] ;  /* 0x0020700001377983 */ /* 0x000f220000300800 */
[----:B------:R-:W-:Y:S03]  /*26ca0*/  STL.64 [R1+0x2018], R42 ;  /* 0x0020182a01007387 */ /* 0x000fe60000100a00 */
[----:B------:R2:W-:Y:S01]  /*26cb0*/  STL.64 [R1+0x2010], R40 ;  /* 0x0020102801007387 */ /* 0x0005e20000100a00 */
[C---:B---3--:R-:W-:Y:S08]  /*26cc0*/  HMMA.16816.F32.BF16 R28, R12.reuse, R48, R28 ;  /* 0x000000300c1c723c */ /* 0x048ff0000004181c */
[C---:B------:R-:W-:Y:S08]  /*26cd0*/  HMMA.16816.F32.BF16 R24, R12.reuse, R8, R24 ;  /* 0x000000080c18723c */ /* 0x040ff00000041818 */
[C---:B------:R-:W-:Y:S08]  /*26ce0*/  HMMA.16816.F32.BF16 R4, R12.reuse, R56, R4 ;  /* 0x000000380c04723c */ /* 0x040ff00000041804 */
[----:B--2---:R-:W-:Y:S01]  /*26cf0*/  HMMA.16816.F32.BF16 R40, R12, R44, R20 ;  /* 0x0000002c0c28723c */ /* 0x004fe20000041814 */
[----:B------:R-:W-:-:S06]  /*26d00*/  IMAD.MOV.U32 R0, RZ, RZ, R45 ;  /* 0x000000ffff007224 */ /* 0x000fcc00078e002d */
[----:B------:R-:W-:Y:S11]  /*26d10*/  IMAD.MOV.U32 R20, RZ, RZ, R44 ;  /* 0x000000ffff147224 */ /* 0x000ff600078e002c */
[----:B------:R-:W-:Y:S05]  /*26d20*/  @!UPT UIADD3 URZ, URZ, URZ, URZ ;  /* 0x0000003f3f3ff290 */ /* 0x000fea000fffe03f */
[----:B------:R-:W-:Y:S01]  /*26d30*/  STL.64 [R1+0x160], R40 ;  /* 0x0001602801007387 */ /* 0x000fe20000100a00 */
[----:B------:R-:W-:Y:S02]  /*26d40*/  STL.64 [R1+0x168], R42 ;  /* 0x0001682a01007387 */ /* 0x000fe40000100a00 */
[----:B------:R-:W-:Y:S02]  /*26d50*/  STL.64 [R1+0x170], R28 ;  /* 0x0001701c01007387 */ /* 0x000fe40000100a00 */
[----:B------:R-:W-:Y:S01]  /*26d60*/  STL.64 [R1+0x178], R30 ;  /* 0x0001781e01007387 */ /* 0x000fe20000100a00 */
[----:B------:R-:W-:Y:S01]  /*26d70*/  STL.64 [R1+0x2028], R10 ;  /* 0x0020280a01007387 */ /* 0x000fe20000100a00 */
[----:B------:R0:W-:Y:S02]  /*26d80*/  STL.64 [R1+0x2020], R8 ;  /* 0x0020200801007387 */ /* 0x0001e40000100a00 */
[----:B------:R-:W-:Y:S02]  /*26d90*/  STL.64 [R1+0x180], R24 ;  /* 0x0001801801007387 */ /* 0x000fe40000100a00 */
[----:B------:R-:W-:Y:S02]  /*26da0*/  STL.64 [R1+0x188], R26 ;  /* 0x0001881a01007387 */ /* 0x000fe40000100a00 */
[----:B0-----:R-:W-:-:S02]  /*26db0*/  IMAD.MOV.U32 R8, RZ, RZ, R20 ;  /* 0x000000ffff087224 */ /* 0x001fc400078e0014 */
[----:B------:R-:W-:-:S05]  /*26dc0*/  IMAD.MOV.U32 R9, RZ, RZ, R0 ;  /* 0x000000ffff097224 */ /* 0x000fca00078e0000 */
[----:B------:R0:W-:Y:S02]  /*26dd0*/  STL.64 [R1+0x2040], R8 ;  /* 0x0020400801007387 */ /* 0x0001e40000100a00 */
[----:B0-----:R-:W-:Y:S02]  /*26de0*/  HMMA.16816.F32.BF16 R8, R12, R36, R16 ;  /* 0x000000240c08723c */ /* 0x001fe40000041810 */
[----:B------:R-:W-:Y:S01]  /*26df0*/  STL.64 [R1+0x2038], R38 ;  /* 0x0020382601007387 */ /* 0x000fe20000100a00 */
[----:B------:R-:W-:Y:S02]  /*26e00*/  STL.64 [R1+0x2030], R36 ;  /* 0x0020302401007387 */ /* 0x000fe40000100a00 */
[----:B------:R-:W-:Y:S11]  /*26e10*/  IMAD.MOV.U32 R0, RZ, RZ, R7 ;  /* 0x000000ffff007224 */ /* 0x000ff600078e0007 */
[----:B------:R-:W-:Y:S07]  /*26e20*/  @!UPT UIADD3 URZ, URZ, URZ, URZ ;  /* 0x0000003f3f3ff290 */ /* 0x000fee000fffe03f */
[----:B------:R-:W-:Y:S01]  /*26e30*/  STL.64 [R1+0x190], R8 ;  /* 0x0001900801007387 */ /* 0x000fe20000100a00 */
[----:B------:R-:W-:Y:S02]  /*26e40*/  STL.64 [R1+0x198], R10 ;  /* 0x0001980a01007387 */ /* 0x000fe40000100a00 */
[----:B------:R0:W-:Y:S02]  /*26e50*/  STL.64 [R1+0x1d0], R4 ;  /* 0x0001d00401007387 */ /* 0x0001e40000100a00 */
[----:B------:R1:W-:Y:S01]  /*26e60*/  STL [R1+0x1d8], R6 ;  /* 0x0001d80601007387 */ /* 0x0003e20000100800 */
[----:B0-----:R-:W2:Y:S01]  /*26e70*/  LDL.LU.64 R4, [R1+0x1c0] ;  /* 0x0001c00001047983 */ /* 0x001ea20000300a00 */
[----:B-1----:R-:W2:Y:S02]  /*26e80*/  LDL.LU.64 R6, [R1+0x1c8] ;  /* 0x0001c80001067983 */ /* 0x002ea40000300a00 */
[----:B------:R-:W3:Y:S02]  /*26e90*/  LDL.LU.64 R16, [R1+0x1b0] ;  /* 0x0001b00001107983 */ /* 0x000ee40000300a00 */
[----:B------:R-:W3:Y:S01]  /*26ea0*/  LDL.LU.64 R18, [R1+0x1b8] ;  /* 0x0001b80001127983 */ /* 0x000ee20000300a00 */
[----:B------:R-:W3:Y:S01]  /*26eb0*/  LDL.LU.64 R8, [R1+0x2e0] ;  /* 0x0002e00001087983 */ /* 0x000ee20000300a00 */
[----:B------:R-:W3:Y:S02]  /*26ec0*/  LDL.LU.64 R10, [R1+0x2e8] ;  /* 0x0002e800010a7983 */ /* 0x000ee40000300a00 */
[----:B------:R-:W3:Y:S02]  /*26ed0*/  LDL.LU.64 R36, [R1+0x260] ;  /* 0x0002600001247983 */ /* 0x000ee40000300a00 */
[----:B------:R-:W3:Y:S01]  /*26ee0*/  LDL.LU.64 R38, [R1+0x268] ;  /* 0x0002680001267983 */ /* 0x000ee20000300a00 */
[----:B------:R-:W3:Y:S01]  /*26ef0*/  LDL.LU.64 R40, [R1+0x250] ;  /* 0x0002500001287983 */ /* 0x000ee20000300a00 */
[----:B------:R-:W3:Y:S02]  /*26f00*/  LDL.LU.64 R42, [R1+0x258] ;  /* 0x00025800012a7983 */ /* 0x000ee40000300a00 */
[----:B------:R-:W3:Y:S02]  /*26f10*/  LDL.LU.64 R44, [R1+0x210] ;  /* 0x00021000012c7983 */ /* 0x000ee40000300a00 */
[----:B------:R-:W3:Y:S01]  /*26f20*/  LDL.LU.64 R46, [R1+0x218] ;  /* 0x00021800012e7983 */ /* 0x000ee20000300a00 */
[----:B------:R-:W3:Y:S01]  /*26f30*/  LDL.LU.64 R28, [R1+0x220] ;  /* 0x00022000011c7983 */ /* 0x000ee20000300a00 */
[----:B------:R-:W-:-:S02]  /*26f40*/  IMAD.MOV.U32 R58, RZ, RZ, R48 ;  /* 0x000000ffff3a7224 */ /* 0x000fc400078e0030 */
[----:B------:R-:W-:Y:S02]  /*26f50*/  IMAD.MOV.U32 R59, RZ, RZ, R49 ;  /* 0x000000ffff3b7224 */ /* 0x000fe400078e0031 */
[----:B------:R-:W3:Y:S01]  /*26f60*/  LDL.LU.64 R30, [R1+0x228] ;  /* 0x00022800011e7983 */ /* 0x000ee20000300a00 */
[----:B------:R-:W3:Y:S01]  /*26f70*/  LDL.LU.64 R48, [R1+0x240] ;  /* 0x0002400001307983 */ /* 0x000ee20000300a00 */
[----:B------:R-:W3:Y:S02]  /*26f80*/  LDL.LU.64 R50, [R1+0x248] ;  /* 0x0002480001327983 */ /* 0x000ee40000300a00 */
[----:B------:R-:W3:Y:S02]  /*26f90*/  LDL.LU.64 R24, [R1+0x230] ;  /* 0x0002300001187983 */ /* 0x000ee40000300a00 */
[----:B------:R-:W3:Y:S01]  /*26fa0*/  LDL.LU.64 R26, [R1+0x238] ;  /* 0x00023800011a7983 */ /* 0x000ee20000300a00 */
[----:B------:R-:W3:Y:S01]  /*26fb0*/  LDL.LU.64 R20, [R1+0x200] ;  /* 0x0002000001147983 */ /* 0x000ee20000300a00 */
[----:B------:R-:W3:Y:S02]  /*26fc0*/  LDL.LU.64 R22, [R1+0x208] ;  /* 0x0002080001167983 */ /* 0x000ee40000300a00 */
[----:B------:R-:W-:Y:S01]  /*26fd0*/  STL [R1+0x1f00], R0 ;  /* 0x001f000001007387 */ /* 0x000fe20000100800 */
[C---:B--2---:R-:W-:Y:S11]  /*26fe0*/  HMMA.16816.F32.BF16 R4, R12.reuse, R52, R4 ;  /* 0x000000340c04723c */ /* 0x044ff60000041804 */
[----:B------:R-:W-:Y:S11]  /*26ff0*/  @!UPT UIADD3 URZ, URZ, URZ, URZ ;  /* 0x0000003f3f3ff290 */ /* 0x000ff6000fffe03f */
[----:B------:R-:W-:Y:S01]  /*27000*/  @!UPT UIADD3 URZ, URZ, URZ, URZ ;  /* 0x0000003f3f3ff290 */ /* 0x000fe2000fffe03f */
[----:B------:R-:W-:Y:S01]  /*27010*/  STL.64 [R1+0x1f0], R4 ;  /* 0x0001f00401007387 */ /* 0x000fe20000100a00 */
[----:B------:R0:W-:Y:S03]  /*27020*/  STL.64 [R1+0x1f8], R6 ;  /* 0x0001f80601007387 */ /* 0x0001e60000100a00 */
[----:B0-----:R-:W2:Y:S01]  /*27030*/  LDL.LU.64 R6, [R1+0x2068] ;  /* 0x0020680001067983 */ /* 0x001ea20000300a00 */
[----:B------:R-:W3:Y:S02]  /*27040*/  LDL.LU.64 R4, [R1+0x2060] ;  /* 0x0020600001047983 */ /* 0x000ee40000300a00 */
[----:B---3--:R-:W-:Y:S01]  /*27050*/  HMMA.16816.F32.BF16 R12, R12, R4, R16 ;  /* 0x000000040c0c723c */ /* 0x008fe20000041810 */
[----:B------:R-:W3:Y:S01]  /*27060*/  LDL.LU.64 R18, [R1+0x2058] ;  /* 0x0020580001127983 */ /* 0x000ee20000300a00 */
[----:B------:R-:W3:Y:S11]  /*27070*/  LDL.LU.64 R16, [R1+0x2050] ;  /* 0x0020500001107983 */ /* 0x000ef60000300a00 */
[----:B------:R-:W-:Y:S10]  /*27080*/  @!UPT UIADD3 URZ, URZ, URZ, URZ ;  /* 0x0000003f3f3ff290 */ /* 0x000ff4000fffe03f */
[----:B------:R0:W-:Y:S01]  /*27090*/  STL.64 [R1+0x1c0], R12 ;  /* 0x0001c00c01007387 */ /* 0x0001e20000100a00 */
[----:B------:R1:W-:Y:S02]  /*270a0*/  STL [R1+0x1c8], R14 ;  /* 0x0001c80e01007387 */ /* 0x0003e40000100800 */
[----:B------:R-:W-:Y:S02]  /*270b0*/  IMAD.MOV.U32 R0, RZ, RZ, R15 ;  /* 0x000000ffff007224 */ /* 0x000fe400078e000f */
[----:B0-----:R-:W-:Y:S02]  /*270c0*/  IMAD.MOV.U32 R12, RZ, RZ, R58 ;  /* 0x000000ffff0c7224 */ /* 0x001fe400078e003a */
[----:B------:R-:W-:Y:S01]  /*270d0*/  IMAD.MOV.U32 R13, RZ, RZ, R59 ;  /* 0x000000ffff0d7224 */ /* 0x000fe200078e003b */
[----:B------:R-:W2:Y:S01]  /*270e0*/  LDL.LU R58, [R1+0x204c] ;  /* 0x00204c00013a7983 */ /* 0x000ea20000300800 */
[----:B------:R-:W2:Y:S02]  /*270f0*/  LDL.LU R59, [R1+0x2048] ;  /* 0x00204800013b7983 */ /* 0x000ea40000300800 */
[----:B-1----:R-:W2:Y:S02]  /*27100*/  LDL R14, [R1+0x28] ;  /* 0x00002800010e7983 */ /* 0x002ea40000100800 */
[----:B------:R-:W2:Y:S01]  /*27110*/  LDL R15, [R1+0x2c] ;  /* 0x00002c00010f7983 */ /* 0x000ea20000100800 */
[C---:B---3--:R-:W-:Y:S11]  /*27120*/  HMMA.16816.F32.BF16 R8, R16.reuse, R32, R8 ;  /* 0x000000201008723c */ /* 0x048ff60000041808 */
[----:B------:R-:W-:Y:S11]  /*27130*/  @!UPT UIADD3 URZ, URZ, URZ, URZ ;  /* 0x0000003f3f3ff290 */ /* 0x000ff6000fffe03f */
[----:B------:R-:W-:Y:S01]  /*27140*/  @!UPT UIADD3 URZ, URZ, URZ, URZ ;  /* 0x0000003f3f3ff290 */ /* 0x000fe2000fffe03f */
[----:B------:R0:W-:Y:S01]  /*27150*/  STL.64 [R1+0x1b0], R8 ;  /* 0x0001b00801007387 */ /* 0x0001e20000100a00 */
[----:B------:R1:W-:Y:S03]  /*27160*/  STL.64 [R1+0x1b8], R10 ;  /* 0x0001b80a01007387 */ /* 0x0003e60000100a00 */
[----:B0-----:R-:W1:Y:S02]  /*27170*/  LDL.LU.64 R8, [R1+0x2040] ;  /* 0x0020400001087983 */ /* 0x001e640000300a00 */
[C---:B-1----:R-:W-:Y:S02]  /*27180*/  HMMA.16816.F32.BF16 R8, R16.reuse, R8, R36 ;  /* 0x000000081008723c */ /* 0x042fe40000041824 */
[----:B------:R-:W3:Y:S01]  /*27190*/  LDL.LU.64 R38, [R1+0x2038] ;  /* 0x0020380001267983 */ /* 0x000ee20000300a00 */
[----:B------:R-:W2:Y:S11]  /*271a0*/  LDL.LU.64 R36, [R1+0x2030] ;  /* 0x0020300001247983 */ /* 0x000eb60000300a00 */
[----:B------:R-:W-:Y:S09]  /*271b0*/  @!UPT UIADD3 URZ, URZ, URZ, URZ ;  /* 0x0000003f3f3ff290 */ /* 0x000ff2000fffe03f */
[----:B------:R-:W-:Y:S01]  /*271c0*/  STL.64 [R1+0x1a0], R8 ;  /* 0x0001a00801007387 */ /* 0x000fe20000100a00 */
[----:B------:R0:W-:Y:S03]  /*271d0*/  STL.64 [R1+0x1a8], R10 ;  /* 0x0001a80a01007387 */ /* 0x0001e60000100a00 */
[----:B0-----:R-:W3:Y:S01]  /*271e0*/  LDL.LU.64 R10, [R1+0x2028] ;  /* 0x00202800010a7983 */ /* 0x001ee20000300a00 */
[----:B------:R-:W3:Y:S01]  /*271f0*/  LDL.LU.64 R8, [R1+0x2020] ;  /* 0x0020200001087983 */ /* 0x000ee20000300a00 */
[C---:B------:R-:W-:Y:S08]  /*27200*/  HMMA.16816.F32.BF16 R40, R16.reuse, R12, R40 ;  /* 0x0000000c1028723c */ /* 0x040ff00000041828 */
[C---:B------:R-:W-:Y:S08]  /*27210*/  HMMA.16816.F32.BF16 R48, R16.reuse, R56, R48 ;  /* 0x000000381030723c */ /* 0x040ff00000041830 */
[C---:B------:R-:W-:Y:S07]  /*27220*/  HMMA.16816.F32.BF16 R24, R16.reuse, R52, R24 ;  /* 0x000000341018723c */ /* 0x040fee0000041818 */
[----:B------:R-:W-:Y:S01]  /*27230*/  STL.64 [R1+0x1e0], R40 ;  /* 0x0001e02801007387 */ /* 0x000fe20000100a00 */
[----:B------:R0:W-:Y:S03]  /*27240*/  STL.64 [R1+0x1e8], R42 ;  /* 0x0001e82a01007387 */ /* 0x0001e60000100a00 */
[----:B0-----:R-:W4:Y:S01]  /*27250*/  LDL.LU.64 R42, [R1+0x2018] ;  /* 0x00201800012a7983 */ /* 0x001f220000300a00 */
[----:B------:R-:W4:Y:S01]  /*27260*/  LDL.LU.64 R40, [R1+0x2010] ;  /* 0x0020100001287983 */ /* 0x000f220000300a00 */
[C---:B--2---:R-:W-:Y:S08]  /*27270*/  HMMA.16816.F32.BF16 R28, R16.reuse, R36, R28 ;  /* 0x00000024101c723c */ /* 0x044ff0000004181c */
[C---:B---3--:R-:W-:Y:S08]  /*27280*/  HMMA.16816.F32.BF16 R44, R16.reuse, R8, R44 ;  /* 0x00000008102c723c */ /* 0x048ff0000004182c */
[----:B------:R-:W-:Y:S11]  /*27290*/  HMMA.16816.F32.BF16 R16, R16, R4, R20 ;  /* 0x000000041010723c */ /* 0x000ff60000041814 */
[----:B------:R-:W-:Y:S04]  /*272a0*/  @!UPT UIADD3 URZ, URZ, URZ, URZ ;  /* 0x0000003f3f3ff290 */ /* 0x000fe8000fffe03f */
[----:B------:R-:W-:Y:S01]  /*272b0*/  STL.64 [R1+0x210], R44 ;  /* 0x0002102c01007387 */ /* 0x000fe20000100a00 */
[----:B------:R0:W-:Y:S03]  /*272c0*/  STL.64 [R1+0x218], R46 ;  /* 0x0002182e01007387 */ /* 0x0001e60000100a00 */
[----:B0-----:R-:W2:Y:S01]  /*272d0*/  LDL.LU.64 R46, [R1+0x2008] ;  /* 0x00200800012e7983 */ /* 0x001ea20000300a00 */
[----:B------:R-:W2:Y:S02]  /*272e0*/  LDL.LU.64 R44, [R1+0x2000] ;  /* 0x00200000012c7983 */ /* 0x000ea40000300a00 */
[----:B------:R-:W-:Y:S02]  /*272f0*/  STL.64 [R1+0x220], R28 ;  /* 0x0002201c01007387 */ /* 0x000fe40000100a00 */
[----:B------:R0:W-:Y:S02]  /*27300*/  STL.64 [R1+0x228], R30 ;  /* 0x0002281e01007387 */ /* 0x0001e40000100a00 */
[----:B0-----:R-:W3:Y:S01]  /*27310*/  LDL.LU.64 R30, [R1+0x1ff8] ;  /* 0x001ff800011e7983 */ /* 0x001ee20000300a00 */
[----:B------:R-:W3:Y:S02]  /*27320*/  LDL.LU.64 R28, [R1+0x1ff0] ;  /* 0x001ff000011c7983 */ /* 0x000ee40000300a00 */
[----:B------:R-:W-:Y:S02]  /*27330*/  STL.64 [R1+0x240], R48 ;  /* 0x0002403001007387 */ /* 0x000fe40000100a00 */
[----:B------:R0:W-:Y:S02]  /*27340*/  STL.64 [R1+0x248], R50 ;  /* 0x0002483201007387 */ /* 0x0001e40000100a00 */
[----:B0-----:R-:W2:Y:S01]  /*27350*/  LDL.LU.64 R50, [R1+0x1fe8] ;  /* 0x001fe80001327983 */ /* 0x001ea20000300a00 */
[----:B------:R-:W2:Y:S02]  /*27360*/  LDL.LU.64 R48, [R1+0x1fe0] ;  /* 0x001fe00001307983 */ /* 0x000ea40000300a00 */
[----:B------:R-:W-:Y:S02]  /*27370*/  STL.64 [R1+0x2c0], R24 ;  /* 0x0002c01801007387 */ /* 0x000fe40000100a00 */
[----:B------:R0:W-:Y:S02]  /*27380*/  STL.64 [R1+0x2c8], R26 ;  /* 0x0002c81a01007387 */ /* 0x0001e40000100a00 */
[----:B0-----:R-:W2:Y:S01]  /*27390*/  LDL.LU.64 R26, [R1+0x1fd8] ;  /* 0x001fd800011a7983 */ /* 0x001ea20000300a00 */
[----:B------:R-:W2:Y:S02]  /*273a0*/  LDL.LU.64 R24, [R1+0x1fd0] ;  /* 0x001fd00001187983 */ /* 0x000ea40000300a00 */
[----:B------:R-:W3:Y:S02]  /*273b0*/  LDL.LU.64 R22, [R1+0x1fc8] ;  /* 0x001fc80001167983 */ /* 0x000ee40000300a00 */
[----:B------:R-:W3:Y:S01]  /*273c0*/  LDL.LU.64 R20, [R1+0x1fc0] ;  /* 0x001fc00001147983 */ /* 0x000ee20000300a00 */
[----:B------:R-:W-:Y:S01]  /*273d0*/  STL.64 [R1+0x2b0], R16 ;  /* 0x0002b01001007387 */ /* 0x000fe20000100a00 */
[----:B------:R0:W-:Y:S03]  /*273e0*/  STL.64 [R1+0x2b8], R18 ;  /* 0x0002b81201007387 */ /* 0x0001e60000100a00 */
[----:B0-----:R-:W2:Y:S04]  /*273f0*/  LDL R18, [R1+0x38] ;  /* 0x0000380001127983 */ /* 0x001ea80000100800 */
[----:B------:R-:W2:Y:S01]  /*27400*/  LDL R19, [R1+0x3c] ;  /* 0x00003c0001137983 */ /* 0x000ea20000100800 */
[C---:B---3--:R-:W-:Y:S08]  /*27410*/  HMMA.16816.F32.BF16 R28, R20.reuse, R34, R28 ;  /* 0x00000022141c723c */ /* 0x048ff0000004181c */
[C---:B--2---:R-:W-:Y:S11]  /*27420*/  HMMA.16816.F32.BF16 R48, R20.reuse, R18, R48 ;  /* 0x000000121430723c */ /* 0x044ff60000041830 */
[----:B------:R-:W-:Y:S04]  /*27430*/  @!UPT UIADD3 URZ, URZ, URZ, URZ ;  /* 0x0000003f3f3ff290 */ /* 0x000fe8000fffe03f */
[----:B------:R-:W-:Y:S01]  /*27440*/  STL.64 [R1+0x2a0], R28 ;  /* 0x0002a01c01007387 */ /* 0x000fe20000100a00 */
[----:B------:R0:W-:Y:S03]  /*27450*/  STL.64 [R1+0x2a8], R30 ;  /* 0x0002a81e01007387 */ /* 0x0001e60000100a00 */
[----:B0-----:R-:W2:Y:S01]  /*27460*/  LDL.LU.64 R30, [R1+0x1fb8] ;  /* 0x001fb800011e7983 */ /* 0x001ea20000300a00 */
[----:B------:R-:W2:Y:S03]  /*27470*/  LDL.LU.64 R28, [R1+0x1fb0] ;  /* 0x001fb000011c7983 */ /* 0x000ea60000300a00 */
[----:B------:R-:W-:Y:S02]  /*27480*/  STL.64 [R1+0x290], R48 ;  /* 0x0002903001007387 */ /* 0x000fe40000100a00 */
[----:B------:R0:W-:Y:S02]  /*27490*/  STL.64 [R1+0x298], R50 ;  /* 0x0002983201007387 */ /* 0x0001e40000100a00 */
[----:B0-----:R-:W3:Y:S01]  /*274a0*/  LDL.LU.64 R50, [R1+0x1fa8] ;  /* 0x001fa80001327983 */ /* 0x001ee20000300a00 */
[----:B------:R-:W3:Y:S01]  /*274b0*/  LDL.LU.64 R48, [R1+0x1fa0] ;  /* 0x001fa00001307983 */ /* 0x000ee20000300a00 */
[C---:B------:R-:W-:Y:S08]  /*274c0*/  HMMA.16816.F32.BF16 R44, R20.reuse, R14, R44 ;  /* 0x0000000e142c723c */ /* 0x040ff0000004182c */
[C---:B------:R-:W-:Y:S08]  /*274d0*/  HMMA.16816.F32.BF16 R24, R20.reuse, R10, R24 ;  /* 0x0000000a1418723c */ /* 0x040ff00000041818 */
[C---:B----4-:R-:W-:Y:S07]  /*274e0*/  HMMA.16816.F32.BF16 R40, R20.reuse, R54, R40 ;  /* 0x000000361428723c */ /* 0x050fee0000041828 */
[----:B------:R-:W-:Y:S01]  /*274f0*/  STL.64 [R1+0x280], R44 ;  /* 0x0002802c01007387 */ /* 0x000fe20000100a00 */
[----:B------:R0:W-:Y:S03]  /*27500*/  STL.64 [R1+0x288], R46 ;  /* 0x0002882e01007387 */ /* 0x0001e60000100a00 */
[----:B0-----:R-:W4:Y:S01]  /*27510*/  LDL.LU.64 R46, [R1+0x1f98] ;  /* 0x001f9800012e7983 */ /* 0x001f220000300a00 */
[----:B------:R-:W4:Y:S03]  /*27520*/  LDL.LU.64 R44, [R1+0x1f90] ;  /* 0x001f9000012c7983 */ /* 0x000f260000300a00 */
[----:B------:R-:W-:Y:S02]  /*27530*/  STL.64 [R1+0x250], R24 ;  /* 0x0002501801007387 */ /* 0x000fe40000100a00 */
[----:B------:R0:W-:Y:S02]  /*27540*/  STL.64 [R1+0x258], R26 ;  /* 0x0002581a01007387 */ /* 0x0001e40000100a00 */
[----:B0-----:R-:W4:Y:S01]  /*27550*/  LDL.LU.64 R26, [R1+0x1f88] ;  /* 0x001f8800011a7983 */ /* 0x001f220000300a00 */
[----:B------:R-:W4:Y:S01]  /*27560*/  LDL.LU.64 R24, [R1+0x1f80] ;  /* 0x001f800001187983 */ /* 0x000f220000300a00 */
[C---:B--2---:R-:W-:Y:S02]  /*27570*/  HMMA.16816.F32.BF16 R36, R20.reuse, R38, R28 ;  /* 0x000000261424723c */ /* 0x044fe4000004181c */
[----:B------:R-:W2:Y:S01]  /*27580*/  LDL.LU.64 R30, [R1+0x1f78] ;  /* 0x001f7800011e7983 */ /* 0x000ea20000300a00 */
[----:B------:R-:W2:Y:S05]  /*27590*/  LDL.LU.64 R28, [R1+0x1f70] ;  /* 0x001f7000011c7983 */ /* 0x000eaa0000300a00 */
[----:B---3--:R-:W-:Y:S11]  /*275a0*/  HMMA.16816.F32.BF16 R48, R20, R58, R48 ;  /* 0x0000003a1430723c */ /* 0x008ff60000041830 */
[----:B------:R-:W-:Y:S04]  /*275b0*/  @!UPT UIADD3 URZ, URZ, URZ, URZ ;  /* 0x0000003f3f3ff290 */ /* 0x000fe8000fffe03f */
[----:B------:R-:W-:Y:S01]  /*275c0*/  STL.64 [R1+0x270], R36 ;  /* 0x0002702401007387 */ /* 0x000fe20000100a00 */
[----:B------:R0:W-:Y:S03]  /*275d0*/  STL.64 [R1+0x278], R38 ;  /* 0x0002782601007387 */ /* 0x0001e60000100a00 */
[----:B0-----:R-:W3:Y:S01]  /*275e0*/  LDL.LU.64 R38, [R1+0x1f68] ;  /* 0x001f680001267983 */ /* 0x001ee20000300a00 */
[----:B------:R-:W3:Y:S03]  /*275f0*/  LDL.LU.64 R36, [R1+0x1f60] ;  /* 0x001f600001247983 */ /* 0x000ee60000300a00 */
        /* <DEDUP_REMOVED lines=8> */
[----:B------:R-:W-:Y:S01]  /*27680*/  IMAD.MOV.U32 R5, RZ, RZ, R35 ;  /* 0x000000ffff057224 */ /* 0x000fe200078e0023 */
[----:B---3--:R-:W-:Y:S08]  /*27690*/  HMMA.16816.F32.BF16 R36, R48, R34, R36 ;  /* 0x000000223024723c */ /* 0x008ff00000041824 */
[----:B--2---:R-:W-:Y:S01]  /*276a0*/  HMMA.16816.F32.BF16 R40, R20, R6, R40 ;  /* 0x000000061428723c */ /* 0x004fe20000041828 */
[----:B------:R-:W2:Y:S11]  /*276b0*/  LDL.LU.64 R22, [R1+0x8] ;  /* 0x0000080001167983 */ /* 0x000eb60000300a00 */
[----:B------:R-:W-:Y:S11]  /*276c0*/  @!UPT UIADD3 URZ, URZ, URZ, URZ ;  /* 0x0000003f3f3ff290 */ /* 0x000ff6000fffe03f */
[----:B------:R0:W-:Y:S01]  /*276d0*/  STL.64 [R1+0x130], R40 ;  /* 0x0001302801007387 */ /* 0x0001e20000100a00 */
[----:B------:R1:W-:Y:S02]  /*276e0*/  STL.64 [R1+0x138], R42 ;  /* 0x0001382a01007387 */ /* 0x0003e40000100a00 */
[----:B0-----:R-:W-:Y:S02]  /*276f0*/  IMAD.MOV.U32 R40, RZ, RZ, R61 ;  /* 0x000000ffff287224 */ /* 0x001fe400078e003d */
[----:B------:R-:W-:Y:S01]  /*27700*/  IMAD.MOV.U32 R41, RZ, RZ, R2 ;  /* 0x000000ffff297224 */ /* 0x000fe200078e0002 */
[----:B------:R-:W3:Y:S01]  /*27710*/  LDL.LU R61, [R1+0x1f38] ;  /* 0x001f3800013d7983 */ /* 0x000ee20000300800 */
[----:B------:R-:W2:Y:S02]  /*27720*/  LDL.LU R2, [R1+0x1f34] ;  /* 0x001f340001027983 */ /* 0x000ea40000300800 */
[----:B-1----:R-:W-:Y:S02]  /*27730*/  IMAD.MOV.U32 R42, RZ, RZ, R3 ;  /* 0x000000ffff2a7224 */ /* 0x002fe400078e0003 */
[----:B------:R-:W2:Y:S01]  /*27740*/  LDL.LU R3, [R1+0x1f30] ;  /* 0x001f300001037983 */ /* 0x000ea20000300800 */
[----:B------:R0:W-:Y:S02]  /*27750*/  STL.64 [R1+0x120], R36 ;  /* 0x0001202401007387 */ /* 0x0001e40000100a00 */
[----:B------:R-:W-:Y:S02]  /*27760*/  STL.64 [R1+0x128], R38 ;  /* 0x0001282601007387 */ /* 0x000fe40000100a00 */
[----:B0-----:R-:W-:-:S02]  /*27770*/  IMAD.MOV.U32 R36, RZ, RZ, R34 ;  /* 0x000000ffff247224 */ /* 0x001fc400078e0022 */
[----:B------:R-:W2:Y:S01]  /*27780*/  LDL.LU.64 R34, [R1+0x1f28] ;  /* 0x001f280001227983 */ /* 0x000ea20000300a00 */
[----:B------:R-:W2:Y:S01]  /*27790*/  LDL.LU.64 R32, [R1+0x1f20] ;  /* 0x001f200001207983 */ /* 0x000ea20000300a00 */
[----:B------:R-:W-:Y:S02]  /*277a0*/  HMMA.16816.F32.BF16 R12, R48, R14, R28 ;  /* 0x0000000e300c723c */ /* 0x000fe4000004181c */
[----:B------:R-:W0:Y:S01]  /*277b0*/  S2R R56, SR_TID.X ;  /* 0x0000000000387919 */ /* 0x000e220000002100 */
[----:B------:R-:W-:Y:S02]  /*277c0*/  IMAD.MOV.U32 R43, RZ, RZ, R60 ;  /* 0x000000ffff2b7224 */ /* 0x000fe400078e003c */
[----:B0-----:R-:W-:-:S03]  /*277d0*/  IMAD.SHL.U32 R56, R56, 0x2, RZ ;  /* 0x0000000238387824 */ /* 0x001fc600078e00ff */
[C---:B--2---:R-:W-:Y:S08]  /*277e0*/  HMMA.16816.F32.BF16 R32, R48.reuse, R18, R32 ;  /* 0x000000123020723c */ /* 0x044ff00000041820 */
[C---:B----4-:R-:W-:Y:S01]  /*277f0*/  HMMA.16816.F32.BF16 R16, R48.reuse, R10, R24 ;  /* 0x0000000a3010723c */ /* 0x050fe20000041818 */
[----:B------:R-:W-:Y:S02]  /*27800*/  IMAD.MOV.U32 R53, RZ, RZ, R22 ;  /* 0x000000ffff357224 */ /* 0x000fe400078e0016 */
[----:B------:R-:W-:Y:S01]  /*27810*/  IMAD.MOV.U32 R52, RZ, RZ, R23 ;  /* 0x000000ffff347224 */ /* 0x000fe200078e0017 */
[----:B------:R-:W-:Y:S11]  /*27820*/  LDSM.16.MT88.4 R8, [R3+0x800] ;  /* 0x000800000308783b */ /* 0x000ff60000004200 */
[----:B------:R-:W-:Y:S01]  /*27830*/  STL.64 [R1+0x110], R32 ;  /* 0x0001102001007387 */ /* 0x000fe20000100a00 */
[----:B------:R-:W-:Y:S02]  /*27840*/  STL.64 [R1+0x118], R34 ;  /* 0x0001182201007387 */ /* 0x000fe40000100a00 */
[----:B------:R-:W-:Y:S02]  /*27850*/  STL.64 [R1+0x100], R12 ;  /* 0x0001000c01007387 */ /* 0x000fe40000100a00 */
[----:B------:R0:W-:Y:S02]  /*27860*/  STL.64 [R1+0x108], R14 ;  /* 0x0001080e01007387 */ /* 0x0001e40000100a00 */
[----:B0-----:R-:W0:Y:S04]  /*27870*/  S2R R15, SR_TID.X ;  /* 0x00000000000f7919 */ /* 0x001e280000002100 */
[----:B------:R-:W-:Y:S01]  /*27880*/  STL.64 [R1+0xd0], R16 ;  /* 0x0000d01001007387 */ /* 0x000fe20000100a00 */
[----:B------:R1:W-:Y:S02]  /*27890*/  STL.64 [R1+0xd8], R18 ;  /* 0x0000d81201007387 */ /* 0x0003e40000100a00 */
[----:B-1----:R-:W-:Y:S01]  /*278a0*/  HMMA.16816.F32.BF16 R16, R48, R22, R44 ;  /* 0x000000163010723c */ /* 0x002fe2000004182c */
[----:B0-----:R-:W-:-:S02]  /*278b0*/  LOP3.LUT R57, R15, 0x7, RZ, 0xc0, !PT ;  /* 0x000000070f397812 */ /* 0x001fc400078ec0ff */
[----:B------:R-:W0:Y:S03]  /*278c0*/  LDSM.16.MT88.4 R12, [R2+0x800] ;  /* 0x00080000020c783b */ /* 0x000e260000004200 */
[----:B------:R-:W-:-:S05]  /*278d0*/  IMAD R57, R57, 0x110, RZ ;  /* 0x0000011039397824 */ /* 0x000fca00078e02ff */
[----:B------:R-:W-:Y:S11]  /*278e0*/  LOP3.LUT R4, R57, 0x30, R56, 0x78, !PT ;  /* 0x0000003039047812 */ /* 0x000ff600078e7838 */
[----:B------:R-:W-:Y:S01]  /*278f0*/  @!UPT UIADD3 URZ, URZ, URZ, URZ ;  /* 0x0000003f3f3ff290 */ /* 0x000fe2000fffe03f */
[----:B------:R-:W-:Y:S01]  /*27900*/  STL.64 [R1+0xc0], R16 ;  /* 0x0000c01001007387 */ /* 0x000fe20000100a00 */
[----:B------:R-:W-:Y:S01]  /*27910*/  LOP3.LUT R4, R4, 0x40, RZ, 0x3c, !PT ;  /* 0x0000004004047812 */ /* 0x000fe200078e3cff */
[----:B------:R-:W-:Y:S02]  /*27920*/  STL [R1+0xc8], R18 ;  /* 0x0000c81201007387 */ /* 0x000fe40000100800 */
[----:B------:R-:W-:Y:S02]  /*27930*/  IMAD.MOV.U32 R60, RZ, RZ, R19 ;  /* 0x000000ffff3c7224 */ /* 0x000fe400078e0013 */
[----:B---3--:R-:W1:Y:S04]  /*27940*/  LDSM.16.MT88.4 R16, [R61+0x1000] ;  /* 0x001000003d10783b */ /* 0x008e680000004200 */
[----:B------:R-:W2:Y:S04]  /*27950*/  LDSM.16.M88.4 R20, [R4+0x4000] ;  /* 0x004000000414783b */ /* 0x000ea80000000200 */
[----:B------:R-:W-:Y:S04]  /*27960*/  STL [R1+0x1e20], R60 ;  /* 0x001e203c01007387 */ /* 0x000fe80000100800 */
[----:B------:R-:W3:Y:S04]  /*27970*/  LDSM.16.M88.4 R24, [R4+0x4800] ;  /* 0x004800000418783b */ /* 0x000ee80000000200 */
[----:B------:R-:W4:Y:S04]  /*27980*/  LDSM.16.M88.4 R28, [R4+0x5000] ;  /* 0x00500000041c783b */ /* 0x000f280000000200 */
[----:B------:R-:W3:Y:S04]  /*27990*/  LDSM.16.M88.4 R32, [R4+0x5800] ;  /* 0x005800000420783b */ /* 0x000ee80000000200 */
[----:B0-----:R-:W-:Y:S01]  /*279a0*/  STL.64 [R1+0x1ef8], R14 ;  /* 0x001ef80e01007387 */ /* 0x001fe20000100a00 */
[----:B------:R0:W-:Y:S02]  /*279b0*/  STL.64 [R1+0x1ef0], R12 ;  /* 0x001ef00c01007387 */ /* 0x0001e40000100a00 */
[----:B0-----:R-:W-:Y:S01]  /*279c0*/  HMMA.16816.F32.BF16 R12, R48, R58, R40 ;  /* 0x0000003a300c723c */ /* 0x001fe20000041828 */
[----:B------:R-:W-:Y:S01]  /*279d0*/  STL [R1+0x1df0], R2 ;  /* 0x001df00201007387 */ /* 0x000fe20000100800 */
[----:B-1----:R-:W-:Y:S02]  /*279e0*/  STL.64 [R1+0x1e70], R18 ;  /* 0x001e701201007387 */ /* 0x002fe40000100a00 */
[----:B------:R0:W-:Y:S01]  /*279f0*/  STL.64 [R1+0x1e68], R16 ;  /* 0x001e681001007387 */ /* 0x0001e20000100a00 */
[----:B------:R-:W-:Y:S04]  /*27a00*/  STL [R1+0x1df4], R61 ;  /* 0x001df43d01007387 */ /* 0x000fe80000100800 */
[----:B--2---:R-:W-:Y:S01]  /*27a10*/  STL [R1+0x1cdc], R22 ;  /* 0x001cdc1601007387 */ /* 0x004fe20000100800 */
[----:B------:R-:W-:Y:S03]  /*27a20*/  STL [R1+0x1cd8], R23 ;  /* 0x001cd81701007387 */ /* 0x000fe60000100800 */
[----:B------:R-:W-:Y:S10]  /*27a30*/  LDSM.16.M88.4 R40, [R4+0x6800] ;  /* 0x006800000428783b */ /* 0x000ff40000000200 */
[----:B------:R-:W-:Y:S01]  /*27a40*/  STL.64 [R1+0xb0], R12 ;  /* 0x0000b00c01007387 */ /* 0x000fe20000100a00 */
[----:B------:R-:W-:Y:S02]  /*27a50*/  STL [R1+0xb8], R14 ;  /* 0x0000b80e01007387 */ /* 0x000fe40000100800 */
[----:B------:R-:W2:Y:S02]  /*27a60*/  LDL.LU R44, [R1+0xf0] ;  /* 0x0000f000012c7983 */ /* 0x000ea40000300800 */
[----:B------:R-:W2:Y:S01]  /*27a70*/  LDL.LU R45, [R1+0xf4] ;  /* 0x0000f400012d7983 */ /* 0x000ea20000300800 */
[----:B------:R-:W2:Y:S01]  /*27a80*/  LDL.LU R46, [R1+0xf8] ;  /* 0x0000f800012e7983 */ /* 0x000ea20000300800 */
[----:B------:R-:W2:Y:S02]  /*27a90*/  LDL.LU R47, [R1+0xfc] ;  /* 0x0000fc00012f7983 */ /* 0x000ea40000300800 */
[----:B------:R-:W-:-:S02]  /*27aa0*/  IMAD.MOV.U32 R60, RZ, RZ, R15 ;  /* 0x000000ffff3c7224 */ /* 0x000fc400078e000f */
[----:B------:R-:W2:Y:S01]  /*27ab0*/  LDL R57, [R1+0x4e4] ;  /* 0x0004e40001397983 */ /* 0x000ea20000100800 */
[----:B------:R-:W-:Y:S02]  /*27ac0*/  STL.64 [R1+0x1f08], R58 ;  /* 0x001f083a01007387 */ /* 0x000fe40000100a00 */
[----:B------:R-:W-:Y:S02]  /*27ad0*/  STL [R1+0x1e28], R60 ;  /* 0x001e283c01007387 */ /* 0x000fe40000100800 */
[----:B---3--:R-:W-:Y:S02]  /*27ae0*/  STL [R1+0x1d14], R26 ;  /* 0x001d141a01007387 */ /* 0x008fe40000100800 */
[----:B------:R-:W-:Y:S01]  /*27af0*/  STL [R1+0x1d10], R27 ;  /* 0x001d101b01007387 */ /* 0x000fe20000100800 */
[----:B------:R-:W-:Y:S01]  /*27b00*/  STL.64 [R1+0x1f10], R24 ;  /* 0x001f101801007387 */ /* 0x000fe20000100a00 */
[----:B----4-:R-:W-:Y:S02]  /*27b10*/  STL [R1+0x1d1c], R30 ;  /* 0x001d1c1e01007387 */ /* 0x010fe40000100800 */
[----:B------:R-:W-:Y:S02]  /*27b20*/  STL [R1+0x1d18], R31 ;  /* 0x001d181f01007387 */ /* 0x000fe40000100800 */
[----:B------:R-:W-:Y:S01]  /*27b30*/  STL.64 [R1+0x1f18], R28 ;  /* 0x001f181c01007387 */ /* 0x000fe20000100a00 */
[----:B------:R1:W-:Y:S01]  /*27b40*/  STL [R1+0x1cbc], R34 ;  /* 0x001cbc2201007387 */ /* 0x0003e20000100800 */
[----:B------:R3:W-:Y:S02]  /*27b50*/  STL [R1+0x1cb8], R35 ;  /* 0x001cb82301007387 */ /* 0x0007e40000100800 */
[----:B------:R-:W-:Y:S02]  /*27b60*/  STL.64 [R1+0x1e78], R32 ;  /* 0x001e782001007387 */ /* 0x000fe40000100a00 */
[----:B0-----:R-:W4:Y:S01]  /*27b70*/  LDL.LU R16, [R1+0x140] ;  /* 0x0001400001107983 */ /* 0x001f220000300800 */
[----:B------:R-:W4:Y:S01]  /*27b80*/  LDL.LU R17, [R1+0x144] ;  /* 0x0001440001117983 */ /* 0x000f220000300800 */
[----:B------:R-:W4:Y:S02]  /*27b90*/  LDL.LU R18, [R1+0x148] ;  /* 0x0001480001127983 */ /* 0x000f240000300800 */
[----:B------:R-:W4:Y:S01]  /*27ba0*/  LDL.LU R19, [R1+0x14c] ;  /* 0x00014c0001137983 */ /* 0x000f220000300800 */
[----:B------:R-:W-:Y:S04]  /*27bb0*/  LDSM.16.M88.4 R24, [R4+0x7000] ;  /* 0x007000000418783b */ /* 0x000fe80000000200 */
[----:B------:R-:W-:Y:S01]  /*27bc0*/  LDSM.16.M88.4 R12, [R4+0x7800] ;  /* 0x00780000040c783b */ /* 0x000fe20000000200 */
[----:B-1----:R-:W-:-:S03]  /*27bd0*/  IMAD.MOV.U32 R34, RZ, RZ, R36 ;  /* 0x000000ffff227224 */ /* 0x002fc600078e0024 */
[----:B------:R-:W0:Y:S01]  /*27be0*/  LDSM.16.M88.4 R36, [R4+0x6000] ;  /* 0x006000000424783b */ /* 0x000e220000000200 */
[----:B---3--:R-:W-:-:S03]  /*27bf0*/  IMAD.MOV.U32 R35, RZ, RZ, R5 ;  /* 0x000000ffff237224 */ /* 0x008fc600078e0005 */
[----:B0-----:R-:W-:Y:S01]  /*27c00*/  STL [R1+0x1e2c], R36 ;  /* 0x001e2c2401007387 */ /* 0x001fe20000100800 */
[----:B------:R-:W-:Y:S02]  /*27c10*/  STL [R1+0x1e24], R37 ;  /* 0x001e242501007387 */ /* 0x000fe40000100800 */
[----:B------:R-:W-:Y:S02]  /*27c20*/  STL [R1+0x1cc4], R38 ;  /* 0x001cc42601007387 */ /* 0x000fe40000100800 */
[----:B------:R-:W-:Y:S01]  /*27c30*/  STL [R1+0x1cc0], R39 ;  /* 0x001cc02701007387 */ /* 0x000fe20000100800 */
[----:B------:R-:W-:Y:S01]  /*27c40*/  STL [R1+0x1e34], R40 ;  /* 0x001e342801007387 */ /* 0x000fe20000100800 */
[----:B------:R-:W-:Y:S02]  /*27c50*/  STL [R1+0x1e30], R41 ;  /* 0x001e302901007387 */ /* 0x000fe40000100800 */
[----:B------:R-:W-:Y:S02]  /*27c60*/  STL [R1+0x1ce4], R42 ;  /* 0x001ce42a01007387 */ /* 0x000fe40000100800 */
[----:B------:R-:W-:Y:S01]  /*27c70*/  STL [R1+0x1ce0], R43 ;  /* 0x001ce02b01007387 */ /* 0x000fe20000100800 */
[----:B------:R-:W-:Y:S01]  /*27c80*/  STL.64 [R1+0x60], R24 ;  /* 0x0000601801007387 */ /* 0x000fe20000100a00 */
[----:B------:R-:W-:Y:S02]  /*27c90*/  STL.64 [R1+0x68], R26 ;  /* 0x0000681a01007387 */ /* 0x000fe40000100a00 */
[----:B------:R-:W-:Y:S02]  /*27ca0*/  STL.64 [R1+0x80], R12 ;  /* 0x0000800c01007387 */ /* 0x000fe40000100a00 */
[----:B------:R-:W-:Y:S01]  /*27cb0*/  IMAD.MOV.U32 R4, RZ, RZ, R12 ;  /* 0x000000ffff047224 */ /* 0x000fe200078e000c */
[----:B------:R2:W-:Y:S01]  /*27cc0*/  STL.64 [R1+0x88], R14 ;  /* 0x0000880e01007387 */ /* 0x0005e20000100a00 */
[----:B------:R-:W-:-:S02]  /*27cd0*/  IMAD.MOV.U32 R5, RZ, RZ, R13 ;  /* 0x000000ffff057224 */ /* 0x000fc400078e000d */
[C---:B--2---:R-:W-:Y:S01]  /*27ce0*/  HMMA.16816.F32.BF16 R12, R48.reuse, R54, R44 ;  /* 0x00000036300c723c */ /* 0x044fe2000004182c */
[----:B------:R-:W0:Y:S11]  /*27cf0*/  LDSM.16.MT88.4 R44, [R57+0x1000] ;  /* 0x00100000392c783b */ /* 0x000e360000004200 */
[----:B------:R-:W-:Y:S11]  /*27d00*/  @!UPT UIADD3 URZ, URZ, URZ, URZ ;  /* 0x0000003f3f3ff290 */ /* 0x000ff6000fffe03f */
[----:B------:R-:W-:Y:S01]  /*27d10*/  @!UPT UIADD3 URZ, URZ, URZ, URZ ;  /* 0x0000003f3f3ff290 */ /* 0x000fe2000fffe03f */
[----:B------:R-:W-:Y:S02]  /*27d20*/  IMAD.MOV.U32 R37, RZ, RZ, R15 ;  /* 0x000000ffff257224 */ /* 0x000fe400078e000f */
[----:B------:R-:W-:Y:S02]  /*27d30*/  IMAD.MOV.U32 R60, RZ, RZ, R14 ;  /* 0x000000ffff3c7224 */ /* 0x000fe400078e000e */
[----:B------:R-:W-:Y:S02]  /*27d40*/  IMAD.MOV.U32 R36, RZ, RZ, R13 ;  /* 0x000000ffff247224 */ /* 0x000fe400078e000d */
[----:B------:R-:W-:Y:S01]  /*27d50*/  IMAD.MOV.U32 R41, RZ, RZ, R12 ;  /* 0x000000ffff297224 */ /* 0x000fe200078e000c */
[----:B------:R-:W-:Y:S01]  /*27d60*/  STL [R1+0x1e44], R37 ;  /* 0x001e442501007387 */ /* 0x000fe20000100800 */
[----:B------:R-:W-:Y:S02]  /*27d70*/  STL [R1+0x1e40], R60 ;  /* 0x001e403c01007387 */ /* 0x000fe40000100800 */
[----:B------:R-:W-:Y:S02]  /*27d80*/  STL [R1+0x1e3c], R36 ;  /* 0x001e3c2401007387 */ /* 0x000fe40000100800 */
[----:B------:R1:W-:Y:S01]  /*27d90*/  STL [R1+0x1e38], R41 ;  /* 0x001e382901007387 */ /* 0x0003e20000100800 */
[----:B------:R-:W2:Y:S01]  /*27da0*/  LDL.LU R12, [R1+0x150] ;  /* 0x00015000010c7983 */ /* 0x000ea20000300800 */
[----:B------:R-:W2:Y:S02]  /*27db0*/  LDL.LU R13, [R1+0x154] ;  /* 0x00015400010d7983 */ /* 0x000ea40000300800 */
[----:B------:R-:W2:Y:S02]  /*27dc0*/  LDL.LU R14, [R1+0x158] ;  /* 0x00015800010e7983 */ /* 0x000ea40000300800 */
[----:B------:R-:W2:Y:S01]  /*27dd0*/  LDL.LU R15, [R1+0x15c] ;  /* 0x00015c00010f7983 */ /* 0x000ea20000300800 */
[----:B----4-:R-:W-:Y:S01]  /*27de0*/  HMMA.16816.F32.BF16 R16, R48, R6, R16 ;  /* 0x000000063010723c */ /* 0x010fe20000041810 */
[----:B------:R-:W3:Y:S04]  /*27df0*/  LDSM.16.MT88.4 R48, [R3+0x1000] ;  /* 0x001000000330783b */ /* 0x000ee80000004200 */
[----:B0-----:R-:W-:Y:S01]  /*27e00*/  STL.64 [R1+0x1e00], R46 ;  /* 0x001e002e01007387 */ /* 0x001fe20000100a00 */
[----:B------:R-:W-:Y:S11]  /*27e10*/  STL.64 [R1+0x1df8], R44 ;  /* 0x001df82c01007387 */ /* 0x000ff60000100a00 */
[----:B------:R-:W-:Y:S07]  /*27e20*/  @!UPT UIADD3 URZ, URZ, URZ, URZ ;  /* 0x0000003f3f3ff290 */ /* 0x000fee000fffe03f */
[----:B------:R-:W-:Y:S02]  /*27e30*/  IMAD.MOV.U32 R43, RZ, RZ, R16 ;  /* 0x000000ffff2b7224 */ /* 0x000fe400078e0010 */
[----:B------:R-:W-:Y:S01]  /*27e40*/  IMAD.MOV.U32 R42, RZ, RZ, R17 ;  /* 0x000000ffff2a7224 */ /* 0x000fe200078e0011 */
[----:B------:R-:W4:Y:S01]  /*27e50*/  LDL.LU R16, [R1+0x160] ;  /* 0x0001600001107983 */ /* 0x000f220000300800 */
[----:B------:R-:W-:Y:S02]  /*27e60*/  IMAD.MOV.U32 R23, RZ, RZ, R18 ;  /* 0x000000ffff177224 */ /* 0x000fe400078e0012 */
[----:B------:R-:W4:Y:S02]  /*27e70*/  LDL.LU R17, [R1+0x164] ;  /* 0x0001640001117983 */ /* 0x000f240000300800 */
[----:B------:R-:W-:Y:S01]  /*27e80*/  IMAD.MOV.U32 R22, RZ, RZ, R19 ;  /* 0x000000ffff167224 */ /* 0x000fe200078e0013 */
[----:B------:R-:W4:Y:S01]  /*27e90*/  LDL.LU R18, [R1+0x168] ;  /* 0x0001680001127983 */ /* 0x000f220000300800 */
[----:B------:R-:W4:Y:S02]  /*27ea0*/  LDL.LU R19, [R1+0x16c] ;  /* 0x00016c0001137983 */ /* 0x000f240000300800 */
[----:B------:R-:W4:Y:S02]  /*27eb0*/  LDL.LU R56, [R1+0x180] ;  /* 0x0001800001387983 */ /* 0x000f240000300800 */
[----:B------:R-:W4:Y:S01]  /*27ec0*/  LDL.LU R57, [R1+0x184] ;  /* 0x0001840001397983 */ /* 0x000f220000300800 */
[----:B------:R-:W4:Y:S01]  /*27ed0*/  LDL.LU R58, [R1+0x188] ;  /* 0x00018800013a7983 */ /* 0x000f220000300800 */
[----:B------:R-:W4:Y:S02]  /*27ee0*/  LDL.LU R59, [R1+0x18c] ;  /* 0x00018c00013b7983 */ /* 0x000f240000300800 */
[----:B------:R-:W4:Y:S02]  /*27ef0*/  LDL.LU.64 R38, [R1+0x28] ;  /* 0x0000280001267983 */ /* 0x000f240000300a00 */
[----:B------:R-:W4:Y:S01]  /*27f00*/  LDL.LU.64 R26, [R1+0x18] ;  /* 0x00001800011a7983 */ /* 0x000f220000300a00 */
[----:B------:R-:W-:Y:S01]  /*27f10*/  STL [R1+0x1e54], R22 ;  /* 0x001e541601007387 */ /* 0x000fe20000100800 */
[----:B------:R-:W-:Y:S02]  /*27f20*/  STL [R1+0x1e50], R23 ;  /* 0x001e501701007387 */ /* 0x000fe40000100800 */
[----:B------:R0:W-:Y:S02]  /*27f30*/  STL [R1+0x1e4c], R42 ;  /* 0x001e4c2a01007387 */ /* 0x0001e40000100800 */
[----:B------:R3:W-:Y:S01]  /*27f40*/  STL [R1+0x1e48], R43 ;  /* 0x001e482b01007387 */ /* 0x0007e20000100800 */
[----:B------:R-:W4:Y:S01]  /*27f50*/  LDL.LU R40, [R1+0x170] ;  /* 0x0001700001287983 */ /* 0x000f220000300800 */
[----:B-1----:R-:W4:Y:S03]  /*27f60*/  LDL.LU R41, [R1+0x174] ;  /* 0x0001740001297983 */ /* 0x002f260000300800 */
[----:B0-----:R-:W4:Y:S01]  /*27f70*/  LDL.LU R42, [R1+0x178] ;  /* 0x00017800012a7983 */ /* 0x001f220000300800 */
[----:B---3--:R-:W3:Y:S02]  /*27f80*/  LDL.LU R43, [R1+0x17c] ;  /* 0x00017c00012b7983 */ /* 0x008ee40000300800 */
[----:B------:R0:W-:Y:S02]  /*27f90*/  STL.64 [R1+0x1d68], R50 ;  /* 0x001d683201007387 */ /* 0x0001e40000100a00 */
[----:B------:R-:W-:Y:S01]  /*27fa0*/  STL.64 [R1+0x1d60], R48 ;  /* 0x001d603001007387 */ /* 0x000fe20000100a00 */
[----:B0-----:R-:W4:Y:S01]  /*27fb0*/  LDL.LU.64 R50, [R1+0x38] ;  /* 0x0000380001327983 */ /* 0x001f220000300a00 */
[----:B------:R0:W-:Y:S01]  /*27fc0*/  STL [R1+0x1d30], R3 ;  /* 0x001d300301007387 */ /* 0x0001e20000100800 */
[C---:B--2---:R-:W-:Y:S11]  /*27fd0*/  HMMA.16816.F32.BF16 R12, R8.reuse, R34, R12 ;  /* 0x00000022080c723c */ /* 0x044ff6000004180c */
[----:B------:R-:W-:Y:S11]  /*27fe0*/  @!UPT UIADD3 URZ, URZ, URZ, URZ ;  /* 0x0000003f3f3ff290 */ /* 0x000ff6000fffe03f */
[----:B------:R-:W-:Y:S02]  /*27ff0*/  @!UPT UIADD3 URZ, URZ, URZ, URZ ;  /* 0x0000003f3f3ff290 */ /* 0x000fe4000fffe03f */
[----:B------:R-:W-:Y:S02]  /*28000*/  IMAD.MOV.U32 R47, RZ, RZ, R12 ;  /* 0x000000ffff2f7224 */ /* 0x000fe400078e000c */
[----:B------:R-:W-:Y:S01]  /*28010*/  IMAD.MOV.U32 R46, RZ, RZ, R13 ;  /* 0x000000ffff2e7224 */ /* 0x000fe200078e000d */
[----:B------:R-:W2:Y:S01]  /*28020*/  LDL.LU R12, [R1+0x190] ;  /* 0x00019000010c7983 */ /* 0x000ea20000300800 */
[----:B------:R-:W-:Y:S02]  /*28030*/  IMAD.MOV.U32 R45, RZ, RZ, R14 ;  /* 0x000000ffff2d7224 */ /* 0x000fe400078e000e */
[----:B------:R-:W2:Y:S02]  /*28040*/  LDL.LU R13, [R1+0x194] ;  /* 0x00019400010d7983 */ /* 0x000ea40000300800 */
[----:B------:R-:W-:Y:S01]  /*28050*/  IMAD.MOV.U32 R44, RZ, RZ, R15 ;  /* 0x000000ffff2c7224 */ /* 0x000fe200078e000f */
[----:B------:R-:W2:Y:S01]  /*28060*/  LDL.LU R14, [R1+0x198] ;  /* 0x00019800010e7983 */ /* 0x000ea20000300800 */
[----:B------:R-:W2:Y:S02]  /*28070*/  LDL.LU R15, [R1+0x19c] ;  /* 0x00019c00010f7983 */ /* 0x000ea40000300800 */
[----:B------:R-:W-:Y:S02]  /*28080*/  STL [R1+0x1e60], R45 ;  /* 0x001e602d01007387 */ /* 0x000fe40000100800 */
[----:B------:R-:W-:Y:S01]  /*28090*/  STL [R1+0x1e5c], R46 ;  /* 0x001e5c2e01007387 */ /* 0x000fe20000100800 */
[----:B------:R-:W-:Y:S01]  /*280a0*/  STL [R1+0x1e58], R47 ;  /* 0x001e582f01007387 */ /* 0x000fe20000100800 */
[----:B----4-:R-:W-:Y:S01]  /*280b0*/  HMMA.16816.F32.BF16 R28, R8, R50, R16 ;  /* 0x00000032081c723c */ /* 0x010fe20000041810 */
[----:B0-----:R-:W-:-:S06]  /*280c0*/  IMAD.MOV.U32 R3, RZ, RZ, R51 ;  /* 0x000000ffff037224 */ /* 0x001fcc00078e0033 */
[----:B------:R-:W-:Y:S01]  /*280d0*/  IMAD.MOV.U32 R16, RZ, RZ, R50 ;  /* 0x000000ffff107224 */ /* 0x000fe200078e0032 */
[C---:B------:R-:W-:Y:S11]  /*280e0*/  HMMA.16816.F32.BF16 R56, R8.reuse, R26, R56 ;  /* 0x0000001a0838723c */ /* 0x040ff60000041838 */
[----:B------:R-:W-:Y:S05]  /*280f0*/  @!UPT UIADD3 URZ, URZ, URZ, URZ ;  /* 0x0000003f3f3ff290 */ /* 0x000fea000fffe03f */
[----:B------:R-:W-:Y:S02]  /*28100*/  IMAD.MOV.U32 R51, RZ, RZ, R28 ;  /* 0x000000ffff337224 */ /* 0x000fe400078e001c */
[----:B------:R-:W-:Y:S02]  /*28110*/  IMAD.MOV.U32 R50, RZ, RZ, R29 ;  /* 0x000000ffff327224 */ /* 0x000fe400078e001d */
[----:B------:R-:W-:Y:S02]  /*28120*/  IMAD.MOV.U32 R49, RZ, RZ, R30 ;  /* 0x000000ffff317224 */ /* 0x000fe400078e001e */
[----:B------:R-:W-:Y:S01]  /*28130*/  IMAD.MOV.U32 R48, RZ, RZ, R31 ;  /* 0x000000ffff307224 */ /* 0x000fe200078e001f */
[----:B------:R-:W4:Y:S01]  /*28140*/  LDL.LU.64 R28, [R1+0x1f18] ;  /* 0x001f1800011c7983 */ /* 0x000f220000300a00 */
[----:B------:R-:W-:Y:S03]  /*28150*/  STL.64 [R1+0x1e88], R50 ;  /* 0x001e883201007387 */ /* 0x000fe60000100a00 */
[----:B------:R3:W-:Y:S02]  /*28160*/  STL.64 [R1+0x1e80], R48 ;  /* 0x001e803001007387 */ /* 0x0007e40000100a00 */
[----:B---3--:R-:W-:Y:S01]  /*28170*/  HMMA.16816.F32.BF16 R48, R8, R38, R40 ;  /* 0x000000260830723c */ /* 0x008fe20000041828 */
[----:B------:R-:W-:-:S02]  /*28180*/  IMAD.MOV.U32 R37, RZ, RZ, R59 ;  /* 0x000000ffff257224 */ /* 0x000fc400078e003b */
[----:B------:R-:W-:Y:S02]  /*28190*/  IMAD.MOV.U32 R18, RZ, RZ, R38 ;  /* 0x000000ffff127224 */ /* 0x000fe400078e0026 */
[----:B------:R-:W-:Y:S02]  /*281a0*/  IMAD.MOV.U32 R17, RZ, RZ, R39 ;  /* 0x000000ffff117224 */ /* 0x000fe400078e0027 */
[----:B------:R-:W-:Y:S02]  /*281b0*/  IMAD.MOV.U32 R43, RZ, RZ, R58 ;  /* 0x000000ffff2b7224 */ /* 0x000fe400078e003a */
[----:B------:R-:W-:Y:S02]  /*281c0*/  IMAD.MOV.U32 R42, RZ, RZ, R57 ;  /* 0x000000ffff2a7224 */ /* 0x000fe400078e0039 */
[----:B------:R-:W-:Y:S11]  /*281d0*/  IMAD.MOV.U32 R39, RZ, RZ, R0 ;  /* 0x000000ffff277224 */ /* 0x000ff600078e0000 */
[----:B------:R-:W-:Y:S02]  /*281e0*/  @!UPT UIADD3 URZ, URZ, URZ, URZ ;  /* 0x0000003f3f3ff290 */ /* 0x000fe4000fffe03f */
[----:B------:R-:W-:Y:S02]  /*281f0*/  IMAD.MOV.U32 R60, RZ, RZ, R48 ;  /* 0x000000ffff3c7224 */ /* 0x000fe400078e0030 */
[----:B------:R-:W-:Y:S01]  /*28200*/  IMAD.MOV.U32 R36, RZ, RZ, R49 ;  /* 0x000000ffff247224 */ /* 0x000fe200078e0031 */
[----:B------:R-:W3:Y:S01]  /*28210*/  LDL.LU R48, [R1+0x1b0] ;  /* 0x0001b00001307983 */ /* 0x000ee20000300800 */
[----:B------:R-:W-:Y:S02]  /*28220*/  IMAD.MOV.U32 R41, RZ, RZ, R50 ;  /* 0x000000ffff297224 */ /* 0x000fe400078e0032 */
[----:B------:R-:W3:Y:S02]  /*28230*/  LDL.LU R49, [R1+0x1b4] ;  /* 0x0001b40001317983 */ /* 0x000ee40000300800 */
[----:B------:R-:W-:Y:S01]  /*28240*/  IMAD.MOV.U32 R40, RZ, RZ, R51 ;  /* 0x000000ffff287224 */ /* 0x000fe200078e0033 */
[----:B------:R-:W3:Y:S01]  /*28250*/  LDL.LU R50, [R1+0x1b8] ;  /* 0x0001b80001327983 */ /* 0x000ee20000300800 */
[----:B------:R-:W3:Y:S02]  /*28260*/  LDL.LU R51, [R1+0x1bc] ;  /* 0x0001bc0001337983 */ /* 0x000ee40000300800 */
[----:B------:R-:W3:Y:S02]  /*28270*/  LDL.LU.64 R24, [R1+0x1f10] ;  /* 0x001f100001187983 */ /* 0x000ee40000300a00 */
[----:B------:R-:W3:Y:S01]  /*28280*/  LDL.LU.64 R58, [R1+0x1f08] ;  /* 0x001f0800013a7983 */ /* 0x000ee20000300a00 */
[----:B------:R0:W-:Y:S04]  /*28290*/  STL.64 [R1+0x1ea0], R36 ;  /* 0x001ea02401007387 */ /* 0x0001e80000100a00 */
[----:B0-----:R-:W3:Y:S01]  /*282a0*/  LDL.LU R36, [R1+0x1c0] ;  /* 0x0001c00001247983 */ /* 0x001ee20000300800 */
[----:B------:R-:W3:Y:S02]  /*282b0*/  LDL.LU R37, [R1+0x1c4] ;  /* 0x0001c40001257983 */ /* 0x000ee40000300800 */
[----:B------:R-:W3:Y:S02]  /*282c0*/  LDL.LU R38, [R1+0x1c8] ;  /* 0x0001c80001267983 */ /* 0x000ee40000300800 */
[----:B------:R-:W3:Y:S01]  /*282d0*/  LDL.LU R0, [R1+0x1f00] ;  /* 0x001f000001007983 */ /* 0x000ee20000300800 */
[----:B------:R0:W-:Y:S02]  /*282e0*/  STL.64 [R1+0x1e98], R42 ;  /* 0x001e982a01007387 */ /* 0x0001e40000100a00 */
[----:B0-----:R-:W-:-:S02]  /*282f0*/  IMAD.MOV.U32 R42, RZ, RZ, R53 ;  /* 0x000000ffff2a7224 */ /* 0x001fc400078e0035 */
[----:B------:R-:W-:Y:S02]  /*28300*/  IMAD.MOV.U32 R43, RZ, RZ, R52 ;  /* 0x000000ffff2b7224 */ /* 0x000fe400078e0034 */
[----:B------:R-:W-:Y:S01]  /*28310*/  IMAD.MOV.U32 R23, RZ, RZ, R56 ;  /* 0x000000ffff177224 */ /* 0x000fe200078e0038 */
[----:B------:R-:W-:Y:S04]  /*28320*/  STL.64 [R1+0x1e90], R40 ;  /* 0x001e902801007387 */ /* 0x000fe80000100a00 */
[C---:B--2---:R-:W-:Y:S11]  /*28330*/  HMMA.16816.F32.BF16 R12, R8.reuse, R42, R12 ;  /* 0x0000002a080c723c */ /* 0x044ff6000004180c */
[----:B------:R-:W-:Y:S11]  /*28340*/  @!UPT UIADD3 URZ, URZ, URZ, URZ ;  /* 0x0000003f3f3ff290 */ /* 0x000ff6000fffe03f */
[----:B------:R-:W-:Y:S02]  /*28350*/  @!UPT UIADD3 URZ, URZ, URZ, URZ ;  /* 0x0000003f3f3ff290 */ /* 0x000fe4000fffe03f */
[----:B------:R-:W-:Y:S02]  /*28360*/  IMAD.MOV.U32 R22, RZ, RZ, R15 ;  /* 0x000000ffff167224 */ /* 0x000fe400078e000f */
[----:B------:R-:W-:Y:S02]  /*28370*/  IMAD.MOV.U32 R47, RZ, RZ, R14 ;  /* 0x000000ffff2f7224 */ /* 0x000fe400078e000e */
[----:B------:R-:W-:Y:S02]  /*28380*/  IMAD.MOV.U32 R45, RZ, RZ, R12 ;  /* 0x000000ffff2d7224 */ /* 0x000fe400078e000c */
[----:B------:R-:W-:Y:S01]  /*28390*/  IMAD.MOV.U32 R46, RZ, RZ, R13 ;  /* 0x000000ffff2e7224 */ /* 0x000fe200078e000d */
[----:B------:R-:W2:Y:S01]  /*283a0*/  LDL.LU.64 R14, [R1+0x1ef8] ;  /* 0x001ef800010e7983 */ /* 0x000ea20000300a00 */
[----:B------:R-:W2:Y:S02]  /*283b0*/  LDL.LU.64 R12, [R1+0x1ef0] ;  /* 0x001ef000010c7983 */ /* 0x000ea40000300a00 */
[----:B------:R-:W-:Y:S02]  /*283c0*/  STL.64 [R1+0x1ec8], R22 ;  /* 0x001ec81601007387 */ /* 0x000fe40000100a00 */
[----:B------:R0:W-:Y:S02]  /*283d0*/  STL.64 [R1+0x1ec0], R20 ;  /* 0x001ec01401007387 */ /* 0x0001e40000100a00 */
[----:B0-----:R-:W2:Y:S01]  /*283e0*/  LDL.LU R20, [R1+0x1f0] ;  /* 0x0001f00001147983 */ /* 0x001ea20000300800 */
[----:B------:R-:W2:Y:S02]  /*283f0*/  LDL.LU R21, [R1+0x1f4] ;  /* 0x0001f40001157983 */ /* 0x000ea40000300800 */
[----:B------:R-:W2:Y:S02]  /*28400*/  LDL.LU R22, [R1+0x1f8] ;  /* 0x0001f80001167983 */ /* 0x000ea40000300800 */
[----:B------:R-:W2:Y:S01]  /*28410*/  LDL.LU R23, [R1+0x1fc] ;  /* 0x0001fc0001177983 */ /* 0x000ea20000300800 */
[----:B------:R-:W-:Y:S01]  /*28420*/  STL.64 [R1+0x1eb8], R46 ;  /* 0x001eb82e01007387 */ /* 0x000fe20000100a00 */
[----:B------:R0:W-:Y:S03]  /*28430*/  STL.64 [R1+0x1eb0], R44 ;  /* 0x001eb02c01007387 */ /* 0x0001e60000100a00 */
[----:B0-----:R-:W4:Y:S01]  /*28440*/  LDL.LU R44, [R1+0x1d0] ;  /* 0x0001d000012c7983 */ /* 0x001f220000300800 */
[----:B------:R-:W4:Y:S02]  /*28450*/  LDL.LU R45, [R1+0x1d4] ;  /* 0x0001d400012d7983 */ /* 0x000f240000300800 */
[----:B------:R-:W4:Y:S02]  /*28460*/  LDL.LU R46, [R1+0x1d8] ;  /* 0x0001d800012e7983 */ /* 0x000f240000300800 */
[----:B------:R-:W-:Y:S02]  /*28470*/  STL.64 [R1+0x1ea8], R42 ;  /* 0x001ea82a01007387 */ /* 0x000fe40000100a00 */
[----:B---3--:R-:W-:Y:S01]  /*28480*/  IMAD.MOV.U32 R47, RZ, RZ, R0 ;  /* 0x000000ffff2f7224 */ /* 0x008fe200078e0000 */
[C---:B--2---:R-:W-:Y:S08]  /*28490*/  HMMA.16816.F32.BF16 R20, R8.reuse, R54, R20 ;  /* 0x000000360814723c */ /* 0x044ff00000041814 */
[C---:B----4-:R-:W-:Y:S08]  /*284a0*/  HMMA.16816.F32.BF16 R44, R8.reuse, R58, R44 ;  /* 0x0000003a082c723c */ /* 0x050ff0000004182c */
[----:B------:R-:W-:Y:S11]  /*284b0*/  HMMA.16816.F32.BF16 R8, R8, R6, R36 ;  /* 0x000000060808723c */ /* 0x000ff60000041824 */
[----:B------:R-:W-:Y:S04]  /*284c0*/  @!UPT UIADD3 URZ, URZ, URZ, URZ ;  /* 0x0000003f3f3ff290 */ /* 0x000fe8000fffe03f */
[----:B------:R-:W-:Y:S01]  /*284d0*/  STL.64 [R1+0x170], R44 ;  /* 0x0001702c01007387 */ /* 0x000fe20000100a00 */
[----:B------:R0:W-:Y:S02]  /*284e0*/  STL.64 [R1+0x1ee8], R58 ;  /* 0x001ee83a01007387 */ /* 0x0001e40000100a00 */
[----:B------:R1:W-:Y:S02]  /*284f0*/  STL.64 [R1+0x1ed0], R54 ;  /* 0x001ed03601007387 */ /* 0x0003e40000100a00 */
[----:B------:R-:W-:Y:S01]  /*28500*/  STL.64 [R1+0x2f0], R20 ;  /* 0x0002f01401007387 */ /* 0x000fe20000100a00 */
[----:B------:R2:W-:Y:S01]  /*28510*/  STL.64 [R1+0x2f8], R22 ;  /* 0x0002f81601007387 */ /* 0x0005e20000100a00 */
[----:B------:R3:W-:Y:S02]  /*28520*/  STL.64 [R1+0x1ee0], R6 ;  /* 0x001ee00601007387 */ /* 0x0007e40000100a00 */
[----:B------:R-:W-:Y:S02]  /*28530*/  STL.64 [R1+0x1ed8], R4 ;  /* 0x001ed80401007387 */ /* 0x000fe40000100a00 */
[----:B------:R2:W-:Y:S01]  /*28540*/  STL.64 [R1+0x2e0], R8 ;  /* 0x0002e00801007387 */ /* 0x0005e20000100a00 */
[----:B------:R2:W-:Y:S01]  /*28550*/  STL.64 [R1+0x2e8], R10 ;  /* 0x0002e80a01007387 */ /* 0x0005e20000100a00 */
[----:B------:R-:W4:Y:S02]  /*28560*/  LDL.LU R56, [R1+0x1a0] ;  /* 0x0001a00001387983 */ /* 0x000f240000300800 */
[----:B------:R-:W4:Y:S01]  /*28570*/  LDL.LU R57, [R1+0x1a4] ;  /* 0x0001a40001397983 */ /* 0x000f220000300800 */
[----:B0-----:R-:W4:Y:S01]  /*28580*/  LDL.LU R58, [R1+0x1a8] ;  /* 0x0001a800013a7983 */ /* 0x001f220000300800 */
[----:B------:R-:W4:Y:S02]  /*28590*/  LDL.LU R59, [R1+0x1ac] ;  /* 0x0001ac00013b7983 */ /* 0x000f240000300800 */
[----:B------:R-:W4:Y:S02]  /*285a0*/  LDL.LU R52, [R1+0x1e0] ;  /* 0x0001e00001347983 */ /* 0x000f240000300800 */
[----:B------:R-:W4:Y:S01]  /*285b0*/  LDL.LU R53, [R1+0x1e4] ;  /* 0x0001e40001357983 */ /* 0x000f220000300800 */
[----:B-1----:R-:W4:Y:S01]  /*285c0*/  LDL.LU R54, [R1+0x1e8] ;  /* 0x0001e80001367983 */ /* 0x002f220000300800 */
[----:B------:R-:W4:Y:S02]  /*285d0*/  LDL.LU R55, [R1+0x1ec] ;  /* 0x0001ec0001377983 */ /* 0x000f240000300800 */
[----:B------:R-:W4:Y:S02]  /*285e0*/  LDL.LU R44, [R1+0x210] ;  /* 0x00021000012c7983 */ /* 0x000f240000300800 */
[----:B------:R-:W-:Y:S01]  /*285f0*/  IMAD.MOV.U32 R61, RZ, RZ, R46 ;  /* 0x000000ffff3d7224 */ /* 0x000fe200078e002e */
[----:B------:R-:W4:Y:S01]  /*28600*/  LDL.LU R45, [R1+0x214] ;  /* 0x00021400012d7983 */ /* 0x000f220000300800 */
[----:B------:R-:W-:-:S02]  /*28610*/  IMAD.MOV.U32 R2, RZ, RZ, R47 ;  /* 0x000000ffff027224 */ /* 0x000fc400078e002f */
[----:B------:R-:W4:Y:S02]  /*28620*/  LDL.LU R46, [R1+0x218] ;  /* 0x00021800012e7983 */ /* 0x000f240000300800 */
[----:B------:R-:W4:Y:S01]  /*28630*/  LDL.LU R47, [R1+0x21c] ;  /* 0x00021c00012f7983 */ /* 0x000f220000300800 */
[----:B--2---:R-:W-:Y:S01]  /*28640*/  HMMA.16816.F32.BF16 R20, R12, R34, R48 ;  /* 0x000000220c14723c */ /* 0x004fe20000041830 */
[----:B------:R-:W-:Y:S02]  /*28650*/  IMAD.MOV.U32 R19, RZ, RZ, R27 ;  /* 0x000000ffff137224 */ /* 0x000fe400078e001b */
[----:B---3--:R-:W-:Y:S02]  /*28660*/  IMAD.MOV.U32 R6, RZ, RZ, R16 ;  /* 0x000000ffff067224 */ /* 0x008fe400078e0010 */
[----:B------:R-:W-:Y:S02]  /*28670*/  IMAD.MOV.U32 R7, RZ, RZ, R3 ;  /* 0x000000ffff077224 */ /* 0x000fe400078e0003 */
[----:B------:R-:W-:Y:S01]  /*28680*/  IMAD.MOV.U32 R30, RZ, RZ, R26 ;  /* 0x000000ffff1e7224 */ /* 0x000fe200078e001a */
[----:B------:R-:W2:Y:S01]  /*28690*/  LDL.LU R36, [R1+0x220] ;  /* 0x0002200001247983 */ /* 0x000ea20000300800 */
[----:B------:R-:W-:-:S02]  /*286a0*/  IMAD.MOV.U32 R43, RZ, RZ, R19 ;  /* 0x000000ffff2b7224 */ /* 0x000fc400078e0013 */
[----:B------:R-:W2:Y:S02]  /*286b0*/  LDL.LU R37, [R1+0x224] ;  /* 0x0002240001257983 */ /* 0x000ea40000300800 */
[----:B------:R-:W-:Y:S01]  /*286c0*/  IMAD.MOV.U32 R42, RZ, RZ, R30 ;  /* 0x000000ffff2a7224 */ /* 0x000fe200078e001e */
[----:B------:R-:W2:Y:S01]  /*286d0*/  LDL.LU R38, [R1+0x228] ;  /* 0x0002280001267983 */ /* 0x000ea20000300800 */
[----:B------:R-:W2:Y:S02]  /*286e0*/  LDL.LU R39, [R1+0x22c] ;  /* 0x00022c0001277983 */ /* 0x000ea40000300800 */
[----:B------:R-:W3:Y:S02]  /*286f0*/  LDL.LU R48, [R1+0x240] ;  /* 0x0002400001307983 */ /* 0x000ee40000300800 */
[----:B------:R-:W3:Y:S01]  /*28700*/  LDL.LU R49, [R1+0x244] ;  /* 0x0002440001317983 */ /* 0x000ee20000300800 */
[----:B------:R-:W3:Y:S01]  /*28710*/  LDL.LU R50, [R1+0x248] ;  /* 0x0002480001327983 */ /* 0x000ee20000300800 */
        /* <DEDUP_REMOVED lines=10> */
[----:B------:R-:W-:-:S02]  /*287c0*/  IMAD.MOV.U32 R27, RZ, RZ, R22 ;  /* 0x000000ffff1b7224 */ /* 0x000fc400078e0016 */
[----:B------:R-:W-:Y:S02]  /*287d0*/  IMAD.MOV.U32 R0, RZ, RZ, R23 ;  /* 0x000000ffff007224 */ /* 0x000fe400078e0017 */
[----:B------:R-:W-:Y:S02]  /*287e0*/  IMAD.MOV.U32 R22, RZ, RZ, R18 ;  /* 0x000000ffff167224 */ /* 0x000fe400078e0012 */
[----:B------:R-:W-:Y:S02]  /*287f0*/  IMAD.MOV.U32 R23, RZ, RZ, R17 ;  /* 0x000000ffff177224 */ /* 0x000fe400078e0011 */
[----:B------:R-:W-:Y:S02]  /*28800*/  IMAD.MOV.U32 R31, RZ, RZ, R20 ;  /* 0x000000ffff1f7224 */ /* 0x000fe400078e0014 */
[----:B------:R-:W-:Y:S01]  /*28810*/  IMAD.MOV.U32 R26, RZ, RZ, R21 ;  /* 0x000000ffff1a7224 */ /* 0x000fe200078e0015 */
[----:B------:R-:W2:Y:S01]  /*28820*/  LDL.LU R17, [R1+0x2b4] ;  /* 0x0002b40001117983 */ /* 0x000ea20000300800 */
[----:B------:R-:W2:Y:S02]  /*28830*/  LDL.LU R18, [R1+0x2b8] ;  /* 0x0002b80001127983 */ /* 0x000ea40000300800 */
[----:B------:R-:W2:Y:S02]  /*28840*/  LDL.LU R19, [R1+0x2bc] ;  /* 0x0002bc0001137983 */ /* 0x000ea40000300800 */
[----:B------:R0:W-:Y:S01]  /*28850*/  STL [R1+0x1d2c], R31 ;  /* 0x001d2c1f01007387 */ /* 0x0001e20000100800 */
[----:B------:R-:W-:Y:S01]  /*28860*/  STL [R1+0x1d28], R26 ;  /* 0x001d281a01007387 */ /* 0x000fe20000100800 */
[----:B------:R-:W-:Y:S02]  /*28870*/  STL [R1+0x1d24], R27 ;  /* 0x001d241b01007387 */ /* 0x000fe40000100800 */
[----:B------:R-:W-:Y:S01]  /*28880*/  STL [R1+0x1d20], R0 ;  /* 0x001d200001007387 */ /* 0x000fe20000100800 */
[C---:B----4-:R-:W-:Y:S08]  /*28890*/  HMMA.16816.F32.BF16 R4, R12.reuse, R6, R56 ;  /* 0x000000060c04723c */ /* 0x050ff00000041838 */
[C---:B------:R-:W-:Y:S01]  /*288a0*/  HMMA.16816.F32.BF16 R20, R12.reuse, R22, R52 ;  /* 0x000000160c14723c */ /* 0x040fe20000041834 */
[----:B------:R-:W3:Y:S07]  /*288b0*/  LDL.LU.64 R58, [R1+0x1ee8] ;  /* 0x001ee800013a7983 */ /* 0x000eee0000300a00 */
[----:B------:R-:W-:Y:S07]  /*288c0*/  HMMA.16816.F32.BF16 R40, R12, R42, R44 ;  /* 0x0000002a0c28723c */ /* 0x000fee000004182c */
[----:B------:R1:W-:Y:S01]  /*288d0*/  STL.64 [R1+0x208], R6 ;  /* 0x0002080601007387 */ /* 0x0003e20000100a00 */
[----:B------:R-:W-:-:S02]  /*288e0*/  IMAD.MOV.U32 R56, RZ, RZ, R4 ;  /* 0x000000ffff387224 */ /* 0x000fc400078e0004 */
[----:B------:R-:W-:-:S06]  /*288f0*/  IMAD.MOV.U32 R57, RZ, RZ, R5 ;  /* 0x000000ffff397224 */ /* 0x000fcc00078e0005 */
[----:B------:R-:W-:Y:S02]  /*28900*/  IMAD.MOV.U32 R3, RZ, RZ, R22 ;  /* 0x000000ffff037224 */ /* 0x000fe400078e0016 */
[----:B0-----:R-:W-:Y:S02]  /*28910*/  IMAD.MOV.U32 R31, RZ, RZ, R23 ;  /* 0x000000ffff1f7224 */ /* 0x001fe400078e0017 */
[----:B------:R-:W-:Y:S02]  /*28920*/  IMAD.MOV.U32 R52, RZ, RZ, R20 ;  /* 0x000000ffff347224 */ /* 0x000fe400078e0014 */
[----:B------:R-:W-:Y:S01]  /*28930*/  IMAD.MOV.U32 R53, RZ, RZ, R21 ;  /* 0x000000ffff357224 */ /* 0x000fe200078e0015 */
[----:B-1----:R-:W4:Y:S01]  /*28940*/  LDL.LU.64 R6, [R1+0x1ee0] ;  /* 0x001ee00001067983 */ /* 0x002f220000300a00 */
[----:B------:R-:W2:Y:S02]  /*28950*/  LDL.LU.64 R4, [R1+0x1ed8] ;  /* 0x001ed80001047983 */ /* 0x000ea40000300a00 */
[----:B------:R-:W2:Y:S02]  /*28960*/  LDL.LU.64 R54, [R1+0x1ed0] ;  /* 0x001ed00001367983 */ /* 0x000ea40000300a00 */
[----:B------:R-:W2:Y:S01]  /*28970*/  LDL.LU.64 R22, [R1+0x1ec8] ;  /* 0x001ec80001167983 */ /* 0x000ea20000300a00 */
[----:B------:R-:W2:Y:S01]  /*28980*/  LDL.LU.64 R20, [R1+0x1ec0] ;  /* 0x001ec00001147983 */ /* 0x000ea20000300a00 */
[----:B------:R-:W2:Y:S02]  /*28990*/  LDL.LU.64 R46, [R1+0x1eb8] ;  /* 0x001eb800012e7983 */ /* 0x000ea40000300a00 */
[----:B------:R-:W2:Y:S02]  /*289a0*/  LDL.LU.64 R44, [R1+0x1eb0] ;  /* 0x001eb000012c7983 */ /* 0x000ea40000300a00 */
[----:B------:R-:W-:-:S02]  /*289b0*/  IMAD.MOV.U32 R0, RZ, RZ, R42 ;  /* 0x000000ffff007224 */ /* 0x000fc400078e002a */
[----:B------:R-:W-:Y:S02]  /*289c0*/  IMAD.MOV.U32 R30, RZ, RZ, R43 ;  /* 0x000000ffff1e7224 */ /* 0x000fe400078e002b */
[----:B------:R-:W2:Y:S01]  /*289d0*/  LDL.LU.64 R42, [R1+0x1ea8] ;  /* 0x001ea800012a7983 */ /* 0x000ea20000300a00 */
[----:B------:R-:W-:Y:S02]  /*289e0*/  IMAD.MOV.U32 R26, RZ, RZ, R40 ;  /* 0x000000ffff1a7224 */ /* 0x000fe400078e0028 */
[----:B------:R-:W-:Y:S01]  /*289f0*/  IMAD.MOV.U32 R27, RZ, RZ, R41 ;  /* 0x000000ffff1b7224 */ /* 0x000fe200078e0029 */
[C---:B---3--:R-:W-:Y:S08]  /*28a00*/  HMMA.16816.F32.BF16 R48, R12.reuse, R58, R48 ;  /* 0x0000003a0c30723c */ /* 0x048ff00000041830 */
[C---:B--2---:R-:W-:Y:S08]  /*28a10*/  HMMA.16816.F32.BF16 R40, R12.reuse, R42, R36 ;  /* 0x0000002a0c28723c */ /* 0x044ff00000041824 */
[C---:B------:R-:W-:Y:S01]  /*28a20*/  HMMA.16816.F32.BF16 R32, R12.reuse, R54, R32 ;  /* 0x000000360c20723c */ /* 0x040fe20000041820 */
[----:B------:R-:W2:Y:S07]  /*28a30*/  LDL.LU.64 R36, [R1+0x1ea0] ;  /* 0x001ea00001247983 */ /* 0x000eae0000300a00 */
[----:B----4-:R-:W-:Y:S07]  /*28a40*/  HMMA.16816.F32.BF16 R12, R12, R6, R16 ;  /* 0x000000060c0c723c */ /* 0x010fee0000041810 */
[----:B------:R-:W-:Y:S01]  /*28a50*/  STL.64 [R1+0x1d0], R40 ;  /* 0x0001d02801007387 */ /* 0x000fe20000100a00 */
[----:B------:R0:W-:Y:S03]  /*28a60*/  STL.64 [R1+0x1d8], R42 ;  /* 0x0001d82a01007387 */ /* 0x0001e60000100a00 */
[----:B0-----:R-:W3:Y:S01]  /*28a70*/  LDL.LU.64 R42, [R1+0x1e98] ;  /* 0x001e9800012a7983 */ /* 0x001ee20000300a00 */
[----:B------:R-:W4:Y:S02]  /*28a80*/  LDL.LU.64 R40, [R1+0x1e90] ;  /* 0x001e900001287983 */ /* 0x000f240000300a00 */
[----:B------:R-:W-:Y:S02]  /*28a90*/  STL.64 [R1+0x1c0], R48 ;  /* 0x0001c03001007387 */ /* 0x000fe40000100a00 */
[----:B------:R0:W-:Y:S02]  /*28aa0*/  STL.64 [R1+0x1c8], R50 ;  /* 0x0001c83201007387 */ /* 0x0001e40000100a00 */
[----:B0-----:R-:W2:Y:S01]  /*28ab0*/  LDL.LU.64 R50, [R1+0x1e88] ;  /* 0x001e880001327983 */ /* 0x001ea20000300a00 */
[----:B------:R-:W2:Y:S02]  /*28ac0*/  LDL.LU.64 R48, [R1+0x1e80] ;  /* 0x001e800001307983 */ /* 0x000ea40000300a00 */
[----:B------:R0:W-:Y:S02]  /*28ad0*/  STL.64 [R1+0x1e10], R56 ;  /* 0x001e103801007387 */ /* 0x0001e40000100a00 */
[----:B0-----:R-:W2:Y:S01]  /*28ae0*/  LDL.LU R56, [R1+0x280] ;  /* 0x0002800001387983 */ /* 0x001ea20000300800 */
[----:B------:R-:W2:Y:S02]  /*28af0*/  LDL.LU R57, [R1+0x284] ;  /* 0x0002840001397983 */ /* 0x000ea40000300800 */
[----:B------:R-:W2:Y:S02]  /*28b00*/  LDL.LU R58, [R1+0x288] ;  /* 0x00028800013a7983 */ /* 0x000ea40000300800 */
[----:B------:R-:W2:Y:S01]  /*28b10*/  LDL.LU R59, [R1+0x28c] ;  /* 0x00028c00013b7983 */ /* 0x000ea20000300800 */
[----:B------:R0:W-:Y:S01]  /*28b20*/  STL.64 [R1+0x1b0], R32 ;  /* 0x0001b02001007387 */ /* 0x0001e20000100a00 */
[----:B------:R-:W-:Y:S03]  /*28b30*/  STL.64 [R1+0x1b8], R34 ;  /* 0x0001b82201007387 */ /* 0x000fe60000100a00 */
[----:B0-----:R-:W2:Y:S01]  /*28b40*/  LDL.LU.64 R32, [R1+0x1e78] ;  /* 0x001e780001207983 */ /* 0x001ea20000300a00 */
[----:B------:R0:W-:Y:S03]  /*28b50*/  STL.64 [R1+0x1d38], R52 ;  /* 0x001d383401007387 */ /* 0x0001e60000100a00 */
[----:B0-----:R-:W2:Y:S01]  /*28b60*/  LDL.LU R52, [R1+0x290] ;  /* 0x0002900001347983 */ /* 0x001ea20000300800 */
[----:B------:R-:W2:Y:S02]  /*28b70*/  LDL.LU R53, [R1+0x294] ;  /* 0x0002940001357983 */ /* 0x000ea40000300800 */
[----:B------:R-:W2:Y:S02]  /*28b80*/  LDL.LU R54, [R1+0x298] ;  /* 0x0002980001367983 */ /* 0x000ea40000300800 */
[----:B------:R-:W2:Y:S01]  /*28b90*/  LDL.LU R55, [R1+0x29c] ;  /* 0x00029c0001377983 */ /* 0x000ea20000300800 */
[----:B------:R-:W2:Y:S01]  /*28ba0*/  LDL.LU.64 R18, [R1+0x1e70] ;  /* 0x001e700001127983 */ /* 0x000ea20000300a00 */
[----:B------:R-:W2:Y:S02]  /*28bb0*/  LDL.LU.64 R16, [R1+0x1e68] ;  /* 0x001e680001107983 */ /* 0x000ea40000300a00 */
[----:B------:R0:W-:Y:S02]  /*28bc0*/  STL.64 [R1+0x190], R12 ;  /* 0x0001900c01007387 */ /* 0x0001e40000100a00 */
[----:B------:R1:W-:Y:S01]  /*28bd0*/  STL.64 [R1+0x198], R14 ;  /* 0x0001980e01007387 */ /* 0x0003e20000100a00 */
[----:B0-----:R-:W3:Y:S01]  /*28be0*/  LDL.LU R12, [R1+0x2a0] ;  /* 0x0002a000010c7983 */ /* 0x001ee20000300800 */
[----:B------:R-:W3:Y:S02]  /*28bf0*/  LDL.LU R13, [R1+0x2a4] ;  /* 0x0002a400010d7983 */ /* 0x000ee40000300800 */
[----:B-1----:R-:W3:Y:S02]  /*28c00*/  LDL.LU R14, [R1+0x2a8] ;  /* 0x0002a800010e7983 */ /* 0x002ee40000300800 */
[----:B------:R-:W3:Y:S01]  /*28c10*/  LDL.LU R15, [R1+0x2ac] ;  /* 0x0002ac00010f7983 */ /* 0x000ee20000300800 */
[----:B------:R2:W-:Y:S01]  /*28c20*/  STL.64 [R1+0x1e08], R4 ;  /* 0x001e080401007387 */ /* 0x0005e20000100a00 */
[----:B------:R-:W-:Y:S01]  /*28c30*/  STL.64 [R1+0x1de8], R26 ;  /* 0x001de81a01007387 */ /* 0x000fe20000100a00 */
[C---:B--2---:R-:W-:Y:S08]  /*28c40*/  HMMA.16816.F32.BF16 R4, R16.reuse, R24, R52 ;  /* 0x000000181004723c */ /* 0x044ff00000041834 */
[C---:B---3--:R-:W-:Y:S11]  /*28c50*/  HMMA.16816.F32.BF16 R12, R16.reuse, R20, R12 ;  /* 0x00000014100c723c */ /* 0x048ff6000004180c */
[----:B------:R-:W-:Y:S11]  /*28c60*/  @!UPT UIADD3 URZ, URZ, URZ, URZ ;  /* 0x0000003f3f3ff290 */ /* 0x000ff6000fffe03f */
[----:B------:R-:W-:Y:S01]  /*28c70*/  @!UPT UIADD3 URZ, URZ, URZ, URZ ;  /* 0x0000003f3f3ff290 */ /* 0x000fe2000fffe03f */
[----:B------:R-:W-:Y:S01]  /*28c80*/  STL.64 [R1+0x1a0], R12 ;  /* 0x0001a00c01007387 */ /* 0x000fe20000100a00 */
[----:B------:R-:W-:Y:S02]  /*28c90*/  STL.64 [R1+0x1a8], R14 ;  /* 0x0001a80e01007387 */ /* 0x000fe40000100a00 */
[----:B------:R-:W-:Y:S02]  /*28ca0*/  STL.64 [R1+0x1de0], R24 ;  /* 0x001de01801007387 */ /* 0x000fe40000100a00 */
[----:B------:R-:W-:Y:S01]  /*28cb0*/  STL.64 [R1+0x220], R4 ;  /* 0x0002200401007387 */ /* 0x000fe20000100a00 */
[----:B------:R0:W-:Y:S02]  /*28cc0*/  STL.64 [R1+0x228], R6 ;  /* 0x0002280601007387 */ /* 0x0001e40000100a00 */
[----:B0-----:R-:W-:Y:S02]  /*28cd0*/  HMMA.16816.F32.BF16 R4, R16, R28, R56 ;  /* 0x0000001c1004723c */ /* 0x001fe40000041838 */
[----:B------:R-:W-:Y:S01]  /*28ce0*/  STL.64 [R1+0x1dd8], R30 ;  /* 0x001dd81e01007387 */ /* 0x000fe20000100a00 */
[----:B------:R-:W-:Y:S02]  /*28cf0*/  STL.64 [R1+0x1dd0], R28 ;  /* 0x001dd01c01007387 */ /* 0x000fe40000100a00 */
[----:B------:R-:W-:-:S02]  /*28d00*/  IMAD.MOV.U32 R12, RZ, RZ, R45 ;  /* 0x000000ffff0c7224 */ /* 0x000fc400078e002d */
[----:B------:R-:W-:Y:S02]  /*28d10*/  IMAD.MOV.U32 R14, RZ, RZ, R47 ;  /* 0x000000ffff0e7224 */ /* 0x000fe400078e002f */
[----:B------:R-:W-:Y:S02]  /*28d20*/  IMAD.MOV.U32 R15, RZ, RZ, R22 ;  /* 0x000000ffff0f7224 */ /* 0x000fe400078e0016 */
[----:B------:R-:W-:Y:S02]  /*28d30*/  IMAD.MOV.U32 R13, RZ, RZ, R46 ;  /* 0x000000ffff0d7224 */ /* 0x000fe400078e002e */
[----:B------:R-:W-:Y:S02]  /*28d40*/  IMAD.MOV.U32 R52, RZ, RZ, R60 ;  /* 0x000000ffff347224 */ /* 0x000fe400078e003c */
[----:B----4-:R-:W-:Y:S02]  /*28d50*/  IMAD.MOV.U32 R54, RZ, RZ, R41 ;  /* 0x000000ffff367224 */ /* 0x010fe400078e0029 */
[----:B------:R-:W-:-:S06]  /*28d60*/  IMAD.MOV.U32 R55, RZ, RZ, R40 ;  /* 0x000000ffff377224 */ /* 0x000fcc00078e0028 */
[----:B------:R-:W-:Y:S01]  /*28d70*/  STL.64 [R1+0x240], R4 ;  /* 0x0002400401007387 */ /* 0x000fe20000100a00 */
[----:B------:R0:W-:Y:S02]  /*28d80*/  STL.64 [R1+0x248], R6 ;  /* 0x0002480601007387 */ /* 0x0001e40000100a00 */
[----:B------:R-:W2:Y:S02]  /*28d90*/  LDL.LU R45, [R1+0x1e60] ;  /* 0x001e6000012d7983 */ /* 0x000ea40000300800 */
[----:B------:R-:W3:Y:S01]  /*28da0*/  LDL.LU R46, [R1+0x1e5c] ;  /* 0x001e5c00012e7983 */ /* 0x000ee20000300800 */
[----:B------:R-:W4:Y:S01]  /*28db0*/  LDL.LU R47, [R1+0x1e58] ;  /* 0x001e5800012f7983 */ /* 0x000f220000300800 */
[----:B------:R-:W4:Y:S02]  /*28dc0*/  LDL.LU R22, [R1+0x1e54] ;  /* 0x001e540001167983 */ /* 0x000f240000300800 */
[----:B------:R-:W-:Y:S02]  /*28dd0*/  STL.64 [R1+0x1d48], R14 ;  /* 0x001d480e01007387 */ /* 0x000fe40000100a00 */
[----:B------:R-:W-:Y:S01]  /*28de0*/  STL.64 [R1+0x1d40], R12 ;  /* 0x001d400c01007387 */ /* 0x000fe20000100a00 */
[----:B0-----:R-:W-:Y:S07]  /*28df0*/  HMMA.16816.F32.BF16 R4, R16, R32, R8 ;  /* 0x000000201004723c */ /* 0x001fee0000041808 */
[----:B------:R-:W-:-:S02]  /*28e00*/  IMAD.MOV.U32 R8, RZ, RZ, R23 ;  /* 0x000000ffff087224 */ /* 0x000fc400078e0017 */
[----:B------:R-:W-:Y:S02]  /*28e10*/  IMAD.MOV.U32 R10, RZ, RZ, R43 ;  /* 0x000000ffff0a7224 */ /* 0x000fe400078e002b */
[----:B------:R-:W-:Y:S01]  /*28e20*/  IMAD.MOV.U32 R11, RZ, RZ, R37 ;  /* 0x000000ffff0b7224 */ /* 0x000fe200078e0025 */
[----:B------:R-:W4:Y:S01]  /*28e30*/  LDL.LU R23, [R1+0x1e50] ;  /* 0x001e500001177983 */ /* 0x000f220000300800 */
[----:B------:R-:W-:Y:S02]  /*28e40*/  IMAD.MOV.U32 R9, RZ, RZ, R42 ;  /* 0x000000ffff097224 */ /* 0x000fe400078e002a */
[----:B------:R-:W4:Y:S02]  /*28e50*/  LDL.LU R42, [R1+0x1e4c] ;  /* 0x001e4c00012a7983 */ /* 0x000f240000300800 */
[----:B------:R-:W4:Y:S01]  /*28e60*/  LDL.LU R43, [R1+0x1e48] ;  /* 0x001e4800012b7983 */ /* 0x000f220000300800 */
[----:B------:R-:W4:Y:S01]  /*28e70*/  LDL.LU R37, [R1+0x1e44] ;  /* 0x001e440001257983 */ /* 0x000f220000300800 */
[----:B------:R-:W-:Y:S02]  /*28e80*/  STL.64 [R1+0x1d58], R10 ;  /* 0x001d580a01007387 */ /* 0x000fe40000100a00 */
[----:B------:R-:W-:Y:S02]  /*28e90*/  STL.64 [R1+0x1d50], R8 ;  /* 0x001d500801007387 */ /* 0x000fe40000100a00 */
[----:B------:R-:W4:Y:S02]  /*28ea0*/  LDL.LU R60, [R1+0x1e40] ;  /* 0x001e4000013c7983 */ /* 0x000f240000300800 */
[----:B------:R-:W-:-:S02]  /*28eb0*/  IMAD.MOV.U32 R53, RZ, RZ, R36 ;  /* 0x000000ffff357224 */ /* 0x000fc400078e0024 */
[----:B------:R-:W4:Y:S01]  /*28ec0*/  LDL.LU R36, [R1+0x1e3c] ;  /* 0x001e3c0001247983 */ /* 0x000f220000300800 */
[----:B------:R-:W4:Y:S02]  /*28ed0*/  LDL.LU R41, [R1+0x1e38] ;  /* 0x001e380001297983 */ /* 0x000f240000300800 */
[----:B------:R-:W4:Y:S02]  /*28ee0*/  LDL.LU R40, [R1+0x1e34] ;  /* 0x001e340001287983 */ /* 0x000f240000300800 */
[----:B------:R-:W-:Y:S01]  /*28ef0*/  STL.64 [R1+0x1d78], R54 ;  /* 0x001d783601007387 */ /* 0x000fe20000100a00 */
[----:B------:R0:W-:Y:S04]  /*28f00*/  STL.64 [R1+0x1d70], R52 ;  /* 0x001d703401007387 */ /* 0x0001e80000100a00 */
[----:B0-----:R-:W4:Y:S01]  /*28f10*/  LDL.64 R52, [R1+0x60] ;  /* 0x0000600001347983 */ /* 0x001f220000100a00 */
[----:B------:R-:W-:-:S02]  /*28f20*/  IMAD.MOV.U32 R14, RZ, RZ, R49 ;  /* 0x000000ffff0e7224 */ /* 0x000fc400078e0031 */
[----:B------:R-:W-:Y:S02]  /*28f30*/  IMAD.MOV.U32 R15, RZ, RZ, R48 ;  /* 0x000000ffff0f7224 */ /* 0x000fe400078e0030 */
[----:B------:R-:W-:Y:S02]  /*28f40*/  IMAD.MOV.U32 R12, RZ, RZ, R51 ;  /* 0x000000ffff0c7224 */ /* 0x000fe400078e0033 */
[----:B------:R-:W-:Y:S02]  /*28f50*/  IMAD.MOV.U32 R13, RZ, RZ, R50 ;  /* 0x000000ffff0d7224 */ /* 0x000fe400078e0032 */
[----:B------:R-:W-:Y:S02]  /*28f60*/  IMAD.MOV.U32 R11, RZ, RZ, R44 ;  /* 0x000000ffff0b7224 */ /* 0x000fe400078e002c */
[----:B--2---:R-:W-:Y:S02]  /*28f70*/  IMAD.MOV.U32 R10, RZ, RZ, R45 ;  /* 0x000000ffff0a7224 */ /* 0x004fe400078e002d */
[----:B---3--:R-:W-:-:S02]  /*28f80*/  IMAD.MOV.U32 R9, RZ, RZ, R46 ;  /* 0x000000ffff097224 */ /* 0x008fc400078e002e */
[----:B----4-:R-:W-:Y:S01]  /*28f90*/  IMAD.MOV.U32 R8, RZ, RZ, R47 ;  /* 0x000000ffff087224 */ /* 0x010fe200078e002f */
[----:B------:R-:W-:Y:S01]  /*28fa0*/  STL.64 [R1+0x1e18], R52 ;  /* 0x001e183401007387 */ /* 0x000fe20000100a00 */
[----:B------:R0:W-:Y:S02]  /*28fb0*/  STL.64 [R1+0x1d88], R14 ;  /* 0x001d880e01007387 */ /* 0x0001e40000100a00 */
[----:B------:R1:W-:Y:S02]  /*28fc0*/  STL.64 [R1+0x1d80], R12 ;  /* 0x001d800c01007387 */ /* 0x0003e40000100a00 */
[----:B------:R-:W-:Y:S01]  /*28fd0*/  STL.64 [R1+0x1d98], R10 ;  /* 0x001d980a01007387 */ /* 0x000fe20000100a00 */
[----:B------:R2:W-:Y:S01]  /*28fe0*/  STL.64 [R1+0x1d90], R8 ;  /* 0x001d900801007387 */ /* 0x0005e20000100a00 */
[----:B0-----:R-:W-:Y:S02]  /*28ff0*/  IMAD.MOV.U32 R14, RZ, RZ, R60 ;  /* 0x000000ffff0e7224 */ /* 0x001fe400078e003c */
[----:B-1----:R-:W-:-:S02]  /*29000*/  IMAD.MOV.U32 R12, RZ, RZ, R41 ;  /* 0x000000ffff0c7224 */ /* 0x002fc400078e0029 */
[----:B------:R-:W-:Y:S01]  /*29010*/  IMAD.MOV.U32 R15, RZ, RZ, R37 ;  /* 0x000000ffff0f7224 */ /* 0x000fe200078e0025 */
[----:B------:R-:W3:Y:S01]  /*29020*/  LDL.LU R41, [R1+0x1e30] ;  /* 0x001e300001297983 */ /* 0x000ee20000300800 */
[----:B------:R-:W-:Y:S02]  /*29030*/  IMAD.MOV.U32 R13, RZ, RZ, R36 ;  /* 0x000000ffff0d7224 */ /* 0x000fe400078e0024 */
[----:B------:R-:W4:Y:S02]  /*29040*/  LDL.LU R36, [R1+0x1e2c] ;  /* 0x001e2c0001247983 */ /* 0x000f240000300800 */
[----:B------:R-:W3:Y:S01]  /*29050*/  LDL.LU R60, [R1+0x1e28] ;  /* 0x001e2800013c7983 */ /* 0x000ee20000300800 */
[----:B------:R-:W4:Y:S01]  /*29060*/  LDL.LU R37, [R1+0x1e24] ;  /* 0x001e240001257983 */ /* 0x000f220000300800 */
[----:B------:R-:W-:Y:S02]  /*29070*/  STL.64 [R1+0x1da8], R14 ;  /* 0x001da80e01007387 */ /* 0x000fe40000100a00 */
[----:B------:R-:W-:Y:S02]  /*29080*/  STL.64 [R1+0x1da0], R12 ;  /* 0x001da00c01007387 */ /* 0x000fe40000100a00 */
[----:B--2---:R-:W2:Y:S01]  /*29090*/  LDL.LU R8, [R1+0xb0] ;  /* 0x0000b00001087983 */ /* 0x004ea20000300800 */
[----:B------:R-:W2:Y:S01]  /*290a0*/  LDL.LU R9, [R1+0xb4] ;  /* 0x0000b40001097983 */ /* 0x000ea20000300800 */
[----:B------:R-:W2:Y:S02]  /*290b0*/  LDL.LU R10, [R1+0xb8] ;  /* 0x0000b800010a7983 */ /* 0x000ea40000300800 */
[----:B---3--:R-:W-:-:S02]  /*290c0*/  IMAD.MOV.U32 R11, RZ, RZ, R60 ;  /* 0x000000ffff0b7224 */ /* 0x008fc400078e003c */
[----:B------:R-:W3:Y:S04]  /*290d0*/  LDL.LU R60, [R1+0x1e20] ;  /* 0x001e2000013c7983 */ /* 0x000ee80000300800 */
[----:B--2---:R-:W-:Y:S01]  /*290e0*/  STL.64 [R1+0x1db8], R10 ;  /* 0x001db80a01007387 */ /* 0x004fe20000100a00 */
[----:B------:R0:W-:Y:S03]  /*290f0*/  STL.64 [R1+0x1db0], R8 ;  /* 0x001db00801007387 */ /* 0x0001e60000100a00 */
[----:B0-----:R-:W2:Y:S01]  /*29100*/  LDL.LU R8, [R1+0xd0] ;  /* 0x0000d00001087983 */ /* 0x001ea20000300800 */
[----:B------:R-:W2:Y:S02]  /*29110*/  LDL.LU R9, [R1+0xd4] ;  /* 0x0000d40001097983 */ /* 0x000ea40000300800 */
[----:B------:R-:W2:Y:S02]  /*29120*/  LDL.LU R10, [R1+0xd8] ;  /* 0x0000d800010a7983 */ /* 0x000ea40000300800 */
[----:B------:R-:W2:Y:S02]  /*29130*/  LDL.LU R11, [R1+0xdc] ;  /* 0x0000dc00010b7983 */ /* 0x000ea40000300800 */
[----:B--2---:R-:W-:Y:S01]  /*29140*/  STL.64 [R1+0x1dc8], R10 ;  /* 0x001dc80a01007387 */ /* 0x004fe20000100a00 */
[----:B------:R0:W-:Y:S03]  /*29150*/  STL.64 [R1+0x1dc0], R8 ;  /* 0x001dc00801007387 */ /* 0x0001e60000100a00 */
[----:B0-----:R-:W2:Y:S01]  /*29160*/  LDL.LU R8, [R1+0x100] ;  /* 0x0001000001087983 */ /* 0x001ea20000300800 */
[----:B------:R-:W2:Y:S02]  /*29170*/  LDL.LU R9, [R1+0x104] ;  /* 0x0001040001097983 */ /* 0x000ea40000300800 */
[----:B------:R-:W2:Y:S02]  /*29180*/  LDL.LU R10, [R1+0x108] ;  /* 0x00010800010a7983 */ /* 0x000ea40000300800 */
[----:B------:R-:W2:Y:S01]  /*29190*/  LDL.LU R11, [R1+0x10c] ;  /* 0x00010c00010b7983 */ /* 0x000ea20000300800 */
[----:B------:R-:W4:Y:S01]  /*291a0*/  LDL.LU R52, [R1+0x270] ;  /* 0x0002700001347983 */ /* 0x000f220000300800 */
[----:B------:R-:W4:Y:S02]  /*291b0*/  LDL.LU R53, [R1+0x274] ;  /* 0x0002740001357983 */ /* 0x000f240000300800 */
[----:B------:R-:W4:Y:S02]  /*291c0*/  LDL.LU R54, [R1+0x278] ;  /* 0x0002780001367983 */ /* 0x000f240000300800 */
[----:B------:R-:W4:Y:S01]  /*291d0*/  LDL.LU R55, [R1+0x27c] ;  /* 0x00027c0001377983 */ /* 0x000f220000300800 */
[----:B------:R-:W2:Y:S01]  /*291e0*/  LDL.LU R56, [R1+0x260] ;  /* 0x0002600001387983 */ /* 0x000ea20000300800 */
[----:B------:R-:W2:Y:S02]  /*291f0*/  LDL.LU R57, [R1+0x264] ;  /* 0x0002640001397983 */ /* 0x000ea40000300800 */
[----:B------:R-:W2:Y:S02]  /*29200*/  LDL.LU R58, [R1+0x268] ;  /* 0x00026800013a7983 */ /* 0x000ea40000300800 */
[----:B------:R-:W-:Y:S01]  /*29210*/  IMAD.MOV.U32 R38, RZ, RZ, R4 ;  /* 0x000000ffff267224 */ /* 0x000fe200078e0004 */
[----:B------:R-:W2:Y:S01]  /*29220*/  LDL.LU R59, [R1+0x26c] ;  /* 0x00026c00013b7983 */ /* 0x000ea20000300800 */
[----:B------:R-:W-:-:S02]  /*29230*/  IMAD.MOV.U32 R39, RZ, RZ, R5 ;  /* 0x000000ffff277224 */ /* 0x000fc400078e0005 */
[----:B------:R-:W2:Y:S02]  /*29240*/  LDL.LU R4, [R1+0x230] ;  /* 0x0002300001047983 */ /* 0x000ea40000300800 */
[----:B------:R-:W-:Y:S01]  /*29250*/  IMAD.MOV.U32 R34, RZ, RZ, R6 ;  /* 0x000000ffff227224 */ /* 0x000fe200078e0006 */
[----:B------:R-:W2:Y:S01]  /*29260*/  LDL.LU R5, [R1+0x234] ;  /* 0x0002340001057983 */ /* 0x000ea20000300800 */
[----:B------:R-:W-:Y:S02]  /*29270*/  IMAD.MOV.U32 R35, RZ, RZ, R7 ;  /* 0x000000ffff237224 */ /* 0x000fe400078e0007 */
        /* <DEDUP_REMOVED lines=17> */
[----:B------:R0:W-:Y:S01]  /*29390*/  STL [R1+0x1d0c], R35 ;  /* 0x001d0c2301007387 */ /* 0x0001e20000100800 */
[----:B------:R-:W-:Y:S01]  /*293a0*/  STL [R1+0x1d08], R34 ;  /* 0x001d082201007387 */ /* 0x000fe20000100800 */
[----:B------:R-:W-:-:S02]  /*293b0*/  IMAD.MOV.U32 R48, RZ, RZ, R43 ;  /* 0x000000ffff307224 */ /* 0x000fc400078e002b */
[----:B------:R-:W-:Y:S02]  /*293c0*/  IMAD.MOV.U32 R49, RZ, RZ, R42 ;  /* 0x000000ffff317224 */ /* 0x000fe400078e002a */
[----:B------:R-:W-:Y:S01]  /*293d0*/  STL [R1+0x1d04], R39 ;  /* 0x001d042701007387 */ /* 0x000fe20000100800 */
[----:B------:R-:W-:Y:S01]  /*293e0*/  STL [R1+0x1d00], R38 ;  /* 0x001d002601007387 */ /* 0x000fe20000100800 */
[C---:B----4-:R-:W-:Y:S11]  /*293f0*/  HMMA.16816.F32.BF16 R52, R16.reuse, R36, R52 ;  /* 0x000000241034723c */ /* 0x050ff60000041834 */
[----:B------:R-:W-:Y:S11]  /*29400*/  @!UPT UIADD3 URZ, URZ, URZ, URZ ;  /* 0x0000003f3f3ff290 */ /* 0x000ff6000fffe03f */
[----:B------:R-:W-:Y:S02]  /*29410*/  @!UPT UIADD3 URZ, URZ, URZ, URZ ;  /* 0x0000003f3f3ff290 */ /* 0x000fe4000fffe03f */
[----:B------:R-:W-:Y:S02]  /*29420*/  IMAD.MOV.U32 R42, RZ, RZ, R52 ;  /* 0x000000ffff2a7224 */ /* 0x000fe400078e0034 */
[----:B------:R-:W-:Y:S02]  /*29430*/  IMAD.MOV.U32 R43, RZ, RZ, R53 ;  /* 0x000000ffff2b7224 */ /* 0x000fe400078e0035 */
[----:B------:R-:W4:Y:S01]  /*29440*/  LDL.LU.64 R52, [R1+0x1e18] ;  /* 0x001e180001347983 */ /* 0x000f220000300a00 */
[C---:B--2---:R-:W-:Y:S11]  /*29450*/  HMMA.16816.F32.BF16 R56, R16.reuse, R40, R56 ;  /* 0x000000281038723c */ /* 0x044ff60000041838 */
[----:B------:R-:W-:Y:S11]  /*29460*/  @!UPT UIADD3 URZ, URZ, URZ, URZ ;  /* 0x0000003f3f3ff290 */ /* 0x000ff6000fffe03f */
[----:B------:R-:W-:Y:S01]  /*29470*/  @!UPT UIADD3 URZ, URZ, URZ, URZ ;  /* 0x0000003f3f3ff290 */ /* 0x000fe2000fffe03f */
[----:B------:R1:W-:Y:S01]  /*29480*/  STL.64 [R1+0x280], R56 ;  /* 0x0002803801007387 */ /* 0x0003e20000100a00 */
[----:B------:R-:W-:Y:S02]  /*29490*/  STL [R1+0x288], R58 ;  /* 0x0002883a01007387 */ /* 0x000fe40000100800 */
[----:B0-----:R-:W-:Y:S01]  /*294a0*/  IMAD.MOV.U32 R35, RZ, RZ, R59 ;  /* 0x000000ffff237224 */ /* 0x001fe200078e003b */
[----:B-1----:R-:W2:Y:S01]  /*294b0*/  LDL.LU.64 R56, [R1+0x1e10] ;  /* 0x001e100001387983 */ /* 0x002ea20000300a00 */
[----:B------:R-:W2:Y:S01]  /*294c0*/  LDL R59, [R1+0x4e4] ;  /* 0x0004e400013b7983 */ /* 0x000ea20000100800 */
[C---:B----4-:R-:W-:Y:S11]  /*294d0*/  HMMA.16816.F32.BF16 R4, R16.reuse, R52, R4 ;  /* 0x000000341004723c */ /* 0x050ff60000041804 */
[----:B------:R-:W-:Y:S11]  /*294e0*/  @!UPT UIADD3 URZ, URZ, URZ, URZ ;  /* 0x0000003f3f3ff290 */ /* 0x000ff6000fffe03f */
[----:B------:R-:W-:Y:S02]  /*294f0*/  @!UPT UIADD3 URZ, URZ, URZ, URZ ;  /* 0x0000003f3f3ff290 */ /* 0x000fe4000fffe03f */
[----:B------:R-:W-:Y:S02]  /*29500*/  IMAD.MOV.U32 R34, RZ, RZ, R4 ;  /* 0x000000ffff227224 */ /* 0x000fe400078e0004 */
[----:B------:R-:W-:Y:S02]  /*29510*/  IMAD.MOV.U32 R39, RZ, RZ, R5 ;  /* 0x000000ffff277224 */ /* 0x000fe400078e0005 */
[----:B------:R-:W4:Y:S02]  /*29520*/  LDL.LU.64 R4, [R1+0x1e08] ;  /* 0x001e080001047983 */ /* 0x000f240000300a00 */
[----:B----4-:R-:W-:Y:S02]  /*29530*/  HMMA.16816.F32.BF16 R16, R16, R4, R44 ;  /* 0x000000041010723c */ /* 0x010fe4000004182c */
[----:B------:R-:W4:Y:S01]  /*29540*/  LDL.LU.64 R46, [R1+0x1e00] ;  /* 0x001e0000012e7983 */ /* 0x000f220000300a00 */
[----:B------:R-:W4:Y:S11]  /*29550*/  LDL.LU.64 R44, [R1+0x1df8] ;  /* 0x001df800012c7983 */ /* 0x000f360000300a00 */
[----:B------:R-:W-:Y:S09]  /*29560*/  @!UPT UIADD3 URZ, URZ, URZ, URZ ;  /* 0x0000003f3f3ff290 */ /* 0x000ff2000fffe03f */
[----:B------:R0:W-:Y:S01]  /*29570*/  STL.64 [R1+0x230], R16 ;  /* 0x0002301001007387 */ /* 0x0001e20000100a00 */
[----:B------:R1:W-:Y:S03]  /*29580*/  STL.64 [R1+0x238], R18 ;  /* 0x0002381201007387 */ /* 0x0003e60000100a00 */
[----:B0-----:R-:W2:Y:S01]  /*29590*/  LDL.LU R16, [R1+0x170] ;  /* 0x0001700001107983 */ /* 0x001ea20000300800 */
[----:B------:R-:W2:Y:S02]  /*295a0*/  LDL.LU R17, [R1+0x174] ;  /* 0x0001740001117983 */ /* 0x000ea40000300800 */
[----:B-1----:R-:W-:Y:S02]  /*295b0*/  IMAD.MOV.U32 R18, RZ, RZ, R61 ;  /* 0x000000ffff127224 */ /* 0x002fe400078e003d */
[----:B------:R-:W-:Y:S01]  /*295c0*/  IMAD.MOV.U32 R19, RZ, RZ, R2 ;  /* 0x000000ffff137224 */ /* 0x000fe200078e0002 */
[----:B------:R-:W2:Y:S01]  /*295d0*/  LDL.LU R61, [R1+0x1df4] ;  /* 0x001df400013d7983 */ /* 0x000ea20000300800 */
[----:B------:R-:W2:Y:S01]  /*295e0*/  LDL.LU R2, [R1+0x1df0] ;  /* 0x001df00001027983 */ /* 0x000ea20000300800 */
[C---:B----4-:R-:W-:Y:S11]  /*295f0*/  HMMA.16816.F32.BF16 R24, R44.reuse, R20, R24 ;  /* 0x000000142c18723c */ /* 0x050ff60000041818 */
[----:B------:R-:W-:Y:S11]  /*29600*/  @!UPT UIADD3 URZ, URZ, URZ, URZ ;  /* 0x0000003f3f3ff290 */ /* 0x000ff6000fffe03f */
[----:B------:R-:W-:Y:S01]  /*29610*/  @!UPT UIADD3 URZ, URZ, URZ, URZ ;  /* 0x0000003f3f3ff290 */ /* 0x000fe2000fffe03f */
[----:B------:R-:W-:Y:S01]  /*29620*/  STL.64 [R1+0x210], R24 ;  /* 0x0002101801007387 */ /* 0x000fe20000100a00 */
[----:B------:R0:W-:Y:S03]  /*29630*/  STL.64 [R1+0x218], R26 ;  /* 0x0002181a01007387 */ /* 0x0001e60000100a00 */
[----:B0-----:R-:W4:Y:S01]  /*29640*/  LDL.LU.64 R26, [R1+0x1de8] ;  /* 0x001de800011a7983 */ /* 0x001f220000300a00 */
[----:B------:R-:W2:Y:S02]  /*29650*/  LDL.LU.64 R24, [R1+0x1de0] ;  /* 0x001de00001187983 */ /* 0x000ea40000300a00 */
[C---:B--2---:R-:W-:Y:S11]  /*29660*/  HMMA.16816.F32.BF16 R28, R44.reuse, R24, R28 ;  /* 0x000000182c1c723c */ /* 0x044ff6000004181c */
[----:B------:R-:W-:Y:S11]  /*29670*/  @!UPT UIADD3 URZ, URZ, URZ, URZ ;  /* 0x0000003f3f3ff290 */ /* 0x000ff6000fffe03f */
[----:B------:R-:W-:Y:S01]  /*29680*/  @!UPT UIADD3 URZ, URZ, URZ, URZ ;  /* 0x0000003f3f3ff290 */ /* 0x000fe2000fffe03f */
[----:B------:R-:W-:Y:S01]  /*29690*/  STL.64 [R1+0x180], R28 ;  /* 0x0001801c01007387 */ /* 0x000fe20000100a00 */
[----:B------:R0:W-:Y:S03]  /*296a0*/  STL.64 [R1+0x188], R30 ;  /* 0x0001881e01007387 */ /* 0x0001e60000100a00 */
[----:B0-----:R-:W2:Y:S01]  /*296b0*/  LDL.LU.64 R30, [R1+0x1dd8] ;  /* 0x001dd800011e7983 */ /* 0x001ea20000300a00 */
[----:B------:R-:W2:Y:S02]  /*296c0*/  LDL.LU.64 R28, [R1+0x1dd0] ;  /* 0x001dd000011c7983 */ /* 0x000ea40000300a00 */
[----:B--2---:R-:W-:Y:S11]  /*296d0*/  HMMA.16816.F32.BF16 R8, R44, R28, R8 ;  /* 0x0000001c2c08723c */ /* 0x004ff60000041808 */
[----:B------:R-:W-:Y:S11]  /*296e0*/  @!UPT UIADD3 URZ, URZ, URZ, URZ ;  /* 0x0000003f3f3ff290 */ /* 0x000ff6000fffe03f */
[----:B------:R-:W-:Y:S01]  /*296f0*/  @!UPT UIADD3 URZ, URZ, URZ, URZ ;  /* 0x0000003f3f3ff290 */ /* 0x000fe2000fffe03f */
[----:B------:R-:W-:Y:S01]  /*29700*/  STL.64 [R1+0x160], R8 ;  /* 0x0001600801007387 */ /* 0x000fe20000100a00 */
[----:B------:R0:W-:Y:S03]  /*29710*/  STL.64 [R1+0x168], R10 ;  /* 0x0001680a01007387 */ /* 0x0001e60000100a00 */
[----:B0-----:R-:W2:Y:S01]  /*29720*/  LDL.LU.64 R10, [R1+0x1dc8] ;  /* 0x001dc800010a7983 */ /* 0x001ea20000300a00 */
[----:B------:R-:W2:Y:S02]  /*29730*/  LDL.LU.64 R8, [R1+0x1dc0] ;  /* 0x001dc00001087983 */ /* 0x000ea40000300a00 */
[----:B---3--:R-:W-:-:S07]  /*29740*/  IMAD.MOV.U32 R15, RZ, RZ, R60 ;  /* 0x000000ffff0f7224 */ /* 0x008fce00078e003c */
[C---:B------:R-:W-:Y:S08]  /*29750*/  HMMA.16816.F32.BF16 R12, R44.reuse, R36, R12 ;  /* 0x000000242c0c723c */ /* 0x040ff0000004180c */
[----:B--2---:R-:W-:Y:S11]  /*29760*/  HMMA.16816.F32.BF16 R8, R44, R32, R8 ;  /* 0x000000202c08723c */ /* 0x004ff60000041808 */
[----:B------:R-:W-:Y:S11]  /*29770*/  @!UPT UIADD3 URZ, URZ, URZ, URZ ;  /* 0x0000003f3f3ff290 */ /* 0x000ff6000fffe03f */
[----:B------:R-:W-:Y:S01]  /*29780*/  @!UPT UIADD3 URZ, URZ, URZ, URZ ;  /* 0x0000003f3f3ff290 */ /* 0x000fe2000fffe03f */
        /* <DEDUP_REMOVED lines=8> */
[----:B------:R-:W-:-:S02]  /*29810*/  IMAD.MOV.U32 R50, RZ, RZ, R23 ;  /* 0x000000ffff327224 */ /* 0x000fc400078e0017 */
[----:B------:R-:W-:Y:S02]  /*29820*/  IMAD.MOV.U32 R51, RZ, RZ, R22 ;  /* 0x000000ffff337224 */ /* 0x000fe400078e0016 */
[----:B------:R-:W-:Y:S02]  /*29830*/  IMAD.MOV.U32 R22, RZ, RZ, R54 ;  /* 0x000000ffff167224 */ /* 0x000fe400078e0036 */
[----:B------:R-:W-:Y:S02]  /*29840*/  IMAD.MOV.U32 R23, RZ, RZ, R55 ;  /* 0x000000ffff177224 */ /* 0x000fe400078e0037 */
[----:B------:R-:W-:Y:S02]  /*29850*/  IMAD.MOV.U32 R38, RZ, RZ, R6 ;  /* 0x000000ffff267224 */ /* 0x000fe400078e0006 */
[----:B------:R-:W-:Y:S02]  /*29860*/  IMAD.MOV.U32 R60, RZ, RZ, R7 ;  /* 0x000000ffff3c7224 */ /* 0x000fe400078e0007 */
[----:B------:R-:W-:-:S02]  /*29870*/  IMAD.MOV.U32 R7, RZ, RZ, R52 ;  /* 0x000000ffff077224 */ /* 0x000fc400078e0034 */
[----:B------:R-:W-:Y:S01]  /*29880*/  IMAD.MOV.U32 R6, RZ, RZ, R53 ;  /* 0x000000ffff067224 */ /* 0x000fe200078e0035 */
[C---:B--2---:R-:W-:Y:S08]  /*29890*/  HMMA.16816.F32.BF16 R8, R44.reuse, R40, R8 ;  /* 0x000000282c08723c */ /* 0x044ff00000041808 */
[C---:B---3--:R-:W-:Y:S11]  /*298a0*/  HMMA.16816.F32.BF16 R12, R44.reuse, R52, R12 ;  /* 0x000000342c0c723c */ /* 0x048ff6000004180c */
[----:B------:R-:W-:Y:S04]  /*298b0*/  @!UPT UIADD3 URZ, URZ, URZ, URZ ;  /* 0x0000003f3f3ff290 */ /* 0x000fe8000fffe03f */
[----:B------:R-:W-:Y:S01]  /*298c0*/  STL.64 [R1+0x120], R8 ;  /* 0x0001200801007387 */ /* 0x000fe20000100a00 */
[----:B------:R0:W-:Y:S01]  /*298d0*/  STL.64 [R1+0x128], R10 ;  /* 0x0001280a01007387 */ /* 0x0001e20000100a00 */
[----:B------:R-:W-:Y:S02]  /*298e0*/  HMMA.16816.F32.BF16 R44, R44, R4, R48 ;  /* 0x000000042c2c723c */ /* 0x000fe40000041830 */
[----:B0-----:R-:W2:Y:S01]  /*298f0*/  LDL.LU.64 R10, [R1+0x1d98] ;  /* 0x001d9800010a7983 */ /* 0x001ea20000300a00 */
[----:B------:R-:W2:Y:S03]  /*29900*/  LDL.LU.64 R8, [R1+0x1d90] ;  /* 0x001d900001087983 */ /* 0x000ea60000300a00 */
[----:B------:R-:W-:Y:S02]  /*29910*/  STL.64 [R1+0x100], R12 ;  /* 0x0001000c01007387 */ /* 0x000fe40000100a00 */
[----:B------:R0:W-:Y:S02]  /*29920*/  STL.64 [R1+0x108], R14 ;  /* 0x0001080e01007387 */ /* 0x0001e40000100a00 */
[----:B0-----:R-:W3:Y:S01]  /*29930*/  LDL.LU.64 R14, [R1+0x1d88] ;  /* 0x001d8800010e7983 */ /* 0x001ee20000300a00 */
[----:B------:R-:W3:Y:S02]  /*29940*/  LDL.LU.64 R12, [R1+0x1d80] ;  /* 0x001d8000010c7983 */ /* 0x000ee40000300a00 */
[----:B------:R-:W2:Y:S02]  /*29950*/  LDL.LU.64 R54, [R1+0x1d78] ;  /* 0x001d780001367983 */ /* 0x000ea40000300a00 */
[----:B------:R-:W2:Y:S01]  /*29960*/  LDL.LU.64 R52, [R1+0x1d70] ;  /* 0x001d700001347983 */ /* 0x000ea20000300a00 */
[----:B------:R-:W2:Y:S01]  /*29970*/  LDL.LU.64 R50, [R1+0x1d68] ;  /* 0x001d680001327983 */ /* 0x000ea20000300a00 */
[----:B------:R-:W2:Y:S06]  /*29980*/  LDL.LU.64 R48, [R1+0x1d60] ;  /* 0x001d600001307983 */ /* 0x000eac0000300a00 */
[----:B------:R-:W-:Y:S02]  /*29990*/  STL.64 [R1+0xd0], R44 ;  /* 0x0000d02c01007387 */ /* 0x000fe40000100a00 */
[----:B------:R-:W-:Y:S01]  /*299a0*/  STL.64 [R1+0xd8], R46 ;  /* 0x0000d82e01007387 */ /* 0x000fe20000100a00 */
[C---:B--2---:R-:W-:Y:S08]  /*299b0*/  HMMA.16816.F32.BF16 R8, R48.reuse, R20, R8 ;  /* 0x000000143008723c */ /* 0x044ff00000041808 */
[C---:B---3--:R-:W-:Y:S11]  /*299c0*/  HMMA.16816.F32.BF16 R12, R48.reuse, R24, R12 ;  /* 0x00000018300c723c */ /* 0x048ff6000004180c */
        /* <DEDUP_REMOVED lines=9> */
[C---:B------:R-:W-:Y:S11]  /*29a60*/  HMMA.16816.F32.BF16 R52, R48.reuse, R28, R52 ;  /* 0x0000001c3034723c */ /* 0x040ff60000041834 */
[----:B------:R-:W-:Y:S11]  /*29a70*/  @!UPT UIADD3 URZ, URZ, URZ, URZ ;  /* 0x0000003f3f3ff290 */ /* 0x000ff6000fffe03f */
[----:B------:R-:W-:Y:S01]  /*29a80*/  @!UPT UIADD3 URZ, URZ, URZ, URZ ;  /* 0x0000003f3f3ff290 */ /* 0x000fe2000fffe03f */
[----:B------:R0:W-:Y:S01]  /*29a90*/  STL.64 [R1+0x70], R52 ;  /* 0x0000703401007387 */ /* 0x0001e20000100a00 */
[----:B------:R1:W-:Y:S03]  /*29aa0*/  STL.64 [R1+0x78], R54 ;  /* 0x0000783601007387 */ /* 0x0003e60000100a00 */
[----:B0-----:R-:W4:Y:S01]  /*29ab0*/  LDL.LU.64 R52, [R1+0x1d38] ;  /* 0x001d380001347983 */ /* 0x001f220000300a00 */
[C---:B--2---:R-:W-:Y:S08]  /*29ac0*/  HMMA.16816.F32.BF16 R8, R48.reuse, R32, R8 ;  /* 0x000000203008723c */ /* 0x044ff00000041808 */
[C---:B---3--:R-:W-:Y:S11]  /*29ad0*/  HMMA.16816.F32.BF16 R12, R48.reuse, R36, R12 ;  /* 0x00000024300c723c */ /* 0x048ff6000004180c */
[----:B------:R-:W-:Y:S04]  /*29ae0*/  @!UPT UIADD3 URZ, URZ, URZ, URZ ;  /* 0x0000003f3f3ff290 */ /* 0x000fe8000fffe03f */
[----:B------:R-:W-:Y:S01]  /*29af0*/  STL.64 [R1+0x50], R8 ;  /* 0x0000500801007387 */ /* 0x000fe20000100a00 */
[----:B------:R-:W-:Y:S01]  /*29b00*/  STL.64 [R1+0x58], R10 ;  /* 0x0000580a01007387 */ /* 0x000fe20000100a00 */
[C---:B------:R-:W-:Y:S01]  /*29b10*/  HMMA.16816.F32.BF16 R16, R48.reuse, R40, R16 ;  /* 0x000000283010723c */ /* 0x040fe20000041810 */
[----:B------:R-:W-:Y:S02]  /*29b20*/  IMAD.MOV.U32 R44, RZ, RZ, R7 ;  /* 0x000000ffff2c7224 */ /* 0x000fe400078e0007 */
[----:B------:R-:W-:Y:S02]  /*29b30*/  IMAD.MOV.U32 R45, RZ, RZ, R6 ;  /* 0x000000ffff2d7224 */ /* 0x000fe400078e0006 */
[----:B-1----:R-:W-:Y:S02]  /*29b40*/  IMAD.MOV.U32 R54, RZ, RZ, R3 ;  /* 0x000000ffff367224 */ /* 0x002fe400078e0003 */
[----:B------:R-:W-:Y:S01]  /*29b50*/  IMAD.MOV.U32 R55, RZ, RZ, R31 ;  /* 0x000000ffff377224 */ /* 0x000fe200078e001f */
[----:B------:R-:W-:Y:S04]  /*29b60*/  LDSM.16.MT88.4 R8, [R2+0x1000] ;  /* 0x001000000208783b */ /* 0x000fe80000004200 */
[----:B------:R-:W-:Y:S01]  /*29b70*/  STL.64 [R1+0x40], R12 ;  /* 0x0000400c01007387 */ /* 0x000fe20000100a00 */
[----:B------:R-:W-:Y:S02]  /*29b80*/  STL.64 [R1+0x48], R14 ;  /* 0x0000480e01007387 */ /* 0x000fe40000100a00 */
[----:B------:R-:W0:Y:S02]  /*29b90*/  LDSM.16.MT88.4 R12, [R61+0x1800] ;  /* 0x001800003d0c783b */ /* 0x000e240000004200 */
[----:B0-----:R-:W-:Y:S02]  /*29ba0*/  STL.64 [R1+0x1cd0], R14 ;  /* 0x001cd00e01007387 */ /* 0x001fe40000100a00 */
[----:B------:R0:W-:Y:S02]  /*29bb0*/  STL.64 [R1+0x1cc8], R12 ;  /* 0x001cc80c01007387 */ /* 0x0001e40000100a00 */
[----:B0-----:R-:W2:Y:S01]  /*29bc0*/  LDL.LU R12, [R1+0x2f0] ;  /* 0x0002f000010c7983 */ /* 0x001ea20000300800 */
[----:B------:R-:W2:Y:S02]  /*29bd0*/  LDL.LU R13, [R1+0x2f4] ;  /* 0x0002f400010d7983 */ /* 0x000ea40000300800 */
[----:B------:R-:W2:Y:S02]  /*29be0*/  LDL.LU R14, [R1+0x2f8] ;  /* 0x0002f800010e7983 */ /* 0x000ea40000300800 */
[----:B------:R-:W2:Y:S01]  /*29bf0*/  LDL.LU R15, [R1+0x2fc] ;  /* 0x0002fc00010f7983 */ /* 0x000ea20000300800 */
[----:B------:R-:W-:Y:S01]  /*29c00*/  STL [R1+0x1b88], R61 ;  /* 0x001b883d01007387 */ /* 0x000fe20000100800 */
[----:B------:R-:W-:Y:S02]  /*29c10*/  STL.64 [R1+0x30], R16 ;  /* 0x0000301001007387 */ /* 0x000fe40000100a00 */
[----:B------:R-:W-:Y:S02]  /*29c20*/  STL.64 [R1+0x38], R18 ;  /* 0x0000381201007387 */ /* 0x000fe40000100a00 */
[----:B------:R-:W0:Y:S04]  /*29c30*/  LDSM.16.MT88.4 R16, [R59+0x1800] ;  /* 0x001800003b10783b */ /* 0x000e280000004200 */
[----:B0-----:R-:W-:Y:S01]  /*29c40*/  STL.64 [R1+0x1c90], R18 ;  /* 0x001c901201007387 */ /* 0x001fe20000100a00 */
[----:B------:R0:W-:Y:S03]  /*29c50*/  STL.64 [R1+0x1c88], R16 ;  /* 0x001c881001007387 */ /* 0x0001e60000100a00 */
[----:B0-----:R-:W3:Y:S01]  /*29c60*/  LDL.LU R16, [R1+0x2e0] ;  /* 0x0002e00001107983 */ /* 0x001ee20000300800 */
[----:B------:R-:W3:Y:S02]  /*29c70*/  LDL.LU R17, [R1+0x2e4] ;  /* 0x0002e40001117983 */ /* 0x000ee40000300800 */
[----:B------:R-:W3:Y:S02]  /*29c80*/  LDL.LU R18, [R1+0x2e8] ;  /* 0x0002e80001127983 */ /* 0x000ee40000300800 */
[----:B------:R-:W3:Y:S01]  /*29c90*/  LDL.LU R19, [R1+0x2ec] ;  /* 0x0002ec0001137983 */ /* 0x000ee20000300800 */
[C---:B--2---:R-:W-:Y:S11]  /*29ca0*/  HMMA.16816.F32.BF16 R12, R48.reuse, R44, R12 ;  /* 0x0000002c300c723c */ /* 0x044ff6000004180c */
[----:B------:R-:W-:Y:S11]  /*29cb0*/  @!UPT UIADD3 URZ, URZ, URZ, URZ ;  /* 0x0000003f3f3ff290 */ /* 0x000ff6000fffe03f */
[----:B------:R-:W-:Y:S01]  /*29cc0*/  @!UPT UIADD3 URZ, URZ, URZ, URZ ;  /* 0x0000003f3f3ff290 */ /* 0x000fe2000fffe03f */
[----:B------:R4:W-:Y:S01]  /*29cd0*/  STL.64 [R1+0x20], R12 ;  /* 0x0000200c01007387 */ /* 0x0009e20000100a00 */
[----:B------:R0:W-:Y:S02]  /*29ce0*/  STL.64 [R1+0x28], R14 ;  /* 0x0000280e01007387 */ /* 0x0001e40000100a00 */
[----:B------:R-:W2:Y:S02]  /*29cf0*/  LDL.LU R58, [R1+0x208] ;  /* 0x00020800013a7983 */ /* 0x000ea40000300800 */
[----:B------:R-:W2:Y:S01]  /*29d00*/  LDL.LU R59, [R1+0x20c] ;  /* 0x00020c00013b7983 */ /* 0x000ea20000300800 */
[----:B------:R-:W2:Y:S01]  /*29d10*/  LDL.LU R3, [R1+0x1d30] ;  /* 0x001d300001037983 */ /* 0x000ea20000300800 */
[----:B------:R-:W2:Y:S02]  /*29d20*/  LDL.LU R31, [R1+0x1d2c] ;  /* 0x001d2c00011f7983 */ /* 0x000ea40000300800 */
[----:B----4-:R-:W-:Y:S02]  /*29d30*/  IMAD.MOV.U32 R12, RZ, RZ, R26 ;  /* 0x000000ffff0c7224 */ /* 0x010fe400078e001a */
[----:B------:R-:W-:Y:S01]  /*29d40*/  IMAD.MOV.U32 R13, RZ, RZ, R27 ;  /* 0x000000ffff0d7224 */ /* 0x000fe200078e001b */
[----:B------:R-:W4:Y:S01]  /*29d50*/  LDL.LU R26, [R1+0x1d28] ;  /* 0x001d2800011a7983 */ /* 0x000f220000300800 */
[----:B------:R-:W4:Y:S01]  /*29d60*/  LDL.LU R27, [R1+0x1d24] ;  /* 0x001d2400011b7983 */ /* 0x000f220000300800 */
[----:B---3--:R-:W-:Y:S01]  /*29d70*/  HMMA.16816.F32.BF16 R4, R48, R4, R16 ;  /* 0x000000043004723c */ /* 0x008fe20000041810 */
[----:B0-----:R-:W-:-:S02]  /*29d80*/  IMAD.MOV.U32 R14, RZ, RZ, R0 ;  /* 0x000000ffff0e7224 */ /* 0x001fc400078e0000 */
[----:B------:R-:W3:Y:S11]  /*29d90*/  LDL.LU R0, [R1+0x1d20] ;  /* 0x001d200001007983 */ /* 0x000ef60000300800 */
[----:B------:R-:W-:Y:S10]  /*29da0*/  @!UPT UIADD3 URZ, URZ, URZ, URZ ;  /* 0x0000003f3f3ff290 */ /* 0x000ff4000fffe03f */
[----:B------:R-:W-:Y:S02]  /*29db0*/  IMAD.MOV.U32 R19, RZ, RZ, R4 ;  /* 0x000000ffff137224 */ /* 0x000fe400078e0004 */
[----:B------:R-:W-:Y:S02]  /*29dc0*/  IMAD.MOV.U32 R18, RZ, RZ, R5 ;  /* 0x000000ffff127224 */ /* 0x000fe400078e0005 */
[----:B------:R-:W-:Y:S02]  /*29dd0*/  IMAD.MOV.U32 R17, RZ, RZ, R6 ;  /* 0x000000ffff117224 */ /* 0x000fe400078e0006 */
[----:B------:R-:W-:Y:S02]  /*29de0*/  IMAD.MOV.U32 R16, RZ, RZ, R7 ;  /* 0x000000ffff107224 */ /* 0x000fe400078e0007 */
[----:B------:R-:W-:Y:S01]  /*29df0*/  LDSM.16.MT88.4 R4, [R2+0x1800] ;  /* 0x001800000204783b */ /* 0x000fe20000004200 */
[----:B------:R-:W-:Y:S02]  /*29e00*/  IMAD.MOV.U32 R15, RZ, RZ, R30 ;  /* 0x000000ffff0f7224 */ /* 0x000fe400078e001e */
[----:B------:R-:W3:Y:S01]  /*29e10*/  LDL.LU R30, [R1+0x1d1c] ;  /* 0x001d1c00011e7983 */ /* 0x000ee20000300800 */
[----:B--2---:R-:W0:Y:S04]  /*29e20*/  LDSM.16.MT88.4 R44, [R3+0x1800] ;  /* 0x00180000032c783b */ /* 0x004e280000004200 */
[----:B0-----:R-:W-:Y:S01]  /*29e30*/  STL.64 [R1+0x1c20], R46 ;  /* 0x001c202e01007387 */ /* 0x001fe20000100a00 */
[----:B------:R0:W-:Y:S02]  /*29e40*/  STL.64 [R1+0x1c18], R44 ;  /* 0x001c182c01007387 */ /* 0x0001e40000100a00 */
[----:B0-----:R-:W-:-:S02]  /*29e50*/  IMAD.MOV.U32 R44, RZ, RZ, R31 ;  /* 0x000000ffff2c7224 */ /* 0x001fc400078e001f */
[----:B----4-:R-:W-:Y:S01]  /*29e60*/  IMAD.MOV.U32 R45, RZ, RZ, R26 ;  /* 0x000000ffff2d7224 */ /* 0x010fe200078e001a */
[----:B------:R-:W2:Y:S01]  /*29e70*/  LDL.LU R31, [R1+0x1d18] ;  /* 0x001d1800011f7983 */ /* 0x000ea20000300800 */
[----:B------:R-:W4:Y:S02]  /*29e80*/  LDL.LU R26, [R1+0x1d14] ;  /* 0x001d1400011a7983 */ /* 0x000f240000300800 */
[----:B------:R-:W-:Y:S02]  /*29e90*/  IMAD.MOV.U32 R46, RZ, RZ, R27 ;  /* 0x000000ffff2e7224 */ /* 0x000fe400078e001b */
[----:B------:R-:W4:Y:S01]  /*29ea0*/  LDL.LU R27, [R1+0x1d10] ;  /* 0x001d1000011b7983 */ /* 0x000f220000300800 */
[----:B------:R-:W-:Y:S02]  /*29eb0*/  STL [R1+0x1b78], R3 ;  /* 0x001b780301007387 */ /* 0x000fe40000100800 */
[----:B------:R-:W-:Y:S02]  /*29ec0*/  STL.64 [R1+0x1ca0], R18 ;  /* 0x001ca01201007387 */ /* 0x000fe40000100a00 */
[----:B------:R-:W-:Y:S01]  /*29ed0*/  STL.64 [R1+0x1c98], R16 ;  /* 0x001c981001007387 */ /* 0x000fe20000100a00 */
[----:B------:R-:W-:Y:S01]  /*29ee0*/  STL.64 [R1+0x1ba0], R6 ;  /* 0x001ba00601007387 */ /* 0x000fe20000100a00 */
[----:B------:R0:W-:Y:S03]  /*29ef0*/  STL.64 [R1+0x1b98], R4 ;  /* 0x001b980401007387 */ /* 0x0001e60000100a00 */
[----:B0-----:R-:W2:Y:S01]  /*29f00*/  LDL.LU.64 R4, [R1+0x80] ;  /* 0x0000800001047983 */ /* 0x001ea20000300a00 */
[----:B------:R-:W2:Y:S02]  /*29f10*/  LDL.LU.64 R6, [R1+0x88] ;  /* 0x0000880001067983 */ /* 0x000ea40000300a00 */
[----:B---3--:R-:W-:Y:S01]  /*29f20*/  IMAD.MOV.U32 R47, RZ, RZ, R0 ;  /* 0x000000ffff2f7224 */ /* 0x008fe200078e0000 */
[C---:B------:R-:W-:Y:S08]  /*29f30*/  HMMA.16816.F32.BF16 R56, R8.reuse, R24, R56 ;  /* 0x000000180838723c */ /* 0x040ff00000041838 */
[C---:B------:R-:W-:Y:S08]  /*29f40*/  HMMA.16816.F32.BF16 R44, R8.reuse, R20, R44 ;  /* 0x00000014082c723c */ /* 0x040ff0000004182c */
[C---:B------:R-:W-:Y:S11]  /*29f50*/  HMMA.16816.F32.BF16 R52, R8.reuse, R28, R52 ;  /* 0x0000001c0834723c */ /* 0x040ff60000041834 */
[----:B------:R-:W-:Y:S05]  /*29f60*/  @!UPT UIADD3 URZ, URZ, URZ, URZ ;  /* 0x0000003f3f3ff290 */ /* 0x000fea000fffe03f */
[----:B------:R-:W-:Y:S02]  /*29f70*/  IMAD.MOV.U32 R3, RZ, RZ, R46 ;  /* 0x000000ffff037224 */ /* 0x000fe400078e002e */
[----:B------:R-:W-:Y:S01]  /*29f80*/  IMAD.MOV.U32 R0, RZ, RZ, R47 ;  /* 0x000000ffff007224 */ /* 0x000fe200078e002f */
[----:B--2---:R-:W-:Y:S01]  /*29f90*/  STL.64 [R1+0x1cf0], R6 ;  /* 0x001cf00601007387 */ /* 0x004fe20000100a00 */
[----:B------:R-:W-:Y:S02]  /*29fa0*/  STL.64 [R1+0x1ce8], R4 ;  /* 0x001ce80401007387 */ /* 0x000fe40000100a00 */
[----:B------:R-:W-:Y:S02]  /*29fb0*/  STL [R1+0x1b7c], R2 ;  /* 0x001b7c0201007387 */ /* 0x000fe40000100800 */
[----:B------:R-:W-:Y:S01]  /*29fc0*/  STL.64 [R1], R44 ;  /* 0x0000002c01007387 */ /* 0x000fe20000100a00 */
[----:B------:R-:W-:Y:S01]  /*29fd0*/  STL.64 [R1+0x1cf8], R22 ;  /* 0x001cf81601007387 */ /* 0x000fe20000100a00 */
[----:B----4-:R-:W-:Y:S02]  /*29fe0*/  STL.64 [R1+0x1cb0], R26 ;  /* 0x001cb01a01007387 */ /* 0x010fe40000100a00 */
[----:B------:R-:W-:Y:S02]  /*29ff0*/  STL.64 [R1+0x1bb0], R58 ;  /* 0x001bb03a01007387 */ /* 0x000fe40000100a00 */
[----:B------:R-:W-:Y:S01]  /*2a000*/  STL.64 [R1+0x1ba8], R56 ;  /* 0x001ba83801007387 */ /* 0x000fe20000100a00 */
[----:B------:R-:W-:Y:S01]  /*2a010*/  STL.64 [R1+0x1ca8], R30 ;  /* 0x001ca81e01007387 */ /* 0x000fe20000100a00 */
[----:B------:R-:W-:Y:S02]  /*2a020*/  STL.64 [R1+0x1bc0], R54 ;  /* 0x001bc03601007387 */ /* 0x000fe40000100a00 */
[----:B------:R0:W-:Y:S02]  /*2a030*/  STL.64 [R1+0x1bb8], R52 ;  /* 0x001bb83401007387 */ /* 0x0001e40000100a00 */
[----:B0-----:R-:W2:Y:S01]  /*2a040*/  LDL.LU.64 R52, [R1+0x60] ;  /* 0x0000600001347983 */ /* 0x001ea20000300a00 */
[----:B------:R-:W3:Y:S02]  /*2a050*/  LDL.LU.64 R54, [R1+0x68] ;  /* 0x0000680001367983 */ /* 0x000ee40000300a00 */
[----:B------:R-:W4:Y:S02]  /*2a060*/  LDL.LU R44, [R1+0x1d0] ;  /* 0x0001d000012c7983 */ /* 0x000f240000300800 */
[----:B------:R-:W4:Y:S01]  /*2a070*/  LDL.LU R45, [R1+0x1d4] ;  /* 0x0001d400012d7983 */ /* 0x000f220000300800 */
[----:B------:R-:W4:Y:S01]  /*2a080*/  LDL.LU R46, [R1+0x1d8] ;  /* 0x0001d800012e7983 */ /* 0x000f220000300800 */
[----:B------:R-:W4:Y:S02]  /*2a090*/  LDL.LU R47, [R1+0x1dc] ;  /* 0x0001dc00012f7983 */ /* 0x000f240000300800 */
[----:B------:R-:W2:Y:S02]  /*2a0a0*/  LDL.LU R4, [R1+0x1b0] ;  /* 0x0001b00001047983 */ /* 0x000ea40000300800 */
[----:B------:R-:W2:Y:S01]  /*2a0b0*/  LDL.LU R5, [R1+0x1b4] ;  /* 0x0001b40001057983 */ /* 0x000ea20000300800 */
[----:B------:R-:W2:Y:S01]  /*2a0c0*/  LDL.LU R6, [R1+0x1b8] ;  /* 0x0001b80001067983 */ /* 0x000ea20000300800 */
[----:B------:R-:W2:Y:S02]  /*2a0d0*/  LDL.LU R7, [R1+0x1bc] ;  /* 0x0001bc0001077983 */ /* 0x000ea40000300800 */
[----:B------:R-:W2:Y:S02]  /*2a0e0*/  LDL.LU R20, [R1+0x1c0] ;  /* 0x0001c00001147983 */ /* 0x000ea40000300800 */
[----:B------:R-:W2:Y:S01]  /*2a0f0*/  LDL.LU R21, [R1+0x1c4] ;  /* 0x0001c40001157983 */ /* 0x000ea20000300800 */
[----:B------:R-:W2:Y:S01]  /*2a100*/  LDL.LU R22, [R1+0x1c8] ;  /* 0x0001c80001167983 */ /* 0x000ea20000300800 */
[----:B------:R-:W2:Y:S01]  /*2a110*/  LDL.LU R23, [R1+0x1cc] ;  /* 0x0001cc0001177983 */ /* 0x000ea20000300800 */
[----:B------:R-:W-:Y:S01]  /*2a120*/  HMMA.16816.F32.BF16 R48, R8, R32, R12 ;  /* 0x000000200830723c */ /* 0x000fe2000004180c */
[----:B------:R-:W3:Y:S01]  /*2a130*/  LDL.LU R56, [R1+0x280] ;  /* 0x0002800001387983 */ /* 0x000ee20000300800 */
[----:B------:R-:W3:Y:S01]  /*2a140*/  LDL.LU R57, [R1+0x284] ;  /* 0x0002840001397983 */ /* 0x000ee20000300800 */
[----:B------:R-:W3:Y:S02]  /*2a150*/  LDL.LU R58, [R1+0x288] ;  /* 0x00028800013a7983 */ /* 0x000ee40000300800 */
[----:B------:R-:W-:-:S02]  /*2a160*/  IMAD.MOV.U32 R59, RZ, RZ, R35 ;  /* 0x000000ffff3b7224 */ /* 0x000fc400078e0023 */
        /* <DEDUP_REMOVED lines=17> */
[----:B------:R-:W-:Y:S02]  /*2a280*/  STL [R1+0x1b90], R50 ;  /* 0x001b903201007387 */ /* 0x000fe40000100800 */
[----:B------:R-:W-:Y:S01]  /*2a290*/  STL [R1+0x1b8c], R51 ;  /* 0x001b8c3301007387 */ /* 0x000fe20000100800 */
[C---:B----4-:R-:W-:Y:S08]  /*2a2a0*/  HMMA.16816.F32.BF16 R44, R8.reuse, R36, R44 ;  /* 0x00000024082c723c */ /* 0x050ff0000004182c */
[C---:B--2---:R-:W-:Y:S08]  /*2a2b0*/  HMMA.16816.F32.BF16 R4, R8.reuse, R52, R4 ;  /* 0x000000340804723c */ /* 0x044ff00000041804 */
[----:B------:R-:W-:Y:S07]  /*2a2c0*/  HMMA.16816.F32.BF16 R20, R8, R40, R20 ;  /* 0x000000280814723c */ /* 0x000fee0000041814 */
[----:B------:R0:W-:Y:S01]  /*2a2d0*/  STL [R1+0xa4], R45 ;  /* 0x0000a42d01007387 */ /* 0x0001e20000100800 */
[----:B------:R-:W-:Y:S01]  /*2a2e0*/  MOV R61, R44 ;  /* 0x0000002c003d7202 */ /* 0x000fe20000000f00 */
[----:B------:R-:W-:-:S02]  /*2a2f0*/  IMAD.MOV.U32 R44, RZ, RZ, R34 ;  /* 0x000000ffff2c7224 */ /* 0x000fc400078e0022 */
[----:B------:R-:W-:Y:S01]  /*2a300*/  IMAD.MOV.U32 R37, RZ, RZ, R46 ;  /* 0x000000ffff257224 */ /* 0x000fe200078e002e */
[----:B------:R-:W2:Y:S01]  /*2a310*/  LDL.LU R34, [R1+0x1d08] ;  /* 0x001d080001227983 */ /* 0x000ea20000300800 */
[----:B------:R-:W-:Y:S02]  /*2a320*/  IMAD.MOV.U32 R46, RZ, RZ, R38 ;  /* 0x000000ffff2e7224 */ /* 0x000fe400078e0026 */
[----:B------:R-:W-:Y:S02]  /*2a330*/  IMAD.MOV.U32 R36, RZ, RZ, R47 ;  /* 0x000000ffff247224 */ /* 0x000fe400078e002f */
[----:B------:R-:W-:Y:S02]  /*2a340*/  IMAD.MOV.U32 R47, RZ, RZ, R60 ;  /* 0x000000ffff2f7224 */ /* 0x000fe400078e003c */
[----:B0-----:R-:W-:Y:S02]  /*2a350*/  IMAD.MOV.U32 R45, RZ, RZ, R39 ;  /* 0x000000ffff2d7224 */ /* 0x001fe400078e0027 */
[----:B------:R-:W4:Y:S01]  /*2a360*/  LDL.LU R39, [R1+0x1d04] ;  /* 0x001d040001277983 */ /* 0x000f220000300800 */
[----:B------:R-:W2:Y:S02]  /*2a370*/  LDL.LU R38, [R1+0x1d00] ;  /* 0x001d000001267983 */ /* 0x000ea40000300800 */
[----:B------:R-:W-:Y:S02]  /*2a380*/  STL.64 [R1+0xc0], R20 ;  /* 0x0000c01401007387 */ /* 0x000fe40000100a00 */
[----:B------:R0:W-:Y:S02]  /*2a390*/  STL [R1+0xc8], R22 ;  /* 0x0000c81601007387 */ /* 0x0001e40000100800 */
[----:B------:R-:W-:-:S02]  /*2a3a0*/  IMAD.MOV.U32 R60, RZ, RZ, R23 ;  /* 0x000000ffff3c7224 */ /* 0x000fc400078e0017 */
[----:B------:R-:W-:Y:S02]  /*2a3b0*/  IMAD.MOV.U32 R33, RZ, RZ, R6 ;  /* 0x000000ffff217224 */ /* 0x000fe400078e0006 */
[----:B------:R-:W-:Y:S02]  /*2a3c0*/  IMAD.MOV.U32 R32, RZ, RZ, R7 ;  /* 0x000000ffff207224 */ /* 0x000fe400078e0007 */
[----:B------:R-:W-:Y:S02]  /*2a3d0*/  IMAD.MOV.U32 R50, RZ, RZ, R4 ;  /* 0x000000ffff327224 */ /* 0x000fe400078e0004 */
[----:B------:R-:W-:Y:S01]  /*2a3e0*/  IMAD.MOV.U32 R51, RZ, RZ, R5 ;  /* 0x000000ffff337224 */ /* 0x000fe200078e0005 */
[----:B0-----:R-:W2:Y:S01]  /*2a3f0*/  LDL.LU.64 R22, [R1+0x1cf8] ;  /* 0x001cf80001167983 */ /* 0x001ea20000300a00 */
[----:B------:R-:W3:Y:S02]  /*2a400*/  LDL.LU.64 R6, [R1+0x1cf0] ;  /* 0x001cf00001067983 */ /* 0x000ee40000300a00 */
[----:B------:R-:W3:Y:S02]  /*2a410*/  LDL.LU.64 R4, [R1+0x1ce8] ;  /* 0x001ce80001047983 */ /* 0x000ee40000300a00 */
[----:B------:R-:W-:Y:S01]  /*2a420*/  STL.64 [R1+0x1bd0], R50 ;  /* 0x001bd03201007387 */ /* 0x000fe20000100a00 */
[----:B------:R0:W-:Y:S02]  /*2a430*/  STL.64 [R1+0x1bc8], R48 ;  /* 0x001bc83001007387 */ /* 0x0001e40000100a00 */
[----:B0-----:R-:W-:-:S02]  /*2a440*/  IMAD.MOV.U32 R48, RZ, RZ, R42 ;  /* 0x000000ffff307224 */ /* 0x001fc400078e002a */
[----:B------:R-:W-:Y:S01]  /*2a450*/  IMAD.MOV.U32 R49, RZ, RZ, R43 ;  /* 0x000000ffff317224 */ /* 0x000fe200078e002b */
[----:B------:R-:W4:Y:S01]  /*2a460*/  LDL.LU R42, [R1+0x1ce4] ;  /* 0x001ce400012a7983 */ /* 0x000f220000300800 */
[----:B------:R-:W4:Y:S02]  /*2a470*/  LDL.LU R43, [R1+0x1ce0] ;  /* 0x001ce000012b7983 */ /* 0x000f240000300800 */
[----:B--2---:R-:W-:Y:S02]  /*2a480*/  IMAD.MOV.U32 R50, RZ, RZ, R22 ;  /* 0x000000ffff327224 */ /* 0x004fe400078e0016 */
[----:B------:R-:W-:Y:S01]  /*2a490*/  IMAD.MOV.U32 R51, RZ, RZ, R23 ;  /* 0x000000ffff337224 */ /* 0x000fe200078e0017 */
[----:B------:R-:W2:Y:S01]  /*2a4a0*/  LDL.LU R22, [R1+0x1cdc] ;  /* 0x001cdc0001167983 */ /* 0x000ea20000300800 */
[----:B------:R-:W2:Y:S01]  /*2a4b0*/  LDL.LU R23, [R1+0x1cd8] ;  /* 0x001cd80001177983 */ /* 0x000ea20000300800 */
[----:B---3--:R-:W-:Y:S01]  /*2a4c0*/  HMMA.16816.F32.BF16 R8, R8, R4, R12 ;  /* 0x000000040808723c */ /* 0x008fe2000004180c */
[----:B------:R-:W2:Y:S01]  /*2a4d0*/  LDL.LU.64 R14, [R1+0x1cd0] ;  /* 0x001cd000010e7983 */ /* 0x000ea20000300a00 */
[----:B------:R-:W2:Y:S11]  /*2a4e0*/  LDL.LU.64 R12, [R1+0x1cc8] ;  /* 0x001cc800010c7983 */ /* 0x000eb60000300a00 */
[----:B------:R-:W-:Y:S10]  /*2a4f0*/  @!UPT UIADD3 URZ, URZ, URZ, URZ ;  /* 0x0000003f3f3ff290 */ /* 0x000ff4000fffe03f */
[----:B------:R0:W-:Y:S01]  /*2a500*/  STL.64 [R1+0x110], R8 ;  /* 0x0001100801007387 */ /* 0x0001e20000100a00 */
[----:B------:R1:W-:Y:S02]  /*2a510*/  STL.64 [R1+0x118], R10 ;  /* 0x0001180a01007387 */ /* 0x0003e40000100a00 */
[----:B0-----:R-:W-:Y:S02]  /*2a520*/  IMAD.MOV.U32 R8, RZ, RZ, R38 ;  /* 0x000000ffff087224 */ /* 0x001fe400078e0026 */
[----:B----4-:R-:W-:Y:S01]  /*2a530*/  IMAD.MOV.U32 R9, RZ, RZ, R39 ;  /* 0x000000ffff097224 */ /* 0x010fe200078e0027 */
[----:B------:R-:W3:Y:S01]  /*2a540*/  LDL.LU R38, [R1+0x1cc4] ;  /* 0x001cc40001267983 */ /* 0x000ee20000300800 */
[----:B------:R-:W3:Y:S02]  /*2a550*/  LDL.LU R39, [R1+0x1cc0] ;  /* 0x001cc00001277983 */ /* 0x000ee40000300800 */
[----:B-1----:R-:W-:Y:S02]  /*2a560*/  IMAD.MOV.U32 R10, RZ, RZ, R34 ;  /* 0x000000ffff0a7224 */ /* 0x002fe400078e0022 */
[----:B------:R-:W-:Y:S01]  /*2a570*/  IMAD.MOV.U32 R11, RZ, RZ, R35 ;  /* 0x000000ffff0b7224 */ /* 0x000fe200078e0023 */
[----:B------:R-:W4:Y:S01]  /*2a580*/  LDL.LU R34, [R1+0x1cbc] ;  /* 0x001cbc0001227983 */ /* 0x000f220000300800 */
[----:B------:R-:W4:Y:S01]  /*2a590*/  LDL.LU R35, [R1+0x1cb8] ;  /* 0x001cb80001237983 */ /* 0x000f220000300800 */
[C---:B--2---:R-:W-:Y:S11]  /*2a5a0*/  HMMA.16816.F32.BF16 R24, R12.reuse, R22, R24 ;  /* 0x000000160c18723c */ /* 0x044ff60000041818 */
[----:B------:R-:W-:Y:S11]  /*2a5b0*/  @!UPT UIADD3 URZ, URZ, URZ, URZ ;  /* 0x0000003f3f3ff290 */ /* 0x000ff6000fffe03f */
[----:B------:R-:W-:Y:S01]  /*2a5c0*/  @!UPT UIADD3 URZ, URZ, URZ, URZ ;  /* 0x0000003f3f3ff290 */ /* 0x000fe2000fffe03f */
[----:B------:R-:W-:Y:S01]  /*2a5d0*/  STL.64 [R1+0x170], R24 ;  /* 0x0001701801007387 */ /* 0x000fe20000100a00 */
[----:B------:R0:W-:Y:S03]  /*2a5e0*/  STL.64 [R1+0x178], R26 ;  /* 0x0001781a01007387 */ /* 0x0001e60000100a00 */
[----:B0-----:R-:W2:Y:S02]  /*2a5f0*/  LDL.LU.64 R26, [R1+0x1cb0] ;  /* 0x001cb000011a7983 */ /* 0x001ea40000300a00 */
[C---:B--2---:R-:W-:Y:S11]  /*2a600*/  HMMA.16816.F32.BF16 R28, R12.reuse, R26, R28 ;  /* 0x0000001a0c1c723c */ /* 0x044ff6000004181c */
[----:B------:R-:W-:Y:S11]  /*2a610*/  @!UPT UIADD3 URZ, URZ, URZ, URZ ;  /* 0x0000003f3f3ff290 */ /* 0x000ff6000fffe03f */
[----:B------:R-:W-:Y:S01]  /*2a620*/  @!UPT UIADD3 URZ, URZ, URZ, URZ ;  /* 0x0000003f3f3ff290 */ /* 0x000fe2000fffe03f */
[----:B------:R-:W-:Y:S01]  /*2a630*/  STL.64 [R1+0x190], R28 ;  /* 0x0001901c01007387 */ /* 0x000fe20000100a00 */
[----:B------:R-:W-:Y:S02]  /*2a640*/  IMAD.MOV.U32 R25, RZ, RZ, R30 ;  /* 0x000000ffff197224 */ /* 0x000fe400078e001e */
[----:B------:R-:W-:Y:S02]  /*2a650*/  IMAD.MOV.U32 R24, RZ, RZ, R31 ;  /* 0x000000ffff187224 */ /* 0x000fe400078e001f */
[----:B------:R-:W2:Y:S03]  /*2a660*/  LDL.LU.64 R30, [R1+0x1ca8] ;  /* 0x001ca800011e7983 */ /* 0x000ea60000300a00 */
[----:B------:R-:W-:Y:S02]  /*2a670*/  STL [R1+0x1b84], R24 ;  /* 0x001b841801007387 */ /* 0x000fe40000100800 */
[----:B------:R-:W-:Y:S01]  /*2a680*/  STL [R1+0x1b80], R25 ;  /* 0x001b801901007387 */ /* 0x000fe20000100800 */
[C---:B----4-:R-:W-:Y:S08]  /*2a690*/  HMMA.16816.F32.BF16 R8, R12.reuse, R34, R8 ;  /* 0x000000220c08723c */ /* 0x050ff00000041808 */
[C---:B--2---:R-:W-:Y:S11]  /*2a6a0*/  HMMA.16816.F32.BF16 R16, R12.reuse, R30, R16 ;  /* 0x0000001e0c10723c */ /* 0x044ff60000041810 */
[----:B------:R-:W-:Y:S11]  /*2a6b0*/  @!UPT UIADD3 URZ, URZ, URZ, URZ ;  /* 0x0000003f3f3ff290 */ /* 0x000ff6000fffe03f */
[----:B------:R-:W-:Y:S01]  /*2a6c0*/  @!UPT UIADD3 URZ, URZ, URZ, URZ ;  /* 0x0000003f3f3ff290 */ /* 0x000fe2000fffe03f */
[----:B------:R-:W-:Y:S01]  /*2a6d0*/  STL.64 [R1+0x1a0], R16 ;  /* 0x0001a01001007387 */ /* 0x000fe20000100a00 */
[----:B------:R0:W-:Y:S03]  /*2a6e0*/  STL.64 [R1+0x1a8], R18 ;  /* 0x0001a81201007387 */ /* 0x0001e60000100a00 */
[----:B0-----:R-:W2:Y:S01]  /*2a6f0*/  LDL.LU.64 R18, [R1+0x1ca0] ;  /* 0x001ca00001127983 */ /* 0x001ea20000300a00 */
[----:B------:R-:W4:Y:S02]  /*2a700*/  LDL.LU.64 R16, [R1+0x1c98] ;  /* 0x001c980001107983 */ /* 0x000f240000300a00 */
[----:B------:R-:W-:Y:S02]  /*2a710*/  STL.64 [R1+0x1c70], R30 ;  /* 0x001c701e01007387 */ /* 0x000fe40000100a00 */
[----:B------:R-:W-:Y:S01]  /*2a720*/  STL.64 [R1+0x1c68], R34 ;  /* 0x001c682201007387 */ /* 0x000fe20000100a00 */
[----:B------:R-:W-:Y:S01]  /*2a730*/  STL.64 [R1+0x1c60], R32 ;  /* 0x001c602001007387 */ /* 0x000fe20000100a00 */
[----:B------:R-:W-:Y:S02]  /*2a740*/  STL.64 [R1+0x1c0], R8 ;  /* 0x0001c00801007387 */ /* 0x000fe40000100a00 */
[----:B------:R3:W-:Y:S02]  /*2a750*/  STL.64 [R1+0x1c8], R10 ;  /* 0x0001c80a01007387 */ /* 0x0007e40000100a00 */
[C---:B---3--:R-:W-:Y:S11]  /*2a760*/  HMMA.16816.F32.BF16 R8, R12.reuse, R38, R48 ;  /* 0x000000260c08723c */ /* 0x048ff60000041830 */
[----:B------:R-:W-:Y:S11]  /*2a770*/  @!UPT UIADD3 URZ, URZ, URZ, URZ ;  /* 0x0000003f3f3ff290 */ /* 0x000ff6000fffe03f */
[----:B------:R-:W-:Y:S01]  /*2a780*/  @!UPT UIADD3 URZ, URZ, URZ, URZ ;  /* 0x0000003f3f3ff290 */ /* 0x000fe2000fffe03f */
[----:B------:R-:W-:Y:S01]  /*2a790*/  STL.64 [R1+0x220], R8 ;  /* 0x0002200801007387 */ /* 0x000fe20000100a00 */
[----:B------:R0:W-:Y:S02]  /*2a7a0*/  STL [R1+0x228], R10 ;  /* 0x0002280a01007387 */ /* 0x0001e40000100800 */
[----:B------:R-:W-:Y:S02]  /*2a7b0*/  IMAD.MOV.U32 R24, RZ, RZ, R11 ;  /* 0x000000ffff187224 */ /* 0x000fe400078e000b */
[C---:B0-----:R-:W-:Y:S01]  /*2a7c0*/  HMMA.16816.F32.BF16 R8, R12.reuse, R42, R56 ;  /* 0x0000002a0c08723c */ /* 0x041fe20000041838 */
[----:B------:R-:W-:Y:S01]  /*2a7d0*/  STL.64 [R1+0x1c58], R38 ;  /* 0x001c582601007387 */ /* 0x000fe20000100a00 */
[----:B------:R-:W-:Y:S11]  /*2a7e0*/  STL.64 [R1+0x1c50], R36 ;  /* 0x001c502401007387 */ /* 0x000ff60000100a00 */
[----:B------:R-:W-:Y:S10]  /*2a7f0*/  @!UPT UIADD3 URZ, URZ, URZ, URZ ;  /* 0x0000003f3f3ff290 */ /* 0x000ff4000fffe03f */
[----:B------:R0:W-:Y:S01]  /*2a800*/  STL [R1+0x25c], R11 ;  /* 0x00025c0b01007387 */ /* 0x0001e20000100800 */
[----:B------:R-:W-:Y:S02]  /*2a810*/  IMAD.MOV.U32 R20, RZ, RZ, R8 ;  /* 0x000000ffff147224 */ /* 0x000fe400078e0008 */
[----:B------:R-:W-:Y:S02]  /*2a820*/  IMAD.MOV.U32 R21, RZ, RZ, R9 ;  /* 0x000000ffff157224 */ /* 0x000fe400078e0009 */
[----:B------:R-:W-:Y:S02]  /*2a830*/  IMAD.MOV.U32 R25, RZ, RZ, R10 ;  /* 0x000000ffff197224 */ /* 0x000fe400078e000a */
[----:B0-----:R-:W-:Y:S01]  /*2a840*/  HMMA.16816.F32.BF16 R8, R12, R54, R44 ;  /* 0x000000360c08723c */ /* 0x001fe2000004182c */
[----:B------:R-:W-:Y:S02]  /*2a850*/  STL.64 [R1+0x1c80], R26 ;  /* 0x001c801a01007387 */ /* 0x000fe40000100a00 */
[----:B------:R-:W-:Y:S11]  /*2a860*/  STL.64 [R1+0x1c78], R24 ;  /* 0x001c781801007387 */ /* 0x000ff60000100a00 */
[----:B------:R-:W-:Y:S09]  /*2a870*/  @!UPT UIADD3 URZ, URZ, URZ, URZ ;  /* 0x0000003f3f3ff290 */ /* 0x000ff2000fffe03f */
[----:B------:R-:W-:Y:S01]  /*2a880*/  STL.64 [R1+0x270], R8 ;  /* 0x0002700801007387 */ /* 0x000fe20000100a00 */
[----:B------:R-:W-:Y:S02]  /*2a890*/  STL [R1+0x278], R10 ;  /* 0x0002780a01007387 */ /* 0x000fe40000100800 */
[----:B------:R-:W-:Y:S02]  /*2a8a0*/  STL.64 [R1+0x1c38], R54 ;  /* 0x001c383601007387 */ /* 0x000fe40000100a00 */
[----:B--2---:R-:W-:Y:S02]  /*2a8b0*/  IMAD.MOV.U32 R56, RZ, RZ, R19 ;  /* 0x000000ffff387224 */ /* 0x004fe400078e0013 */
[----:B----4-:R-:W-:Y:S02]  /*2a8c0*/  IMAD.MOV.U32 R58, RZ, RZ, R17 ;  /* 0x000000ffff3a7224 */ /* 0x010fe400078e0011 */
[----:B------:R-:W-:Y:S02]  /*2a8d0*/  IMAD.MOV.U32 R59, RZ, RZ, R16 ;  /* 0x000000ffff3b7224 */ /* 0x000fe400078e0010 */
[----:B------:R-:W-:-:S03]  /*2a8e0*/  IMAD.MOV.U32 R57, RZ, RZ, R18 ;  /* 0x000000ffff397224 */ /* 0x000fc600078e0012 */
[----:B------:R-:W-:Y:S02]  /*2a8f0*/  STL.64 [R1+0x1be0], R58 ;  /* 0x001be03a01007387 */ /* 0x000fe40000100a00 */
[----:B------:R0:W-:Y:S02]  /*2a900*/  STL.64 [R1+0x1bd8], R56 ;  /* 0x001bd83801007387 */ /* 0x0001e40000100a00 */
[----:B------:R-:W2:Y:S02]  /*2a910*/  LDL.LU R48, [R1+0x30] ;  /* 0x0000300001307983 */ /* 0x000ea40000300800 */
[----:B------:R-:W2:Y:S01]  /*2a920*/  LDL.LU R49, [R1+0x34] ;  /* 0x0000340001317983 */ /* 0x000ea20000300800 */
[----:B------:R-:W3:Y:S01]  /*2a930*/  LDL.LU R50, [R1+0x38] ;  /* 0x0000380001327983 */ /* 0x000ee20000300800 */
[----:B------:R-:W3:Y:S03]  /*2a940*/  LDL.LU R51, [R1+0x3c] ;  /* 0x00003c0001337983 */ /* 0x000ee60000300800 */
[----:B---3--:R-:W-:Y:S01]  /*2a950*/  STL.64 [R1+0x1bf0], R50 ;  /* 0x001bf03201007387 */ /* 0x008fe20000100a00 */
[----:B--2---:R1:W-:Y:S02]  /*2a960*/  STL.64 [R1+0x1be8], R48 ;  /* 0x001be83001007387 */ /* 0x0043e40000100a00 */
[----:B0-----:R-:W2:Y:S02]  /*2a970*/  LDL.LU R56, [R1+0x40] ;  /* 0x0000400001387983 */ /* 0x001ea40000300800 */
[----:B------:R-:W2:Y:S01]  /*2a980*/  LDL.LU R57, [R1+0x44] ;  /* 0x0000440001397983 */ /* 0x000ea20000300800 */
[----:B------:R-:W3:Y:S01]  /*2a990*/  LDL.LU R58, [R1+0x48] ;  /* 0x00004800013a7983 */ /* 0x000ee20000300800 */
[----:B------:R-:W3:Y:S03]  /*2a9a0*/  LDL.LU R59, [R1+0x4c] ;  /* 0x00004c00013b7983 */ /* 0x000ee60000300800 */
[----:B---3--:R-:W-:Y:S01]  /*2a9b0*/  STL.64 [R1+0x1c00], R58 ;  /* 0x001c003a01007387 */ /* 0x008fe20000100a00 */
[----:B--2---:R-:W-:Y:S02]  /*2a9c0*/  STL.64 [R1+0x1bf8], R56 ;  /* 0x001bf83801007387 */ /* 0x004fe40000100a00 */
[----:B-1----:R-:W2:Y:S02]  /*2a9d0*/  LDL.LU R48, [R1+0x50] ;  /* 0x0000500001307983 */ /* 0x002ea40000300800 */
[----:B------:R-:W2:Y:S01]  /*2a9e0*/  LDL.LU R49, [R1+0x54] ;  /* 0x0000540001317983 */ /* 0x000ea20000300800 */
[----:B------:R-:W3:Y:S01]  /*2a9f0*/  LDL.LU R50, [R1+0x58] ;  /* 0x0000580001327983 */ /* 0x000ee20000300800 */
[----:B------:R-:W3:Y:S02]  /*2aa00*/  LDL.LU R51, [R1+0x5c] ;  /* 0x00005c0001337983 */ /* 0x000ee40000300800 */
[----:B------:R-:W4:Y:S02]  /*2aa10*/  LDL.LU R44, [R1+0xd0] ;  /* 0x0000d000012c7983 */ /* 0x000f240000300800 */
[----:B------:R-:W4:Y:S01]  /*2aa20*/  LDL.LU R45, [R1+0xd4] ;  /* 0x0000d400012d7983 */ /* 0x000f220000300800 */
[----:B------:R-:W2:Y:S01]  /*2aa30*/  LDL.LU R46, [R1+0xd8] ;  /* 0x0000d800012e7983 */ /* 0x000ea20000300800 */
[----:B------:R-:W2:Y:S03]  /*2aa40*/  LDL.LU R47, [R1+0xdc] ;  /* 0x0000dc00012f7983 */ /* 0x000ea60000300800 */
[----:B--2---:R-:W-:Y:S01]  /*2aa50*/  STL.64 [R1+0x1c30], R46 ;  /* 0x001c302e01007387 */ /* 0x004fe20000100a00 */
[----:B----4-:R0:W-:Y:S03]  /*2aa60*/  STL.64 [R1+0x1c28], R44 ;  /* 0x001c282c01007387 */ /* 0x0101e60000100a00 */
[----:B0-----:R-:W2:Y:S01]  /*2aa70*/  LDL.LU R44, [R1+0x100] ;  /* 0x00010000012c7983 */ /* 0x001ea20000300800 */
[----:B------:R-:W2:Y:S02]  /*2aa80*/  LDL.LU R45, [R1+0x104] ;  /* 0x00010400012d7983 */ /* 0x000ea40000300800 */
[----:B------:R-:W4:Y:S02]  /*2aa90*/  LDL.LU R46, [R1+0x108] ;  /* 0x00010800012e7983 */ /* 0x000f240000300800 */
[----:B------:R-:W4:Y:S02]  /*2aaa0*/  LDL.LU R47, [R1+0x10c] ;  /* 0x00010c00012f7983 */ /* 0x000f240000300800 */
[----:B----4-:R-:W-:Y:S01]  /*2aab0*/  STL.64 [R1+0x1c48], R46 ;  /* 0x001c482e01007387 */ /* 0x010fe20000100a00 */
[----:B--2---:R0:W-:Y:S03]  /*2aac0*/  STL.64 [R1+0x1c40], R44 ;  /* 0x001c402c01007387 */ /* 0x0041e60000100a00 */
        /* <DEDUP_REMOVED lines=11> */
[----:B------:R-:W2:Y:S01]  /*2ab80*/  LDL.LU R19, [R1+0x23c] ;  /* 0x00023c0001137983 */ /* 0x000ea20000300800 */
        /* <DEDUP_REMOVED lines=16> */
[----:B---3--:R-:W-:Y:S01]  /*2ac90*/  STL.64 [R1+0x1c10], R50 ;  /* 0x001c103201007387 */ /* 0x008fe20000100a00 */
[----:B------:R0:W-:Y:S03]  /*2aca0*/  STL.64 [R1+0x1c08], R48 ;  /* 0x001c083001007387 */ /* 0x0001e60000100a00 */
[----:B0-----:R-:W3:Y:S01]  /*2acb0*/  LDL.LU R48, [R1+0x90] ;  /* 0x0000900001307983 */ /* 0x001ee20000300800 */
[----:B------:R-:W3:Y:S02]  /*2acc0*/  LDL.LU R49, [R1+0x94] ;  /* 0x0000940001317983 */ /* 0x000ee40000300800 */
[----:B------:R-:W3:Y:S02]  /*2acd0*/  LDL.LU R50, [R1+0x98] ;  /* 0x0000980001327983 */ /* 0x000ee40000300800 */
[----:B------:R-:W3:Y:S01]  /*2ace0*/  LDL.LU R51, [R1+0x9c] ;  /* 0x00009c0001337983 */ /* 0x000ee20000300800 */
[----:B------:R-:W3:Y:S01]  /*2acf0*/  LDL.LU R56, [R1+0x70] ;  /* 0x0000700001387983 */ /* 0x000ee20000300800 */
[----:B------:R-:W3:Y:S02]  /*2ad00*/  LDL.LU R57, [R1+0x74] ;  /* 0x0000740001397983 */ /* 0x000ee40000300800 */
[----:B------:R-:W3:Y:S02]  /*2ad10*/  LDL.LU R58, [R1+0x78] ;  /* 0x00007800013a7983 */ /* 0x000ee40000300800 */
[----:B------:R-:W3:Y:S01]  /*2ad20*/  LDL.LU R59, [R1+0x7c] ;  /* 0x00007c00013b7983 */ /* 0x000ee20000300800 */
[----:B------:R-:W3:Y:S01]  /*2ad30*/  LDL.LU R8, [R1] ;  /* 0x0000000001087983 */ /* 0x000ee20000300800 */
[----:B------:R-:W3:Y:S01]  /*2ad40*/  LDL.LU R9, [R1+0x4] ;  /* 0x0000040001097983 */ /* 0x000ee20000300800 */
[----:B--2---:R-:W-:Y:S02]  /*2ad50*/  HMMA.16816.F32.BF16 R12, R12, R6, R16 ;  /* 0x000000060c0c723c */ /* 0x004fe40000041810 */
[----:B------:R-:W4:Y:S01]  /*2ad60*/  LDL.LU.64 R18, [R1+0x1c90] ;  /* 0x001c900001127983 */ /* 0x000f220000300a00 */
[----:B------:R-:W4:Y:S02]  /*2ad70*/  LDL.LU.64 R16, [R1+0x1c88] ;  /* 0x001c880001107983 */ /* 0x000f240000300a00 */
[----:B------:R-:W-:-:S02]  /*2ad80*/  IMAD.MOV.U32 R2, RZ, RZ, R11 ;  /* 0x000000ffff027224 */ /* 0x000fc400078e000b */
[----:B------:R-:W-:Y:S02]  /*2ad90*/  IMAD.MOV.U32 R10, RZ, RZ, R3 ;  /* 0x000000ffff0a7224 */ /* 0x000fe400078e0003 */
[----:B------:R-:W-:Y:S11]  /*2ada0*/  IMAD.MOV.U32 R11, RZ, RZ, R0 ;  /* 0x000000ffff0b7224 */ /* 0x000ff600078e0000 */
[----:B------:R-:W-:Y:S04]  /*2adb0*/  @!UPT UIADD3 URZ, URZ, URZ, URZ ;  /* 0x0000003f3f3ff290 */ /* 0x000fe8000fffe03f */
[----:B------:R-:W-:Y:S02]  /*2adc0*/  IMAD.MOV.U32 R40, RZ, RZ, R12 ;  /* 0x000000ffff287224 */ /* 0x000fe400078e000c */
[----:B------:R-:W-:Y:S01]  /*2add0*/  IMAD.MOV.U32 R41, RZ, RZ, R13 ;  /* 0x000000ffff297224 */ /* 0x000fe200078e000d */
[----:B------:R-:W2:Y:S01]  /*2ade0*/  LDL.LU R12, [R1+0x20] ;  /* 0x00002000010c7983 */ /* 0x000ea20000300800 */
[----:B------:R-:W-:Y:S02]  /*2adf0*/  IMAD.MOV.U32 R3, RZ, RZ, R14 ;  /* 0x000000ffff037224 */ /* 0x000fe400078e000e */
[----:B------:R-:W2:Y:S02]  /*2ae00*/  LDL.LU R13, [R1+0x24] ;  /* 0x00002400010d7983 */ /* 0x000ea40000300800 */
        /* <DEDUP_REMOVED lines=9> */
[----:B------:R-:W2:Y:S01]  /*2aea0*/  LDL.LU.64 R24, [R1+0x1c78] ;  /* 0x001c780001187983 */ /* 0x000ea20000300a00 */
[C---:B----4-:R-:W-:Y:S11]  /*2aeb0*/  HMMA.16816.F32.BF16 R28, R16.reuse, R26, R28 ;  /* 0x0000001a101c723c */ /* 0x050ff6000004181c */
[----:B------:R-:W-:Y:S11]  /*2aec0*/  @!UPT UIADD3 URZ, URZ, URZ, URZ ;  /* 0x0000003f3f3ff290 */ /* 0x000ff6000fffe03f */
[----:B------:R-:W-:Y:S01]  /*2aed0*/  @!UPT UIADD3 URZ, URZ, URZ, URZ ;  /* 0x0000003f3f3ff290 */ /* 0x000fe2000fffe03f */
[----:B------:R-:W-:Y:S01]  /*2aee0*/  STL.64 [R1+0x2c0], R28 ;  /* 0x0002c01c01007387 */ /* 0x000fe20000100a00 */
[----:B------:R0:W-:Y:S03]  /*2aef0*/  STL.64 [R1+0x2c8], R30 ;  /* 0x0002c81e01007387 */ /* 0x0001e60000100a00 */
[----:B0-----:R-:W4:Y:S02]  /*2af00*/  LDL.LU.64 R30, [R1+0x1c70] ;  /* 0x001c7000011e7983 */ /* 0x001f240000300a00 */
[C---:B----4-:R-:W-:Y:S11]  /*2af10*/  HMMA.16816.F32.BF16 R32, R16.reuse, R30, R32 ;  /* 0x0000001e1020723c */ /* 0x050ff60000041820 */
[----:B------:R-:W-:Y:S11]  /*2af20*/  @!UPT UIADD3 URZ, URZ, URZ, URZ ;  /* 0x0000003f3f3ff290 */ /* 0x000ff6000fffe03f */
[----:B------:R-:W-:Y:S01]  /*2af30*/  @!UPT UIADD3 URZ, URZ, URZ, URZ ;  /* 0x0000003f3f3ff290 */ /* 0x000fe2000fffe03f */
[----:B------:R0:W-:Y:S04]  /*2af40*/  STL.64 [R1+0x2b8], R34 ;  /* 0x0002b82201007387 */ /* 0x0001e80000100a00 */
[----:B0-----:R-:W4:Y:S01]  /*2af50*/  LDL.LU.64 R34, [R1+0x1c68] ;  /* 0x001c680001227983 */ /* 0x001f220000300a00 */
[----:B------:R-:W-:Y:S02]  /*2af60*/  IMAD.MOV.U32 R28, RZ, RZ, R32 ;  /* 0x000000ffff1c7224 */ /* 0x000fe400078e0020 */
[----:B------:R-:W-:Y:S02]  /*2af70*/  IMAD.MOV.U32 R29, RZ, RZ, R33 ;  /* 0x000000ffff1d7224 */ /* 0x000fe400078e0021 */
[----:B------:R-:W2:Y:S01]  /*2af80*/  LDL.LU.64 R32, [R1+0x1c60] ;  /* 0x001c600001207983 */ /* 0x000ea20000300a00 */
[C---:B----4-:R-:W-:Y:S11]  /*2af90*/  HMMA.16816.F32.BF16 R36, R16.reuse, R34, R36 ;  /* 0x000000221024723c */ /* 0x050ff60000041824 */
[----:B------:R-:W-:Y:S11]  /*2afa0*/  @!UPT UIADD3 URZ, URZ, URZ, URZ ;  /* 0x0000003f3f3ff290 */ /* 0x000ff6000fffe03f */
[----:B------:R-:W-:Y:S01]  /*2afb0*/  @!UPT UIADD3 URZ, URZ, URZ, URZ ;  /* 0x0000003f3f3ff290 */ /* 0x000fe2000fffe03f */
[----:B------:R-:W-:Y:S01]  /*2afc0*/  STL.64 [R1+0x2a0], R36 ;  /* 0x0002a02401007387 */ /* 0x000fe20000100a00 */
[----:B------:R0:W-:Y:S03]  /*2afd0*/  STL.64 [R1+0x2a8], R38 ;  /* 0x0002a82601007387 */ /* 0x0001e60000100a00 */
[----:B0-----:R-:W4:Y:S01]  /*2afe0*/  LDL.LU.64 R38, [R1+0x1c58] ;  /* 0x001c580001267983 */ /* 0x001f220000300a00 */
[C---:B------:R-:W-:Y:S01]  /*2aff0*/  HMMA.16816.F32.BF16 R52, R16.reuse, R42, R52 ;  /* 0x0000002a1034723c */ /* 0x040fe20000041834 */
[----:B------:R-:W2:Y:S07]  /*2b000*/  LDL.LU.64 R36, [R1+0x1c50] ;  /* 0x001c500001247983 */ /* 0x000eae0000300a00 */
[C---:B----4-:R-:W-:Y:S11]  /*2b010*/  HMMA.16816.F32.BF16 R44, R16.reuse, R38, R44 ;  /* 0x00000026102c723c */ /* 0x050ff6000004182c */
[----:B------:R-:W-:Y:S11]  /*2b020*/  @!UPT UIADD3 URZ, URZ, URZ, URZ ;  /* 0x0000003f3f3ff290 */ /* 0x000ff6000fffe03f */
[----:B------:R-:W-:Y:S01]  /*2b030*/  @!UPT UIADD3 URZ, URZ, URZ, URZ ;  /* 0x0000003f3f3ff290 */ /* 0x000fe2000fffe03f */
[----:B------:R-:W-:Y:S01]  /*2b040*/  STL.64 [R1+0x290], R44 ;  /* 0x0002902c01007387 */ /* 0x000fe20000100a00 */
[----:B------:R0:W-:Y:S03]  /*2b050*/  STL.64 [R1+0x298], R46 ;  /* 0x0002982e01007387 */ /* 0x0001e60000100a00 */
[----:B0-----:R-:W4:Y:S01]  /*2b060*/  LDL.LU.64 R46, [R1+0x1c48] ;  /* 0x001c4800012e7983 */ /* 0x001f220000300a00 */
[----:B------:R-:W4:Y:S02]  /*2b070*/  LDL.LU.64 R44, [R1+0x1c40] ;  /* 0x001c4000012c7983 */ /* 0x000f240000300a00 */
[----:B------:R-:W-:Y:S02]  /*2b080*/  STL.64 [R1+0x140], R52 ;  /* 0x0001403401007387 */ /* 0x000fe40000100a00 */
[----:B------:R0:W-:Y:S02]  /*2b090*/  STL.64 [R1+0x148], R54 ;  /* 0x0001483601007387 */ /* 0x0001e40000100a00 */
[----:B0-----:R-:W4:Y:S02]  /*2b0a0*/  LDL.LU.64 R54, [R1+0x1c38] ;  /* 0x001c380001367983 */ /* 0x001f240000300a00 */
[C---:B----4-:R-:W-:Y:S11]  /*2b0b0*/  HMMA.16816.F32.BF16 R44, R16.reuse, R54, R44 ;  /* 0x00000036102c723c */ /* 0x050ff6000004182c */
[----:B------:R-:W-:Y:S11]  /*2b0c0*/  @!UPT UIADD3 URZ, URZ, URZ, URZ ;  /* 0x0000003f3f3ff290 */ /* 0x000ff6000fffe03f */
[----:B------:R-:W-:Y:S01]  /*2b0d0*/  @!UPT UIADD3 URZ, URZ, URZ, URZ ;  /* 0x0000003f3f3ff290 */ /* 0x000fe2000fffe03f */
[----:B------:R-:W-:Y:S01]  /*2b0e0*/  STL.64 [R1+0x280], R44 ;  /* 0x0002802c01007387 */ /* 0x000fe20000100a00 */
[----:B------:R0:W-:Y:S03]  /*2b0f0*/  STL.64 [R1+0x288], R46 ;  /* 0x0002882e01007387 */ /* 0x0001e60000100a00 */
[----:B0-----:R-:W4:Y:S01]  /*2b100*/  LDL.LU.64 R46, [R1+0x1c30] ;  /* 0x001c3000012e7983 */ /* 0x001f220000300a00 */
[----:B------:R-:W4:Y:S02]  /*2b110*/  LDL.LU.64 R44, [R1+0x1c28] ;  /* 0x001c2800012c7983 */ /* 0x000f240000300a00 */
[----:B----4-:R-:W-:Y:S01]  /*2b120*/  HMMA.16816.F32.BF16 R16, R16, R6, R44 ;  /* 0x000000061010723c */ /* 0x010fe2000004182c */
[----:B------:R-:W3:Y:S01]  /*2b130*/  LDL.LU.64 R46, [R1+0x1c20] ;  /* 0x001c2000012e7983 */ /* 0x000ee20000300a00 */
[----:B------:R-:W3:Y:S11]  /*2b140*/  LDL.LU.64 R44, [R1+0x1c18] ;  /* 0x001c1800012c7983 */ /* 0x000ef60000300a00 */
[----:B------:R-:W-:Y:S10]  /*2b150*/  @!UPT UIADD3 URZ, URZ, URZ, URZ ;  /* 0x0000003f3f3ff290 */ /* 0x000ff4000fffe03f */
[----:B------:R0:W-:Y:S01]  /*2b160*/  STL.64 [R1+0x240], R16 ;  /* 0x0002401001007387 */ /* 0x0001e20000100a00 */
[----:B------:R1:W-:Y:S03]  /*2b170*/  STL.64 [R1+0x248], R18 ;  /* 0x0002481201007387 */ /* 0x0003e60000100a00 */
[----:B0-----:R-:W4:Y:S01]  /*2b180*/  LDL.LU R16, [R1+0xb0] ;  /* 0x0000b00001107983 */ /* 0x001f220000300800 */
[----:B------:R-:W4:Y:S02]  /*2b190*/  LDL.LU R17, [R1+0xb4] ;  /* 0x0000b40001117983 */ /* 0x000f240000300800 */
[----:B-1----:R-:W4:Y:S02]  /*2b1a0*/  LDL.LU R18, [R1+0xb8] ;  /* 0x0000b80001127983 */ /* 0x002f240000300800 */
[----:B------:R-:W4:Y:S01]  /*2b1b0*/  LDL.LU R19, [R1+0xbc] ;  /* 0x0000bc0001137983 */ /* 0x000f220000300800 */
[C---:B---3--:R-:W-:Y:S08]  /*2b1c0*/  HMMA.16816.F32.BF16 R48, R44.reuse, R26, R48 ;  /* 0x0000001a2c30723c */ /* 0x048ff00000041830 */
[C---:B------:R-:W-:Y:S08]  /*2b1d0*/  HMMA.16816.F32.BF16 R56, R44.reuse, R30, R56 ;  /* 0x0000001e2c38723c */ /* 0x040ff00000041838 */
[----:B----4-:R-:W-:Y:S11]  /*2b1e0*/  HMMA.16816.F32.BF16 R16, R44, R22, R16 ;  /* 0x000000162c10723c */ /* 0x010ff60000041810 */
[----:B------:R-:W-:Y:S11]  /*2b1f0*/  @!UPT UIADD3 URZ, URZ, URZ, URZ ;  /* 0x0000003f3f3ff290 */ /* 0x000ff6000fffe03f */
[----:B------:R-:W-:Y:S01]  /*2b200*/  @!UPT UIADD3 URZ, URZ, URZ, URZ ;  /* 0x0000003f3f3ff290 */ /* 0x000fe2000fffe03f */
[----:B------:R0:W-:Y:S01]  /*2b210*/  STL.64 [R1+0x230], R16 ;  /* 0x0002301001007387 */ /* 0x0001e20000100a00 */
[----:B------:R1:W-:Y:S03]  /*2b220*/  STL.64 [R1+0x238], R18 ;  /* 0x0002381201007387 */ /* 0x0003e60000100a00 */
[----:B0-----:R-:W3:Y:S01]  /*2b230*/  LDL.LU R16, [R1+0xc0] ;  /* 0x0000c00001107983 */ /* 0x001ee20000300800 */
[----:B------:R-:W3:Y:S02]  /*2b240*/  LDL.LU R17, [R1+0xc4] ;  /* 0x0000c40001117983 */ /* 0x000ee40000300800 */
[----:B-1----:R-:W3:Y:S02]  /*2b250*/  LDL.LU R18, [R1+0xc8] ;  /* 0x0000c80001127983 */ /* 0x002ee40000300800 */
[----:B------:R-:W-:Y:S01]  /*2b260*/  IMAD.MOV.U32 R19, RZ, RZ, R60 ;  /* 0x000000ffff137224 */ /* 0x000fe200078e003c */
[----:B------:R-:W-:Y:S01]  /*2b270*/  STL.64 [R1+0x210], R48 ;  /* 0x0002103001007387 */ /* 0x000fe20000100a00 */
[----:B------:R0:W-:Y:S02]  /*2b280*/  STL [R1+0x218], R50 ;  /* 0x0002183201007387 */ /* 0x0001e40000100800 */
[----:B------:R-:W-:-:S02]  /*2b290*/  IMAD.MOV.U32 R60, RZ, RZ, R51 ;  /* 0x000000ffff3c7224 */ /* 0x000fc400078e0033 */
[----:B0-----:R-:W4:Y:S01]  /*2b2a0*/  LDL.LU.64 R50, [R1+0x1c10] ;  /* 0x001c100001327983 */ /* 0x001f220000300a00 */
[----:B------:R-:W4:Y:S02]  /*2b2b0*/  LDL.LU.64 R48, [R1+0x1c08] ;  /* 0x001c080001307983 */ /* 0x000f240000300a00 */
[----:B------:R-:W-:Y:S02]  /*2b2c0*/  STL.64 [R1+0x200], R56 ;  /* 0x0002003801007387 */ /* 0x000fe40000100a00 */
[----:B------:R0:W-:Y:S02]  /*2b2d0*/  STL.64 [R1+0x208], R58 ;  /* 0x0002083a01007387 */ /* 0x0001e40000100a00 */
[----:B0-----:R-:W2:Y:S01]  /*2b2e0*/  LDL.LU.64 R58, [R1+0x1c00] ;  /* 0x001c0000013a7983 */ /* 0x001ea20000300a00 */
[----:B------:R-:W2:Y:S01]  /*2b2f0*/  LDL.LU.64 R56, [R1+0x1bf8] ;  /* 0x001bf80001387983 */ /* 0x000ea20000300a00 */
[C---:B----4-:R-:W-:Y:S08]  /*2b300*/  HMMA.16816.F32.BF16 R48, R44.reuse, R34, R48 ;  /* 0x000000222c30723c */ /* 0x050ff00000041830 */
        /* <DEDUP_REMOVED lines=8> */
[----:B0-----:R-:W4:Y:S01]  /*2b390*/  LDL.LU.64 R58, [R1+0x1be0] ;  /* 0x001be000013a7983 */ /* 0x001f220000300a00 */
[----:B------:R-:W4:Y:S01]  /*2b3a0*/  LDL.LU.64 R56, [R1+0x1bd8] ;  /* 0x001bd80001387983 */ /* 0x000f220000300a00 */
[C---:B------:R-:W-:Y:S08]  /*2b3b0*/  HMMA.16816.F32.BF16 R12, R44.reuse, R54, R12 ;  /* 0x000000362c0c723c */ /* 0x040ff0000004180c */
[C---:B--2---:R-:W-:Y:S08]  /*2b3c0*/  HMMA.16816.F32.BF16 R48, R44.reuse, R42, R48 ;  /* 0x0000002a2c30723c */ /* 0x044ff00000041830 */
[----:B----4-:R-:W-:Y:S11]  /*2b3d0*/  HMMA.16816.F32.BF16 R44, R44, R6, R56 ;  /* 0x000000062c2c723c */ /* 0x010ff60000041838 */
[----:B------:R-:W-:Y:S04]  /*2b3e0*/  @!UPT UIADD3 URZ, URZ, URZ, URZ ;  /* 0x0000003f3f3ff290 */ /* 0x000fe8000fffe03f */
[----:B------:R-:W-:Y:S01]  /*2b3f0*/  STL.64 [R1+0x1d0], R48 ;  /* 0x0001d03001007387 */ /* 0x000fe20000100a00 */
[----:B------:R0:W-:Y:S03]  /*2b400*/  STL.64 [R1+0x1d8], R50 ;  /* 0x0001d83201007387 */ /* 0x0001e60000100a00 */
[----:B0-----:R-:W2:Y:S01]  /*2b410*/  LDL.LU.64 R50, [R1+0x1bd0] ;  /* 0x001bd00001327983 */ /* 0x001ea20000300a00 */
[----:B------:R-:W4:Y:S02]  /*2b420*/  LDL.LU.64 R48, [R1+0x1bc8] ;  /* 0x001bc80001307983 */ /* 0x000f240000300a00 */
[----:B------:R-:W-:Y:S02]  /*2b430*/  STL.64 [R1+0x1b0], R12 ;  /* 0x0001b00c01007387 */ /* 0x000fe40000100a00 */
[----:B------:R0:W-:Y:S02]  /*2b440*/  STL.64 [R1+0x1b8], R14 ;  /* 0x0001b80e01007387 */ /* 0x0001e40000100a00 */
[----:B0-----:R-:W-:-:S02]  /*2b450*/  IMAD.MOV.U32 R15, RZ, RZ, R54 ;  /* 0x000000ffff0f7224 */ /* 0x001fc400078e0036 */
[----:B------:R-:W-:Y:S02]  /*2b460*/  IMAD.MOV.U32 R14, RZ, RZ, R55 ;  /* 0x000000ffff0e7224 */ /* 0x000fe400078e0037 */
[----:B------:R-:W2:Y:S01]  /*2b470*/  LDL.LU.64 R54, [R1+0x1bc0] ;  /* 0x001bc00001367983 */ /* 0x000ea20000300a00 */
[----:B------:R-:W2:Y:S02]  /*2b480*/  LDL.LU.64 R52, [R1+0x1bb8] ;  /* 0x001bb80001347983 */ /* 0x000ea40000300a00 */
[----:B------:R-:W2:Y:S02]  /*2b490*/  LDL.LU.64 R58, [R1+0x1bb0] ;  /* 0x001bb000013a7983 */ /* 0x000ea40000300a00 */
[----:B------:R-:W2:Y:S01]  /*2b4a0*/  LDL.LU.64 R56, [R1+0x1ba8] ;  /* 0x001ba80001387983 */ /* 0x000ea20000300a00 */
[----:B------:R-:W-:Y:S01]  /*2b4b0*/  STL.64 [R1+0x180], R44 ;  /* 0x0001802c01007387 */ /* 0x000fe20000100a00 */
[----:B------:R-:W-:Y:S02]  /*2b4c0*/  IMAD.MOV.U32 R13, RZ, RZ, R6 ;  /* 0x000000ffff0d7224 */ /* 0x000fe400078e0006 */
[----:B------:R-:W-:-:S02]  /*2b4d0*/  IMAD.MOV.U32 R12, RZ, RZ, R7 ;  /* 0x000000ffff0c7224 */ /* 0x000fc400078e0007 */
[----:B------:R-:W-:Y:S01]  /*2b4e0*/  STL.64 [R1+0x188], R46 ;  /* 0x0001882e01007387 */ /* 0x000fe20000100a00 */
[----:B------:R-:W2:Y:S01]  /*2b4f0*/  LDL.LU.64 R6, [R1+0x1ba0] ;  /* 0x001ba00001067983 */ /* 0x000ea20000300a00 */
[----:B------:R-:W2:Y:S02]  /*2b500*/  LDL.LU.64 R4, [R1+0x1b98] ;  /* 0x001b980001047983 */ /* 0x000ea40000300a00 */
[C---:B--2---:R-:W-:Y:S11]  /*2b510*/  HMMA.16816.F32.BF16 R8, R4.reuse, R22, R8 ;  /* 0x000000160408723c */ /* 0x044ff60000041808 */
[----:B------:R-:W-:Y:S11]  /*2b520*/  @!UPT UIADD3 URZ, URZ, URZ, URZ ;  /* 0x0000003f3f3ff290 */ /* 0x000ff6000fffe03f */
[----:B------:R-:W-:Y:S01]  /*2b530*/  @!UPT UIADD3 URZ, URZ, URZ, URZ ;  /* 0x0000003f3f3ff290 */ /* 0x000fe2000fffe03f */
[----:B------:R-:W-:Y:S01]  /*2b540*/  STL.64 [R1+0x160], R8 ;  /* 0x0001600801007387 */ /* 0x000fe20000100a00 */
[----:B------:R0:W-:Y:S02]  /*2b550*/  STL.64 [R1+0x168], R10 ;  /* 0x0001680a01007387 */ /* 0x0001e40000100a00 */
[----:B0-----:R-:W-:Y:S07]  /*2b560*/  HMMA.16816.F32.BF16 R8, R4, R26, R56 ;  /* 0x0000001a0408723c */ /* 0x001fee0000041838 */
[----:B------:R-:W-:-:S02]  /*2b570*/  IMAD.MOV.U32 R56, RZ, RZ, R50 ;  /* 0x000000ffff387224 */ /* 0x000fc400078e0032 */
[----:B------:R-:W4:Y:S11]  /*2b580*/  LDL.LU R50, [R1+0x1b90] ;  /* 0x001b900001327983 */ /* 0x000f360000300800 */
[----:B------:R-:W-:Y:S03]  /*2b590*/  @!UPT UIADD3 URZ, URZ, URZ, URZ ;  /* 0x0000003f3f3ff290 */ /* 0x000fe6000fffe03f */
[----:B------:R-:W-:Y:S01]  /*2b5a0*/  STL.64 [R1+0x150], R8 ;  /* 0x0001500801007387 */ /* 0x000fe20000100a00 */
[----:B------:R0:W-:Y:S02]  /*2b5b0*/  STL.64 [R1+0x158], R10 ;  /* 0x0001580a01007387 */ /* 0x0001e40000100a00 */
[----:B0-----:R-:W-:Y:S01]  /*2b5c0*/  HMMA.16816.F32.BF16 R8, R4, R30, R52 ;  /* 0x0000001e0408723c */ /* 0x001fe20000041834 */
[----:B------:R-:W-:Y:S02]  /*2b5d0*/  IMAD.MOV.U32 R57, RZ, RZ, R51 ;  /* 0x000000ffff397224 */ /* 0x000fe400078e0033 */
[----:B------:R-:W4:Y:S01]  /*2b5e0*/  LDL.LU R51, [R1+0x1b8c] ;  /* 0x001b8c0001337983 */ /* 0x000f220000300800 */
[----:B------:R0:W-:Y:S02]  /*2b5f0*/  STL.64 [R1+0x1b50], R28 ;  /* 0x001b501c01007387 */ /* 0x0001e40000100a00 */
[----:B0-----:R-:W-:Y:S11]  /*2b600*/  IMAD.MOV.U32 R28, RZ, RZ, R61 ;  /* 0x000000ffff1c7224 */ /* 0x001ff600078e003d */
[----:B------:R-:W-:Y:S06]  /*2b610*/  @!UPT UIADD3 URZ, URZ, URZ, URZ ;  /* 0x0000003f3f3ff290 */ /* 0x000fec000fffe03f */
[----:B------:R-:W-:Y:S01]  /*2b620*/  STL.64 [R1+0x130], R8 ;  /* 0x0001300801007387 */ /* 0x000fe20000100a00 */
[----:B------:R-:W-:Y:S02]  /*2b630*/  STL.64 [R1+0x138], R10 ;  /* 0x0001380a01007387 */ /* 0x000fe40000100a00 */
[----:B------:R-:W2:Y:S02]  /*2b640*/  LDL.LU R61, [R1+0x1b88] ;  /* 0x001b8800013d7983 */ /* 0x000ea40000300800 */
[----:B------:R-:W2:Y:S01]  /*2b650*/  LDL.LU R29, [R1+0xa4] ;  /* 0x0000a400011d7983 */ /* 0x000ea20000300800 */
[----:B------:R-:W2:Y:S01]  /*2b660*/  LDL R55, [R1+0x4e4] ;  /* 0x0004e40001377983 */ /* 0x000ea20000100800 */
[----:B------:R-:W-:Y:S02]  /*2b670*/  IMAD.MOV.U32 R58, RZ, RZ, R33 ;  /* 0x000000ffff3a7224 */ /* 0x000fe400078e0021 */
[----:B------:R-:W0:Y:S02]  /*2b680*/  S2R R33, SR_TID.X ;  /* 0x0000000000217919 */ /* 0x000e240000002100 */
[----:B------:R-:W-:-:S02]  /*2b690*/  IMAD.MOV.U32 R59, RZ, RZ, R32 ;  /* 0x000000ffff3b7224 */ /* 0x000fc400078e0020 */
[----:B------:R-:W1:Y:S01]  /*2b6a0*/  S2R R32, SR_TID.X ;  /* 0x0000000000207919 */ /* 0x000e620000002100 */
[----:B0-----:R-:W-:Y:S01]  /*2b6b0*/  LOP3.LUT R33, R33, 0x7, RZ, 0xc0, !PT ;  /* 0x0000000721217812 */ /* 0x001fe200078ec0ff */
[----:B-1----:R-:W-:-:S04]  /*2b6c0*/  IMAD.SHL.U32 R32, R32, 0x2, RZ ;  /* 0x0000000220207824 */ /* 0x002fc800078e00ff */
[----:B------:R-:W-:-:S05]  /*2b6d0*/  IMAD R33, R33, 0x110, RZ ;  /* 0x0000011021217824 */ /* 0x000fca00078e02ff */
[----:B------:R-:W-:Y:S01]  /*2b6e0*/  LOP3.LUT R27, R33, 0x30, R32, 0x78, !PT ;  /* 0x00000030211b7812 */ /* 0x000fe200078e7820 */
[----:B------:R-:W-:Y:S02]  /*2b6f0*/  IMAD.MOV.U32 R30, RZ, RZ, R37 ;  /* 0x000000ffff1e7224 */ /* 0x000fe400078e0025 */
[----:B------:R-:W-:Y:S02]  /*2b700*/  IMAD.MOV.U32 R31, RZ, RZ, R36 ;  /* 0x000000ffff1f7224 */ /* 0x000fe400078e0024 */
[----:B------:R-:W-:Y:S02]  /*2b710*/  IMAD.MOV.U32 R46, RZ, RZ, R15 ;  /* 0x000000ffff2e7224 */ /* 0x000fe400078e000f */
[----:B------:R-:W-:Y:S01]  /*2b720*/  IMAD.MOV.U32 R47, RZ, RZ, R14 ;  /* 0x000000ffff2f7224 */ /* 0x000fe200078e000e */
[C---:B---3--:R-:W-:Y:S08]  /*2b730*/  HMMA.16816.F32.BF16 R16, R4.reuse, R42, R16 ;  /* 0x0000002a0410723c */ /* 0x048ff00000041810 */
[C---:B------:R-:W-:Y:S08]  /*2b740*/  HMMA.16816.F32.BF16 R44, R4.reuse, R46, R56 ;  /* 0x0000002e042c723c */ /* 0x040ff00000041838 */
[C---:B----4-:R-:W-:Y:S01]  /*2b750*/  HMMA.16816.F32.BF16 R32, R4.reuse, R34, R48 ;  /* 0x000000220420723c */ /* 0x050fe20000041830 */
[----:B------:R-:W-:Y:S01]  /*2b760*/  IMAD.MOV.U32 R22, RZ, RZ, R25 ;  /* 0x000000ffff167224 */ /* 0x000fe200078e0019 */
[----:B--2---:R-:W-:Y:S04]  /*2b770*/  LDSM.16.MT88.4 R8, [R61+0x2000] ;  /* 0x002000003d08783b */ /* 0x004fe80000004200 */
[----:B------:R-:W-:Y:S02]  /*2b780*/  STL [R1+0x1b58], R55 ;  /* 0x001b583701007387 */ /* 0x000fe40000100800 */
[----:B------:R-:W0:Y:S01]  /*2b790*/  LDSM.16.M88.4 R52, [R27+0x4080] ;  /* 0x004080001b34783b */ /* 0x000e220000000200 */
[----:B------:R-:W-:Y:S11]  /*2b7a0*/  HMMA.16816.F32.BF16 R28, R4, R38, R28 ;  /* 0x00000026041c723c */ /* 0x000ff6000004181c */
[----:B------:R-:W-:Y:S03]  /*2b7b0*/  @!UPT UIADD3 URZ, URZ, URZ, URZ ;  /* 0x0000003f3f3ff290 */ /* 0x000fe6000fffe03f */
[----:B------:R-:W-:Y:S01]  /*2b7c0*/  STL.64 [R1+0x120], R32 ;  /* 0x0001202001007387 */ /* 0x000fe20000100a00 */
[----:B------:R-:W-:Y:S02]  /*2b7d0*/  STL.64 [R1+0x128], R34 ;  /* 0x0001282201007387 */ /* 0x000fe40000100a00 */
[----:B------:R-:W-:Y:S04]  /*2b7e0*/  LDSM.16.M88.4 R32, [R27+0x4880] ;  /* 0x004880001b20783b */ /* 0x000fe80000000200 */
[----:B0-----:R-:W-:Y:S02]  /*2b7f0*/  IMAD.MOV.U32 R15, RZ, RZ, R52 ;  /* 0x000000ffff0f7224 */ /* 0x001fe400078e0034 */
[----:B------:R-:W-:Y:S01]  /*2b800*/  IMAD.MOV.U32 R14, RZ, RZ, R53 ;  /* 0x000000ffff0e7224 */ /* 0x000fe200078e0035 */
[----:B------:R-:W-:Y:S01]  /*2b810*/  STL.64 [R1+0x70], R52 ;  /* 0x0000703401007387 */ /* 0x000fe20000100a00 */
[----:B------:R-:W-:Y:S02]  /*2b820*/  STL.64 [R1+0x78], R54 ;  /* 0x0000783601007387 */ /* 0x000fe40000100a00 */
[----:B------:R-:W-:Y:S02]  /*2b830*/  STL.64 [R1+0x100], R28 ;  /* 0x0001001c01007387 */ /* 0x000fe40000100a00 */
[----:B------:R0:W-:Y:S02]  /*2b840*/  STL.64 [R1+0x108], R30 ;  /* 0x0001081e01007387 */ /* 0x0001e40000100a00 */
[----:B------:R-:W-:-:S02]  /*2b850*/  IMAD.MOV.U32 R36, RZ, RZ, R15 ;  /* 0x000000ffff247224 */ /* 0x000fc400078e000f */
[----:B------:R-:W-:Y:S02]  /*2b860*/  IMAD.MOV.U32 R37, RZ, RZ, R14 ;  /* 0x000000ffff257224 */ /* 0x000fe400078e000e */
[----:B0-----:R-:W-:Y:S02]  /*2b870*/  IMAD.MOV.U32 R30, RZ, RZ, R13 ;  /* 0x000000ffff1e7224 */ /* 0x001fe400078e000d */
[----:B------:R-:W-:Y:S02]  /*2b880*/  IMAD.MOV.U32 R31, RZ, RZ, R12 ;  /* 0x000000ffff1f7224 */ /* 0x000fe400078e000c */
[----:B------:R-:W0:Y:S04]  /*2b890*/  LDSM.16.M88.4 R12, [R27+0x5080] ;  /* 0x005080001b0c783b */ /* 0x000e280000000200 */
[----:B------:R1:W-:Y:S01]  /*2b8a0*/  STL.64 [R1+0xe0], R16 ;  /* 0x0000e01001007387 */ /* 0x0003e20000100a00 */
[----:B------:R2:W-:Y:S02]  /*2b8b0*/  STL.64 [R1+0xe8], R18 ;  /* 0x0000e81201007387 */ /* 0x0005e40000100a00 */
[----:B------:R-:W3:Y:S02]  /*2b8c0*/  LDL.LU R48, [R1+0x110] ;  /* 0x0001100001307983 */ /* 0x000ee40000300800 */
[----:B------:R-:W3:Y:S01]  /*2b8d0*/  LDL.LU R49, [R1+0x114] ;  /* 0x0001140001317983 */ /* 0x000ee20000300800 */
[----:B------:R-:W3:Y:S01]  /*2b8e0*/  LDL.LU R50, [R1+0x118] ;  /* 0x0001180001327983 */ /* 0x000ee20000300800 */
[----:B------:R-:W3:Y:S03]  /*2b8f0*/  LDL.LU R51, [R1+0x11c] ;  /* 0x00011c0001337983 */ /* 0x000ee60000300800 */
[----:B0-----:R-:W-:Y:S01]  /*2b900*/  STL.64 [R1+0x30], R12 ;  /* 0x0000300c01007387 */ /* 0x001fe20000100a00 */
[----:B------:R-:W-:Y:S02]  /*2b910*/  STL.64 [R1+0x38], R14 ;  /* 0x0000380e01007387 */ /* 0x000fe40000100a00 */
[----:B------:R-:W-:Y:S02]  /*2b920*/  STL.64 [R1+0x50], R32 ;  /* 0x0000502001007387 */ /* 0x000fe40000100a00 */
[----:B------:R-:W-:Y:S01]  /*2b930*/  STL.64 [R1+0x58], R34 ;  /* 0x0000582201007387 */ /* 0x000fe20000100a00 */
[----:B------:R-:W4:Y:S01]  /*2b940*/  LDL.LU R56, [R1+0x170] ;  /* 0x0001700001387983 */ /* 0x000f220000300800 */
[----:B------:R-:W-:Y:S02]  /*2b950*/  STL.64 [R1+0xd0], R44 ;  /* 0x0000d02c01007387 */ /* 0x000fe40000100a00 */
[----:B------:R-:W-:Y:S02]  /*2b960*/  STL.64 [R1+0xd8], R46 ;  /* 0x0000d82e01007387 */ /* 0x000fe40000100a00 */
[----:B------:R-:W4:Y:S01]  /*2b970*/  LDL.LU R57, [R1+0x174] ;  /* 0x0001740001397983 */ /* 0x000f220000300800 */
[----:B------:R-:W4:Y:S01]  /*2b980*/  LDL.LU R58, [R1+0x178] ;  /* 0x00017800013a7983 */ /* 0x000f220000300800 */
[----:B------:R-:W4:Y:S02]  /*2b990*/  LDL.LU R59, [R1+0x17c] ;  /* 0x00017c00013b7983 */ /* 0x000f240000300800 */
[----:B------:R-:W4:Y:S02]  /*2b9a0*/  LDL.LU R52, [R1+0x1c0] ;  /* 0x0001c00001347983 */ /* 0x000f240000300800 */
[----:B------:R-:W4:Y:S01]  /*2b9b0*/  LDL.LU R53, [R1+0x1c4] ;  /* 0x0001c40001357983 */ /* 0x000f220000300800 */
[----:B------:R-:W4:Y:S01]  /*2b9c0*/  LDL.LU R54, [R1+0x1c8] ;  /* 0x0001c80001367983 */ /* 0x000f220000300800 */
[----:B------:R-:W4:Y:S02]  /*2b9d0*/  LDL.LU R55, [R1+0x1cc] ;  /* 0x0001cc0001377983 */ /* 0x000f240000300800 */
[----:B-1----:R-:W-:-:S02]  /*2b9e0*/  IMAD.MOV.U32 R17, RZ, RZ, R12 ;  /* 0x000000ffff117224 */ /* 0x002fc400078e000c */
[----:B------:R-:W-:Y:S02]  /*2b9f0*/  IMAD.MOV.U32 R16, RZ, RZ, R13 ;  /* 0x000000ffff107224 */ /* 0x000fe400078e000d */
[----:B--2---:R-:W-:Y:S01]  /*2ba00*/  IMAD.MOV.U32 R19, RZ, RZ, R24 ;  /* 0x000000ffff137224 */ /* 0x004fe200078e0018 */
[----:B------:R-:W0:Y:S04]  /*2ba10*/  LDSM.16.M88.4 R12, [R27+0x5880] ;  /* 0x005880001b0c783b */ /* 0x000e280000000200 */
[----:B------:R-:W-:Y:S01]  /*2ba20*/  LDSM.16.M88.4 R44, [R27+0x6080] ;  /* 0x006080001b2c783b */ /* 0x000fe20000000200 */
[----:B---3--:R-:W-:Y:S03]  /*2ba30*/  HMMA.16816.F32.BF16 R28, R4, R30, R48 ;  /* 0x0000001e041c723c */ /* 0x008fe60000041830 */
[----:B----4-:R-:W-:Y:S01]  /*2ba40*/  STL.64 [R1+0x1b68], R54 ;  /* 0x001b683601007387 */ /* 0x010fe20000100a00 */
[----:B------:R1:W-:Y:S02]  /*2ba50*/  STL.64 [R1+0x1b60], R52 ;  /* 0x001b603401007387 */ /* 0x0003e40000100a00 */
[----:B0-----:R-:W-:Y:S02]  /*2ba60*/  STL.64 [R1+0x20], R12 ;  /* 0x0000200c01007387 */ /* 0x001fe40000100a00 */
[----:B------:R-:W-:Y:S01]  /*2ba70*/  STL.64 [R1+0x28], R14 ;  /* 0x0000280e01007387 */ /* 0x000fe20000100a00 */
[----:B------:R0:W-:Y:S01]  /*2ba80*/  STL.64 [R1+0x1b70], R12 ;  /* 0x001b700c01007387 */ /* 0x0001e20000100a00 */
[----:B-1----:R-:W-:-:S03]  /*2ba90*/  IMAD.MOV.U32 R53, RZ, RZ, R16 ;  /* 0x000000ffff357224 */ /* 0x002fc600078e0010 */
[----:B0-----:R-:W2:Y:S01]  /*2baa0*/  LDL.LU R12, [R1+0x1a0] ;  /* 0x0001a000010c7983 */ /* 0x001ea20000300800 */
[----:B------:R-:W2:Y:S02]  /*2bab0*/  LDL.LU R13, [R1+0x1a4] ;  /* 0x0001a400010d7983 */ /* 0x000ea40000300800 */
[----:B------:R-:W2:Y:S02]  /*2bac0*/  LDL.LU R14, [R1+0x1a8] ;  /* 0x0001a800010e7983 */ /* 0x000ea40000300800 */
[----:B------:R-:W2:Y:S02]  /*2bad0*/  LDL.LU R15, [R1+0x1ac] ;  /* 0x0001ac00010f7983 */ /* 0x000ea40000300800 */
[----:B------:R-:W-:Y:S01]  /*2bae0*/  IMAD.MOV.U32 R52, RZ, RZ, R17 ;  /* 0x000000ffff347224 */ /* 0x000fe200078e0011 */
[----:B------:R-:W3:Y:S01]  /*2baf0*/  LDL.LU R16, [R1+0x220] ;  /* 0x0002200001107983 */ /* 0x000ee20000300800 */
[----:B------:R-:W3:Y:S02]  /*2bb00*/  LDL.LU R17, [R1+0x224] ;  /* 0x0002240001117983 */ /* 0x000ee40000300800 */
[----:B------:R-:W3:Y:S02]  /*2bb10*/  LDL.LU R18, [R1+0x228] ;  /* 0x0002280001127983 */ /* 0x000ee40000300800 */
[----:B------:R-:W4:Y:S01]  /*2bb20*/  LDL.LU R24, [R1+0x1b84] ;  /* 0x001b840001187983 */ /* 0x000f220000300800 */
[----:B------:R-:W2:Y:S01]  /*2bb30*/  LDL.LU R25, [R1+0x1b80] ;  /* 0x001b800001197983 */ /* 0x000ea20000300800 */
[----:B------:R-:W3:Y:S02]  /*2bb40*/  LDL.LU R23, [R1+0x25c] ;  /* 0x00025c0001177983 */ /* 0x000ee40000300800 */
[----:B------:R-:W3:Y:S02]  /*2bb50*/  LDL.LU R4, [R1+0x190] ;  /* 0x0001900001047983 */ /* 0x000ee40000300800 */
[----:B------:R-:W-:Y:S01]  /*2bb60*/  STL.64 [R1+0xc0], R28 ;  /* 0x0000c01c01007387 */ /* 0x000fe20000100a00 */
[----:B------:R-:W-:Y:S01]  /*2bb70*/  STL.64 [R1+0xc8], R30 ;  /* 0x0000c81e01007387 */ /* 0x000fe20000100a00 */
[----:B------:R-:W3:Y:S02]  /*2bb80*/  LDL.LU R5, [R1+0x194] ;  /* 0x0001940001057983 */ /* 0x000ee40000300800 */
[----:B------:R-:W0:Y:S01]  /*2bb90*/  LDSM.16.M88.4 R28, [R27+0x6880] ;  /* 0x006880001b1c783b */ /* 0x000e220000000200 */
[----:B------:R-:W-:Y:S01]  /*2bba0*/  HMMA.16816.F32.BF16 R56, R8, R36, R56 ;  /* 0x000000240838723c */ /* 0x000fe20000041838 */
[----:B0-----:R-:W-:Y:S02]  /*2bbb0*/  STL.64 [R1+0x8], R30 ;  /* 0x0000081e01007387 */ /* 0x001fe40000100a00 */
[----:B------:R-:W3:Y:S11]  /*2bbc0*/  LDL.LU R48, [R1+0x270] ;  /* 0x0002700001307983 */ /* 0x000ef60000300800 */
[----:B------:R-:W-:Y:S09]  /*2bbd0*/  @!UPT UIADD3 URZ, URZ, URZ, URZ ;  /* 0x0000003f3f3ff290 */ /* 0x000ff2000fffe03f */
[----:B------:R-:W-:Y:S02]  /*2bbe0*/  STL.64 [R1+0xb0], R56 ;  /* 0x0000b03801007387 */ /* 0x000fe40000100a00 */
[----:B------:R-:W-:Y:S02]  /*2bbf0*/  STL.64 [R1+0xb8], R58 ;  /* 0x0000b83a01007387 */ /* 0x000fe40000100a00 */
[----:B------:R-:W0:Y:S04]  /*2bc00*/  LDSM.16.M88.4 R56, [R27+0x7080] ;  /* 0x007080001b38783b */ /* 0x000e280000000200 */
[----:B------:R-:W3:Y:S01]  /*2bc10*/  LDL.LU R49, [R1+0x274] ;  /* 0x0002740001317983 */ /* 0x000ee20000300800 */
[----:B------:R-:W3:Y:S02]  /*2bc20*/  LDL.LU R50, [R1+0x278] ;  /* 0x0002780001327983 */ /* 0x000ee40000300800 */
[----:B------:R-:W-:-:S02]  /*2bc30*/  IMAD.MOV.U32 R51, RZ, RZ, R2 ;  /* 0x000000ffff337224 */ /* 0x000fc400078e0002 */
[----:B------:R-:W3:Y:S01]  /*2bc40*/  LDL.LU R2, [R1+0x1b7c] ;  /* 0x001b7c0001027983 */ /* 0x000ee20000300800 */
[----:B------:R-:W-:Y:S02]  /*2bc50*/  STL.64 [R1+0x10], R44 ;  /* 0x0000102c01007387 */ /* 0x000fe40000100a00 */
[----:B------:R-:W-:Y:S01]  /*2bc60*/  STL.64 [R1+0x18], R46 ;  /* 0x0000182e01007387 */ /* 0x000fe20000100a00 */
[----:B0-----:R-:W-:Y:S01]  /*2bc70*/  STL [R1+0x1a44], R58 ;  /* 0x001a443a01007387 */ /* 0x001fe20000100800 */
[----:B------:R-:W-:Y:S02]  /*2bc80*/  STL [R1+0x1a40], R59 ;  /* 0x001a403b01007387 */ /* 0x000fe40000100800 */
[----:B------:R-:W-:Y:S02]  /*2bc90*/  IMAD.MOV.U32 R42, RZ, RZ, R3 ;  /* 0x000000ffff2a7224 */ /* 0x000fe400078e0003 */
[----:B----4-:R-:W-:Y:S02]  /*2bca0*/  IMAD.MOV.U32 R7, RZ, RZ, R24 ;  /* 0x000000ffff077224 */ /* 0x010fe400078e0018 */
[----:B--2---:R-:W-:-:S07]  /*2bcb0*/  IMAD.MOV.U32 R6, RZ, RZ, R25 ;  /* 0x000000ffff067224 */ /* 0x004fce00078e0019 */
[C---:B---3--:R-:W-:Y:S08]  /*2bcc0*/  HMMA.16816.F32.BF16 R4, R8.reuse, R32, R4 ;  /* 0x000000200804723c */ /* 0x048ff00000041804 */
[C---:B------:R-:W-:Y:S11]  /*2bcd0*/  HMMA.16816.F32.BF16 R52, R8.reuse, R52, R12 ;  /* 0x000000340834723c */ /* 0x040ff6000004180c */
[----:B------:R-:W-:Y:S04]  /*2bce0*/  @!UPT UIADD3 URZ, URZ, URZ, URZ ;  /* 0x0000003f3f3ff290 */ /* 0x000fe8000fffe03f */
[----:B------:R-:W-:Y:S01]  /*2bcf0*/  STL.64 [R1+0xa0], R4 ;  /* 0x0000a00401007387 */ /* 0x000fe20000100a00 */
[----:B------:R-:W-:Y:S02]  /*2bd00*/  STL.64 [R1+0xa8], R6 ;  /* 0x0000a80601007387 */ /* 0x000fe40000100a00 */
[----:B------:R-:W0:Y:S04]  /*2bd10*/  LDSM.16.M88.4 R4, [R27+0x7880] ;  /* 0x007880001b04783b */ /* 0x000e280000000200 */
[----:B------:R-:W2:Y:S01]  /*2bd20*/  LDL.LU R3, [R1+0x1b78] ;  /* 0x001b780001037983 */ /* 0x000ea20000300800 */
[----:B0-----:R-:W-:Y:S01]  /*2bd30*/  STL [R1+0x1b38], R6 ;  /* 0x001b380601007387 */ /* 0x001fe20000100800 */
[----:B------:R-:W-:Y:S02]  /*2bd40*/  STL [R1+0x1a48], R7 ;  /* 0x001a480701007387 */ /* 0x000fe40000100800 */
[----:B------:R-:W3:Y:S02]  /*2bd50*/  LDL.LU.64 R12, [R1+0x1b70] ;  /* 0x001b7000010c7983 */ /* 0x000ee40000300a00 */
[----:B------:R-:W-:Y:S01]  /*2bd60*/  STL.64 [R1+0x90], R52 ;  /* 0x0000903401007387 */ /* 0x000fe20000100a00 */
[----:B------:R0:W-:Y:S04]  /*2bd70*/  STL.64 [R1+0x98], R54 ;  /* 0x0000983601007387 */ /* 0x0001e80000100a00 */
[----:B0-----:R-:W3:Y:S01]  /*2bd80*/  LDL.LU.64 R54, [R1+0x1b68] ;  /* 0x001b680001367983 */ /* 0x001ee20000300a00 */
[----:B------:R-:W3:Y:S01]  /*2bd90*/  LDL.LU.64 R52, [R1+0x1b60] ;  /* 0x001b600001347983 */ /* 0x000ee20000300a00 */
[C---:B------:R-:W-:Y:S08]  /*2bda0*/  HMMA.16816.F32.BF16 R16, R8.reuse, R44, R16 ;  /* 0x0000002c0810723c */ /* 0x040ff00000041810 */
[----:B------:R-:W-:Y:S01]  /*2bdb0*/  HMMA.16816.F32.BF16 R20, R8, R28, R20 ;  /* 0x0000001c0814723c */ /* 0x000fe20000041814 */
[----:B------:R-:W-:-:S02]  /*2bdc0*/  IMAD.MOV.U32 R6, RZ, RZ, R28 ;  /* 0x000000ffff067224 */ /* 0x000fc400078e001c */
[----:B------:R-:W-:Y:S11]  /*2bdd0*/  IMAD.MOV.U32 R43, RZ, RZ, R0 ;  /* 0x000000ffff2b7224 */ /* 0x000ff600078e0000 */
[----:B------:R-:W-:Y:S10]  /*2bde0*/  @!UPT UIADD3 URZ, URZ, URZ, URZ ;  /* 0x0000003f3f3ff290 */ /* 0x000ff4000fffe03f */
[----:B------:R-:W-:Y:S01]  /*2bdf0*/  IMAD.MOV.U32 R0, RZ, RZ, R23 ;  /* 0x000000ffff007224 */ /* 0x000fe200078e0017 */
[----:B------:R-:W-:Y:S01]  /*2be00*/  HMMA.16816.F32.BF16 R48, R8, R56, R48 ;  /* 0x000000380830723c */ /* 0x000fe20000041830 */
[----:B------:R-:W-:Y:S02]  /*2be10*/  IMAD.MOV.U32 R25, RZ, RZ, R30 ;  /* 0x000000ffff197224 */ /* 0x000fe400078e001e */
[----:B------:R-:W-:-:S05]  /*2be20*/  IMAD.MOV.U32 R24, RZ, RZ, R31 ;  /* 0x000000ffff187224 */ /* 0x000fca00078e001f */
[----:B---3--:R-:W-:Y:S01]  /*2be30*/  HMMA.16816.F32.BF16 R12, R8, R12, R52 ;  /* 0x0000000c080c723c */ /* 0x008fe20000041834 */
[----:B------:R-:W3:Y:S11]  /*2be40*/  LDL.LU R55, [R1+0x1b58] ;  /* 0x001b580001377983 */ /* 0x000ef60000300800 */
[----:B------:R-:W-:Y:S11]  /*2be50*/  @!UPT UIADD3 URZ, URZ, URZ, URZ ;  /* 0x0000003f3f3ff290 */ /* 0x000ff6000fffe03f */
[----:B------:R-:W-:Y:S01]  /*2be60*/  STL.64 [R1+0x80], R12 ;  /* 0x0000800c01007387 */ /* 0x000fe20000100a00 */
[----:B------:R-:W-:Y:S02]  /*2be70*/  STL.64 [R1+0x88], R14 ;  /* 0x0000880e01007387 */ /* 0x000fe40000100a00 */
[----:B------:R-:W-:Y:S02]  /*2be80*/  STL.64 [R1+0x60], R16 ;  /* 0x0000601001007387 */ /* 0x000fe40000100a00 */
[----:B------:R-:W-:Y:S02]  /*2be90*/  STL.64 [R1+0x68], R18 ;  /* 0x0000681201007387 */ /* 0x000fe40000100a00 */
[----:B--2---:R-:W-:Y:S04]  /*2bea0*/  LDSM.16.MT88.4 R16, [R3+0x2000] ;  /* 0x002000000310783b */ /* 0x004fe80000004200 */
[----:B------:R0:W-:Y:S02]  /*2beb0*/  STL [R1+0x1b3c], R3 ;  /* 0x001b3c0301007387 */ /* 0x0001e40000100800 */
[----:B0-----:R-:W-:-:S02]  /*2bec0*/  IMAD.MOV.U32 R3, RZ, RZ, R29 ;  /* 0x000000ffff037224 */ /* 0x001fc400078e001d */
[----:B------:R-:W2:Y:S01]  /*2bed0*/  LDL.LU.64 R28, [R1+0x1b50] ;  /* 0x001b5000011c7983 */ /* 0x000ea20000300a00 */
[----:B------:R-:W-:Y:S02]  /*2bee0*/  STL.64 [R1+0x40], R20 ;  /* 0x0000401401007387 */ /* 0x000fe40000100a00 */
[----:B------:R-:W-:Y:S02]  /*2bef0*/  STL [R1+0x48], R22 ;  /* 0x0000481601007387 */ /* 0x000fe40000100800 */
[----:B------:R-:W0:Y:S04]  /*2bf00*/  LDSM.16.MT88.4 R20, [R2+0x2000] ;  /* 0x002000000214783b */ /* 0x000e280000004200 */
[----:B0-----:R-:W-:Y:S01]  /*2bf10*/  STL.64 [R1+0x1b30], R22 ;  /* 0x001b301601007387 */ /* 0x001fe20000100a00 */
[----:B------:R0:W-:Y:S03]  /*2bf20*/  STL.64 [R1+0x1b28], R20 ;  /* 0x001b281401007387 */ /* 0x0001e60000100a00 */
[----:B0-----:R-:W4:Y:S01]  /*2bf30*/  LDL.LU R20, [R1+0x2c0] ;  /* 0x0002c00001147983 */ /* 0x001f220000300800 */
[----:B------:R-:W4:Y:S02]  /*2bf40*/  LDL.LU R21, [R1+0x2c4] ;  /* 0x0002c40001157983 */ /* 0x000f240000300800 */
[----:B------:R-:W4:Y:S02]  /*2bf50*/  LDL.LU R22, [R1+0x2c8] ;  /* 0x0002c80001167983 */ /* 0x000f240000300800 */
[----:B------:R-:W4:Y:S01]  /*2bf60*/  LDL.LU R23, [R1+0x2cc] ;  /* 0x0002cc0001177983 */ /* 0x000f220000300800 */
[----:B------:R0:W-:Y:S02]  /*2bf70*/  STL.64 [R1+0x1a18], R50 ;  /* 0x001a183201007387 */ /* 0x0001e40000100a00 */
[----:B0-----:R-:W-:-:S02]  /*2bf80*/  IMAD.MOV.U32 R50, RZ, RZ, R25 ;  /* 0x000000ffff327224 */ /* 0x001fc400078e0019 */
[----:B------:R-:W-:Y:S02]  /*2bf90*/  IMAD.MOV.U32 R51, RZ, RZ, R24 ;  /* 0x000000ffff337224 */ /* 0x000fe400078e0018 */
[----:B------:R-:W0:Y:S04]  /*2bfa0*/  LDSM.16.MT88.4 R24, [R61+0x2800] ;  /* 0x002800003d18783b */ /* 0x000e280000004200 */
[----:B------:R-:W-:Y:S04]  /*2bfb0*/  STL.64 [R1+0x1a10], R48 ;  /* 0x001a103001007387 */ /* 0x000fe80000100a00 */
[----:B0-----:R-:W-:Y:S01]  /*2bfc0*/  STL.64 [R1+0x1ab8], R26 ;  /* 0x001ab81a01007387 */ /* 0x001fe20000100a00 */
[----:B------:R0:W-:Y:S03]  /*2bfd0*/  STL.64 [R1+0x1ab0], R24 ;  /* 0x001ab01801007387 */ /* 0x0001e60000100a00 */
[----:B0-----:R-:W2:Y:S01]  /*2bfe0*/  LDL.LU R24, [R1+0x2d0] ;  /* 0x0002d00001187983 */ /* 0x001ea20000300800 */
[----:B------:R-:W2:Y:S02]  /*2bff0*/  LDL.LU R25, [R1+0x2d4] ;  /* 0x0002d40001197983 */ /* 0x000ea40000300800 */
[----:B------:R-:W2:Y:S02]  /*2c000*/  LDL.LU R26, [R1+0x2d8] ;  /* 0x0002d800011a7983 */ /* 0x000ea40000300800 */
[----:B------:R-:W2:Y:S01]  /*2c010*/  LDL.LU R27, [R1+0x2dc] ;  /* 0x0002dc00011b7983 */ /* 0x000ea20000300800 */
[----:B------:R-:W-:Y:S11]  /*2c020*/  HMMA.16816.F32.BF16 R40, R8, R4, R40 ;  /* 0x000000040828723c */ /* 0x000ff60000041828 */
[----:B------:R-:W-:Y:S11]  /*2c030*/  @!UPT UIADD3 URZ, URZ, URZ, URZ ;  /* 0x0000003f3f3ff290 */ /* 0x000ff6000fffe03f */
[----:B------:R-:W-:Y:S01]  /*2c040*/  @!UPT UIADD3 URZ, URZ, URZ, URZ ;  /* 0x0000003f3f3ff290 */ /* 0x000fe2000fffe03f */
[----:B------:R-:W-:Y:S01]  /*2c050*/  STL.64 [R1+0x1a28], R42 ;  /* 0x001a282a01007387 */ /* 0x000fe20000100a00 */
[----:B------:R-:W-:Y:S02]  /*2c060*/  STL.64 [R1+0x1a20], R40 ;  /* 0x001a202801007387 */ /* 0x000fe40000100a00 */
[----:B------:R-:W4:Y:S02]  /*2c070*/  LDL.LU R30, [R1+0x2b8] ;  /* 0x0002b800011e7983 */ /* 0x000f240000300800 */
[----:B------:R-:W4:Y:S01]  /*2c080*/  LDL.LU R31, [R1+0x2bc] ;  /* 0x0002bc00011f7983 */ /* 0x000f220000300800 */
[----:B---3--:R-:W-:Y:S02]  /*2c090*/  LDSM.16.MT88.4 R12, [R55+0x2000] ;  /* 0x00200000370c783b */ /* 0x008fe40000004200 */
[----:B------:R-:W0:Y:S02]  /*2c0a0*/  LDSM.16.MT88.4 R52, [R55+0x2800] ;  /* 0x002800003734783b */ /* 0x000e240000004200 */
[----:B0-----:R-:W-:Y:S02]  /*2c0b0*/  STL.64 [R1+0x1a38], R54 ;  /* 0x001a383601007387 */ /* 0x001fe40000100a00 */
[----:B------:R-:W-:Y:S02]  /*2c0c0*/  STL.64 [R1+0x1a30], R52 ;  /* 0x001a303401007387 */ /* 0x000fe40000100a00 */
[----:B------:R-:W3:Y:S02]  /*2c0d0*/  LDL.LU R8, [R1+0x2a0] ;  /* 0x0002a00001087983 */ /* 0x000ee40000300800 */
[----:B------:R-:W3:Y:S01]  /*2c0e0*/  LDL.LU R9, [R1+0x2a4] ;  /* 0x0002a40001097983 */ /* 0x000ee20000300800 */
[----:B------:R-:W3:Y:S01]  /*2c0f0*/  LDL.LU R10, [R1+0x2a8] ;  /* 0x0002a800010a7983 */ /* 0x000ee20000300800 */
[----:B------:R-:W3:Y:S02]  /*2c100*/  LDL.LU R11, [R1+0x2ac] ;  /* 0x0002ac00010b7983 */ /* 0x000ee40000300800 */
[----:B------:R-:W3:Y:S01]  /*2c110*/  LDL.64 R40, [R1+0x20] ;  /* 0x0000200001287983 */ /* 0x000ee20000100a00 */
[C---:B--2---:R-:W-:Y:S11]  /*2c120*/  HMMA.16816.F32.BF16 R36, R12.reuse, R36, R24 ;  /* 0x000000240c24723c */ /* 0x044ff60000041818 */
[----:B------:R-:W-:Y:S11]  /*2c130*/  @!UPT UIADD3 URZ, URZ, URZ, URZ ;  /* 0x0000003f3f3ff290 */ /* 0x000ff6000fffe03f */
[----:B------:R-:W-:Y:S01]  /*2c140*/  @!UPT UIADD3 URZ, URZ, URZ, URZ ;  /* 0x0000003f3f3ff290 */ /* 0x000fe2000fffe03f */
[----:B------:R-:W-:Y:S01]  /*2c150*/  STL.64 [R1+0x1a58], R38 ;  /* 0x001a582601007387 */ /* 0x000fe20000100a00 */
[----:B------:R0:W-:Y:S03]  /*2c160*/  STL.64 [R1+0x1a50], R36 ;  /* 0x001a502401007387 */ /* 0x0001e60000100a00 */
[----:B0-----:R-:W2:Y:S01]  /*2c170*/  LDL.LU.64 R36, [R1+0x30] ;  /* 0x0000300001247983 */ /* 0x001ea20000300a00 */
[C---:B----4-:R-:W-:Y:S01]  /*2c180*/  HMMA.16816.F32.BF16 R32, R12.reuse, R32, R20 ;  /* 0x000000200c20723c */ /* 0x050fe20000041814 */
[----:B------:R-:W4:Y:S02]  /*2c190*/  LDL.64 R38, [R1+0x38] ;  /* 0x0000380001267983 */ /* 0x000f240000100a00 */
        /* <DEDUP_REMOVED lines=11> */
[----:B------:R-:W3:Y:S04]  /*2c250*/  LDL.LU R23, [R1+0x23c] ;  /* 0x00023c0001177983 */ /* 0x000ee80000300800 */
[----:B------:R-:W-:Y:S01]  /*2c260*/  STL.64 [R1+0x1a68], R34 ;  /* 0x001a682201007387 */ /* 0x000fe20000100a00 */
        /* <DEDUP_REMOVED lines=8> */
[----:B------:R-:W-:Y:S01]  /*2c2f0*/  STL.64 [R1+0x1a78], R30 ;  /* 0x001a781e01007387 */ /* 0x000fe20000100a00 */
[----:B------:R0:W-:Y:S03]  /*2c300*/  STL.64 [R1+0x1a70], R28 ;  /* 0x001a701c01007387 */ /* 0x0001e60000100a00 */
[----:B0-----:R-:W2:Y:S01]  /*2c310*/  LDL.LU R28, [R1+0x290] ;  /* 0x00029000011c7983 */ /* 0x001ea20000300800 */
[----:B------:R-:W2:Y:S02]  /*2c320*/  LDL.LU R29, [R1+0x294] ;  /* 0x00029400011d7983 */ /* 0x000ea40000300800 */
[----:B------:R-:W2:Y:S02]  /*2c330*/  LDL.LU R30, [R1+0x298] ;  /* 0x00029800011e7983 */ /* 0x000ea40000300800 */
[----:B------:R-:W2:Y:S01]  /*2c340*/  LDL.LU R31, [R1+0x29c] ;  /* 0x00029c00011f7983 */ /* 0x000ea20000300800 */
[----:B---3--:R-:W-:Y:S01]  /*2c350*/  HMMA.16816.F32.BF16 R8, R12, R40, R8 ;  /* 0x000000280c08723c */ /* 0x008fe20000041808 */
[----:B------:R-:W-:-:S02]  /*2c360*/  IMAD.MOV.U32 R49, RZ, RZ, R3 ;  /* 0x000000ffff317224 */ /* 0x000fc400078e0003 */
[----:B------:R-:W-:Y:S02]  /*2c370*/  IMAD.MOV.U32 R48, RZ, RZ, R6 ;  /* 0x000000ffff307224 */ /* 0x000fe400078e0006 */
[----:B------:R-:W-:Y:S02]  /*2c380*/  IMAD.MOV.U32 R3, RZ, RZ, R40 ;  /* 0x000000ffff037224 */ /* 0x000fe400078e0028 */
[----:B------:R-:W-:Y:S01]  /*2c390*/  IMAD.MOV.U32 R6, RZ, RZ, R41 ;  /* 0x000000ffff067224 */ /* 0x000fe200078e0029 */
[----:B------:R-:W3:Y:S01]  /*2c3a0*/  LDL.LU R40, [R1+0x210] ;  /* 0x0002100001287983 */ /* 0x000ee20000300800 */
[----:B------:R-:W3:Y:S02]  /*2c3b0*/  LDL.LU R41, [R1+0x214] ;  /* 0x0002140001297983 */ /* 0x000ee40000300800 */
[----:B------:R-:W3:Y:S11]  /*2c3c0*/  LDL.LU R42, [R1+0x218] ;  /* 0x00021800012a7983 */ /* 0x000ef60000300800 */
[----:B------:R-:W-:Y:S01]  /*2c3d0*/  @!UPT UIADD3 URZ, URZ, URZ, URZ ;  /* 0x0000003f3f3ff290 */ /* 0x000fe2000fffe03f */
[----:B------:R-:W-:Y:S01]  /*2c3e0*/  STL.64 [R1+0x1a88], R10 ;  /* 0x001a880a01007387 */ /* 0x000fe20000100a00 */
[----:B------:R0:W-:Y:S03]  /*2c3f0*/  STL.64 [R1+0x1a80], R8 ;  /* 0x001a800801007387 */ /* 0x0001e60000100a00 */
[----:B0-----:R-:W3:Y:S01]  /*2c400*/  LDL.LU.64 R8, [R1+0x50] ;  /* 0x0000500001087983 */ /* 0x001ee20000300a00 */
[----:B------:R-:W3:Y:S01]  /*2c410*/  LDL.64 R10, [R1+0x58] ;  /* 0x00005800010a7983 */ /* 0x000ee20000100a00 */
[C---:B--2---:R-:W-:Y:S11]  /*2c420*/  HMMA.16816.F32.BF16 R44, R12.reuse, R44, R28 ;  /* 0x0000002c0c2c723c */ /* 0x044ff6000004181c */
[----:B------:R-:W-:Y:S11]  /*2c430*/  @!UPT UIADD3 URZ, URZ, URZ, URZ ;  /* 0x0000003f3f3ff290 */ /* 0x000ff6000fffe03f */
[----:B------:R-:W-:Y:S01]  /*2c440*/  @!UPT UIADD3 URZ, URZ, URZ, URZ ;  /* 0x0000003f3f3ff290 */ /* 0x000fe2000fffe03f */
[----:B------:R-:W-:Y:S01]  /*2c450*/  STL.64 [R1+0x1a98], R46 ;  /* 0x001a982e01007387 */ /* 0x000fe20000100a00 */
[----:B------:R0:W-:Y:S03]  /*2c460*/  STL.64 [R1+0x1a90], R44 ;  /* 0x001a902c01007387 */ /* 0x0001e60000100a00 */
[----:B0-----:R-:W2:Y:S01]  /*2c470*/  LDL.LU.64 R44, [R1+0x70] ;  /* 0x00007000012c7983 */ /* 0x001ea20000300a00 */
[C---:B------:R-:W-:Y:S08]  /*2c480*/  HMMA.16816.F32.BF16 R28, R12.reuse, R48, R32 ;  /* 0x000000300c1c723c */ /* 0x040ff00000041820 */
[C---:B------:R-:W-:Y:S01]  /*2c490*/  HMMA.16816.F32.BF16 R32, R12.reuse, R56, R52 ;  /* 0x000000380c20723c */ /* 0x040fe20000041834 */
[----:B------:R-:W-:Y:S01]  /*2c4a0*/  IMAD.MOV.U32 R43, RZ, RZ, R60 ;  /* 0x000000ffff2b7224 */ /* 0x000fe200078e003c */
[----:B------:R-:W4:Y:S01]  /*2c4b0*/  LDL.64 R46, [R1+0x78] ;  /* 0x00007800012e7983 */ /* 0x000f220000100a00 */
[----:B------:R-:W-:Y:S11]  /*2c4c0*/  STL.64 [R1+0x1b48], R50 ;  /* 0x001b483201007387 */ /* 0x000ff60000100a00 */
[----:B------:R-:W-:Y:S02]  /*2c4d0*/  @!UPT UIADD3 URZ, URZ, URZ, URZ ;  /* 0x0000003f3f3ff290 */ /* 0x000fe4000fffe03f */
[----:B------:R-:W-:Y:S02]  /*2c4e0*/  IMAD.MOV.U32 R7, RZ, RZ, R28 ;  /* 0x000000ffff077224 */ /* 0x000fe400078e001c */
[----:B------:R-:W-:Y:S02]  /*2c4f0*/  IMAD.MOV.U32 R58, RZ, RZ, R29 ;  /* 0x000000ffff3a7224 */ /* 0x000fe400078e001d */
[----:B------:R-:W-:Y:S02]  /*2c500*/  IMAD.MOV.U32 R59, RZ, RZ, R30 ;  /* 0x000000ffff3b7224 */ /* 0x000fe400078e001e */
[----:B------:R-:W-:Y:S02]  /*2c510*/  IMAD.MOV.U32 R60, RZ, RZ, R31 ;  /* 0x000000ffff3c7224 */ /* 0x000fe400078e001f */
[----:B------:R-:W-:Y:S01]  /*2c520*/  HMMA.16816.F32.BF16 R28, R12, R4, R24 ;  /* 0x000000040c1c723c */ /* 0x000fe20000041818 */
[----:B------:R-:W-:Y:S01]  /*2c530*/  STL.64 [R1+0x1b40], R48 ;  /* 0x001b403001007387 */ /* 0x000fe20000100a00 */
[----:B------:R-:W-:Y:S02]  /*2c540*/  STL.64 [R1+0x280], R32 ;  /* 0x0002802001007387 */ /* 0x000fe40000100a00 */
[----:B------:R-:W-:Y:S02]  /*2c550*/  STL.64 [R1+0x288], R34 ;  /* 0x0002882201007387 */ /* 0x000fe40000100a00 */
[----:B------:R-:W4:Y:S11]  /*2c560*/  LDL.LU R24, [R1+0x1e0] ;  /* 0x0001e00001187983 */ /* 0x000f360000300800 */
[----:B------:R-:W-:Y:S06]  /*2c570*/  @!UPT UIADD3 URZ, URZ, URZ, URZ ;  /* 0x0000003f3f3ff290 */ /* 0x000fec000fffe03f */
[----:B------:R-:W-:Y:S01]  /*2c580*/  STL.64 [R1+0x270], R28 ;  /* 0x0002701c01007387 */ /* 0x000fe20000100a00 */
[----:B------:R3:W-:Y:S02]  /*2c590*/  STL.64 [R1+0x278], R30 ;  /* 0x0002781e01007387 */ /* 0x0007e40000100a00 */
[C---:B---3--:R-:W-:Y:S08]  /*2c5a0*/  HMMA.16816.F32.BF16 R28, R16.reuse, R8, R40 ;  /* 0x00000008101c723c */ /* 0x048ff00000041828 */
[----:B--2---:R-:W-:Y:S11]  /*2c5b0*/  HMMA.16816.F32.BF16 R12, R16, R44, R20 ;  /* 0x0000002c100c723c */ /* 0x004ff60000041814 */
[----:B------:R-:W-:Y:S11]  /*2c5c0*/  @!UPT UIADD3 URZ, URZ, URZ, URZ ;  /* 0x0000003f3f3ff290 */ /* 0x000ff6000fffe03f */
[----:B------:R-:W-:Y:S01]  /*2c5d0*/  @!UPT UIADD3 URZ, URZ, URZ, URZ ;  /* 0x0000003f3f3ff290 */ /* 0x000fe2000fffe03f */
[----:B------:R-:W-:Y:S01]  /*2c5e0*/  STL.64 [R1+0x2d0], R12 ;  /* 0x0002d00c01007387 */ /* 0x000fe20000100a00 */
[----:B------:R0:W-:Y:S02]  /*2c5f0*/  STL.64 [R1+0x2d8], R14 ;  /* 0x0002d80e01007387 */ /* 0x0001e40000100a00 */
[----:B------:R-:W2:Y:S02]  /*2c600*/  LDL.LU R25, [R1+0x1e4] ;  /* 0x0001e40001197983 */ /* 0x000ea40000300800 */
[----:B------:R-:W2:Y:S01]  /*2c610*/  LDL.LU R26, [R1+0x1e8] ;  /* 0x0001e800011a7983 */ /* 0x000ea20000300800 */
[----:B------:R-:W2:Y:S01]  /*2c620*/  LDL.LU R27, [R1+0x1ec] ;  /* 0x0001ec00011b7983 */ /* 0x000ea20000300800 */
[----:B------:R-:W3:Y:S02]  /*2c630*/  LDL.LU R48, [R1+0x200] ;  /* 0x0002000001307983 */ /* 0x000ee40000300800 */
[----:B------:R-:W3:Y:S02]  /*2c640*/  LDL.LU R49, [R1+0x204] ;  /* 0x0002040001317983 */ /* 0x000ee40000300800 */
[----:B------:R-:W3:Y:S01]  /*2c650*/  LDL.LU R50, [R1+0x208] ;  /* 0x0002080001327983 */ /* 0x000ee20000300800 */
[----:B------:R-:W3:Y:S01]  /*2c660*/  LDL.LU R51, [R1+0x20c] ;  /* 0x00020c0001337983 */ /* 0x000ee20000300800 */
[----:B------:R-:W2:Y:S02]  /*2c670*/  LDL.LU R20, [R1+0x1f0] ;  /* 0x0001f00001147983 */ /* 0x000ea40000300800 */
[----:B------:R-:W2:Y:S02]  /*2c680*/  LDL.LU R21, [R1+0x1f4] ;  /* 0x0001f40001157983 */ /* 0x000ea40000300800 */
[----:B------:R-:W2:Y:S01]  /*2c690*/  LDL.LU R22, [R1+0x1f8] ;  /* 0x0001f80001167983 */ /* 0x000ea20000300800 */
[----:B------:R-:W2:Y:S01]  /*2c6a0*/  LDL.LU R23, [R1+0x1fc] ;  /* 0x0001fc0001177983 */ /* 0x000ea20000300800 */
[----:B0-----:R-:W-:-:S02]  /*2c6b0*/  IMAD.MOV.U32 R15, RZ, RZ, R28 ;  /* 0x000000ffff0f7224 */ /* 0x001fc400078e001c */
[----:B------:R-:W-:Y:S02]  /*2c6c0*/  IMAD.MOV.U32 R14, RZ, RZ, R29 ;  /* 0x000000ffff0e7224 */ /* 0x000fe400078e001d */
        /* <DEDUP_REMOVED lines=18> */
[----:B------:R-:W-:Y:S01]  /*2c7f0*/  STL [R1+0x19fc], R12 ;  /* 0x0019fc0c01007387 */ /* 0x000fe20000100800 */
[----:B------:R0:W-:Y:S02]  /*2c800*/  STL [R1+0x19f8], R13 ;  /* 0x0019f80d01007387 */ /* 0x0001e40000100800 */
[----:B------:R-:W-:Y:S02]  /*2c810*/  STL [R1+0x19f4], R14 ;  /* 0x0019f40e01007387 */ /* 0x000fe40000100800 */
[----:B------:R-:W-:Y:S01]  /*2c820*/  STL [R1+0x19f0], R15 ;  /* 0x0019f00f01007387 */ /* 0x000fe20000100800 */
[----:B0-----:R-:W2:Y:S01]  /*2c830*/  LDL.LU.64 R12, [R1+0x10] ;  /* 0x00001000010c7983 */ /* 0x001ea20000300a00 */
[----:B---3--:R-:W-:Y:S11]  /*2c840*/  HMMA.16816.F32.BF16 R48, R16, R36, R48 ;  /* 0x000000241030723c */ /* 0x008ff60000041830 */
[----:B------:R-:W-:Y:S11]  /*2c850*/  @!UPT UIADD3 URZ, URZ, URZ, URZ ;  /* 0x0000003f3f3ff290 */ /* 0x000ff6000fffe03f */
[----:B------:R-:W-:Y:S01]  /*2c860*/  @!UPT UIADD3 URZ, URZ, URZ, URZ ;  /* 0x0000003f3f3ff290 */ /* 0x000fe2000fffe03f */
[----:B------:R-:W-:Y:S01]  /*2c870*/  STL.64 [R1+0x2b0], R48 ;  /* 0x0002b03001007387 */ /* 0x000fe20000100a00 */
[----:B------:R0:W-:Y:S03]  /*2c880*/  STL.64 [R1+0x2b8], R50 ;  /* 0x0002b83201007387 */ /* 0x0001e60000100a00 */
[----:B0-----:R-:W3:Y:S01]  /*2c890*/  LDL.LU.64 R50, [R1+0x1b48] ;  /* 0x001b480001327983 */ /* 0x001ee20000300a00 */
[----:B------:R-:W3:Y:S02]  /*2c8a0*/  LDL.LU.64 R48, [R1+0x1b40] ;  /* 0x001b400001307983 */ /* 0x000ee40000300a00 */
[----:B----4-:R-:W-:Y:S02]  /*2c8b0*/  STL.64 [R1+0x1b20], R38 ;  /* 0x001b202601007387 */ /* 0x010fe40000100a00 */
[----:B------:R0:W-:Y:S02]  /*2c8c0*/  STL.64 [R1+0x1b18], R36 ;  /* 0x001b182401007387 */ /* 0x0001e40000100a00 */
[----:B0-----:R-:W-:-:S02]  /*2c8d0*/  IMAD.MOV.U32 R36, RZ, RZ, R3 ;  /* 0x000000ffff247224 */ /* 0x001fc400078e0003 */
[----:B------:R-:W-:Y:S01]  /*2c8e0*/  IMAD.MOV.U32 R37, RZ, RZ, R6 ;  /* 0x000000ffff257224 */ /* 0x000fe200078e0006 */
[----:B------:R-:W4:Y:S01]  /*2c8f0*/  LDL.LU R3, [R1+0x1b3c] ;  /* 0x001b3c0001037983 */ /* 0x000f220000300800 */
[----:B------:R-:W3:Y:S05]  /*2c900*/  LDL.LU R6, [R1+0x1b38] ;  /* 0x001b380001067983 */ /* 0x000eea0000300800 */
[C---:B--2---:R-:W-:Y:S01]  /*2c910*/  HMMA.16816.F32.BF16 R36, R16.reuse, R36, R20 ;  /* 0x000000241024723c */ /* 0x044fe20000041814 */
[----:B------:R-:W2:Y:S01]  /*2c920*/  LDL.LU.64 R22, [R1+0x1b30] ;  /* 0x001b300001167983 */ /* 0x000ea20000300a00 */
[----:B------:R-:W2:Y:S11]  /*2c930*/  LDL.LU.64 R20, [R1+0x1b28] ;  /* 0x001b280001147983 */ /* 0x000eb60000300a00 */
[----:B------:R-:W-:Y:S10]  /*2c940*/  @!UPT UIADD3 URZ, URZ, URZ, URZ ;  /* 0x0000003f3f3ff290 */ /* 0x000ff4000fffe03f */
[----:B------:R-:W-:Y:S01]  /*2c950*/  STL.64 [R1+0x2a0], R36 ;  /* 0x0002a02401007387 */ /* 0x000fe20000100a00 */
[----:B------:R0:W-:Y:S02]  /*2c960*/  STL.64 [R1+0x2a8], R38 ;  /* 0x0002a82601007387 */ /* 0x0001e40000100a00 */
[----:B0-----:R-:W-:Y:S07]  /*2c970*/  HMMA.16816.F32.BF16 R36, R16, R12, R24 ;  /* 0x0000000c1024723c */ /* 0x001fee0000041818 */
[----:B------:R-:W-:-:S02]  /*2c980*/  IMAD.MOV.U32 R25, RZ, RZ, R12 ;  /* 0x000000ffff197224 */ /* 0x000fc400078e000c */
[----:B------:R-:W-:Y:S11]  /*2c990*/  IMAD.MOV.U32 R24, RZ, RZ, R13 ;  /* 0x000000ffff187224 */ /* 0x000ff600078e000d */
[----:B------:R-:W-:Y:S04]  /*2c9a0*/  @!UPT UIADD3 URZ, URZ, URZ, URZ ;  /* 0x0000003f3f3ff290 */ /* 0x000fe8000fffe03f */
[----:B------:R-:W-:Y:S02]  /*2c9b0*/  IMAD.MOV.U32 R14, RZ, RZ, R38 ;  /* 0x000000ffff0e7224 */ /* 0x000fe400078e0026 */
[----:B------:R-:W-:Y:S02]  /*2c9c0*/  IMAD.MOV.U32 R15, RZ, RZ, R39 ;  /* 0x000000ffff0f7224 */ /* 0x000fe400078e0027 */
[----:B------:R-:W-:Y:S02]  /*2c9d0*/  IMAD.MOV.U32 R12, RZ, RZ, R36 ;  /* 0x000000ffff0c7224 */ /* 0x000fe400078e0024 */
[----:B------:R-:W-:Y:S01]  /*2c9e0*/  IMAD.MOV.U32 R13, RZ, RZ, R37 ;  /* 0x000000ffff0d7224 */ /* 0x000fe200078e0025 */
[----:B------:R-:W-:Y:S04]  /*2c9f0*/  STL.64 [R1+0x1a08], R14 ;  /* 0x001a080e01007387 */ /* 0x000fe80000100a00 */
[----:B------:R0:W-:Y:S02]  /*2ca00*/  STL.64 [R1+0x1a00], R12 ;  /* 0x001a000c01007387 */ /* 0x0001e40000100a00 */
[----:B0-----:R-:W2:Y:S01]  /*2ca10*/  LDL.LU.64 R12, [R1+0x20] ;  /* 0x00002000010c7983 */ /* 0x001ea20000300a00 */
[----:B------:R-:W2:Y:S03]  /*2ca20*/  LDL.LU.64 R14, [R1+0x28] ;  /* 0x00002800010e7983 */ /* 0x000ea60000300a00 */
[----:B--2---:R-:W-:Y:S01]  /*2ca30*/  STL.64 [R1+0x1b10], R14 ;  /* 0x001b100e01007387 */ /* 0x004fe20000100a00 */
[----:B------:R3:W-:Y:S02]  /*2ca40*/  STL.64 [R1+0x1b08], R12 ;  /* 0x001b080c01007387 */ /* 0x0007e40000100a00 */
[C---:B---3--:R-:W-:Y:S01]  /*2ca50*/  HMMA.16816.F32.BF16 R12, R16.reuse, R48, R28 ;  /* 0x00000030100c723c */ /* 0x048fe2000004181c */
[----:B------:R-:W-:Y:S01]  /*2ca60*/  STL.64 [R1+0x1ae8], R50 ;  /* 0x001ae83201007387 */ /* 0x000fe20000100a00 */
[----:B------:R-:W-:Y:S11]  /*2ca70*/  STL.64 [R1+0x1ae0], R48 ;  /* 0x001ae03001007387 */ /* 0x000ff60000100a00 */
[----:B------:R-:W-:Y:S10]  /*2ca80*/  @!UPT UIADD3 URZ, URZ, URZ, URZ ;  /* 0x0000003f3f3ff290 */ /* 0x000ff4000fffe03f */
[----:B------:R-:W-:Y:S01]  /*2ca90*/  STL.64 [R1+0x290], R12 ;  /* 0x0002900c01007387 */ /* 0x000fe20000100a00 */
[----:B------:R0:W-:Y:S02]  /*2caa0*/  STL.64 [R1+0x298], R14 ;  /* 0x0002980e01007387 */ /* 0x0001e40000100a00 */
[C---:B0-----:R-:W-:Y:S01]  /*2cab0*/  HMMA.16816.F32.BF16 R12, R16.reuse, R56, R32 ;  /* 0x00000038100c723c */ /* 0x041fe20000041820 */
[----:B------:R-:W-:Y:S01]  /*2cac0*/  STL.64 [R1+0x1ad8], R58 ;  /* 0x001ad83a01007387 */ /* 0x000fe20000100a00 */
[----:B------:R-:W-:Y:S11]  /*2cad0*/  STL.64 [R1+0x1ad0], R56 ;  /* 0x001ad03801007387 */ /* 0x000ff60000100a00 */
[----:B------:R-:W-:Y:S10]  /*2cae0*/  @!UPT UIADD3 URZ, URZ, URZ, URZ ;  /* 0x0000003f3f3ff290 */ /* 0x000ff4000fffe03f */
[----:B------:R-:W-:Y:S01]  /*2caf0*/  STL.64 [R1+0x260], R12 ;  /* 0x0002600c01007387 */ /* 0x000fe20000100a00 */
[----:B------:R0:W-:Y:S02]  /*2cb00*/  STL.64 [R1+0x268], R14 ;  /* 0x0002680e01007387 */ /* 0x0001e40000100a00 */
[----:B------:R-:W-:Y:S02]  /*2cb10*/  STL.64 [R1+0x1ac8], R6 ;  /* 0x001ac80601007387 */ /* 0x000fe40000100a00 */
[----:B------:R1:W-:Y:S01]  /*2cb20*/  STL.64 [R1+0x1ac0], R4 ;  /* 0x001ac00401007387 */ /* 0x0003e20000100a00 */
[----:B0-----:R-:W-:Y:S08]  /*2cb30*/  HMMA.16816.F32.BF16 R12, R16, R4, R52 ;  /* 0x00000004100c723c */ /* 0x001ff00000041834 */
[----:B-1----:R-:W-:Y:S11]  /*2cb40*/  HMMA.16816.F32.BF16 R4, R20, R44, R40 ;  /* 0x0000002c1404723c */ /* 0x002ff60000041828 */
[----:B------:R-:W-:Y:S04]  /*2cb50*/  @!UPT UIADD3 URZ, URZ, URZ, URZ ;  /* 0x0000003f3f3ff290 */ /* 0x000fe8000fffe03f */
[----:B------:R-:W-:Y:S01]  /*2cb60*/  STL.64 [R1+0x250], R12 ;  /* 0x0002500c01007387 */ /* 0x000fe20000100a00 */
[----:B------:R-:W-:Y:S02]  /*2cb70*/  STL.64 [R1+0x258], R14 ;  /* 0x0002580e01007387 */ /* 0x000fe40000100a00 */
[----:B------:R-:W-:Y:S02]  /*2cb80*/  STL.64 [R1+0x1af0], R46 ;  /* 0x001af02e01007387 */ /* 0x000fe40000100a00 */
[----:B------:R-:W2:Y:S03]  /*2cb90*/  LDL.LU R28, [R1+0xa0] ;  /* 0x0000a000011c7983 */ /* 0x000ea60000300800 */
[----:B------:R0:W-:Y:S01]  /*2cba0*/  STL.64 [R1+0x240], R4 ;  /* 0x0002400401007387 */ /* 0x0001e20000100a00 */
[----:B------:R1:W-:Y:S02]  /*2cbb0*/  STL.64 [R1+0x248], R6 ;  /* 0x0002480601007387 */ /* 0x0003e40000100a00 */
[----:B------:R-:W2:Y:S02]  /*2cbc0*/  LDL.LU R29, [R1+0xa4] ;  /* 0x0000a400011d7983 */ /* 0x000ea40000300800 */
[----:B------:R-:W3:Y:S01]  /*2cbd0*/  LDL.LU R30, [R1+0xa8] ;  /* 0x0000a800011e7983 */ /* 0x000ee20000300800 */
[----:B------:R-:W3:Y:S04]  /*2cbe0*/  LDL.LU R31, [R1+0xac] ;  /* 0x0000ac00011f7983 */ /* 0x000ee80000300800 */
[----:B0-----:R-:W2:Y:S01]  /*2cbf0*/  LDL.LU R4, [R1+0xd0] ;  /* 0x0000d00001047983 */ /* 0x001ea20000300800 */
[----:B------:R-:W2:Y:S02]  /*2cc00*/  LDL.LU R5, [R1+0xd4] ;  /* 0x0000d40001057983 */ /* 0x000ea40000300800 */
[----:B-1----:R-:W2:Y:S02]  /*2cc10*/  LDL.LU R6, [R1+0xd8] ;  /* 0x0000d80001067983 */ /* 0x002ea40000300800 */
[----:B------:R-:W2:Y:S02]  /*2cc20*/  LDL.LU R7, [R1+0xdc] ;  /* 0x0000dc0001077983 */ /* 0x000ea40000300800 */
[----:B--2---:R-:W-:Y:S01]  /*2cc30*/  STL.64 [R1+0x1b00], R6 ;  /* 0x001b000601007387 */ /* 0x004fe20000100a00 */
[----:B------:R0:W-:Y:S02]  /*2cc40*/  STL.64 [R1+0x1af8], R4 ;  /* 0x001af80401007387 */ /* 0x0001e40000100a00 */
[----:B------:R-:W2:Y:S02]  /*2cc50*/  LDL.LU R44, [R1+0x100] ;  /* 0x00010000012c7983 */ /* 0x000ea40000300800 */
[----:B------:R-:W2:Y:S01]  /*2cc60*/  LDL.LU R45, [R1+0x104] ;  /* 0x00010400012d7983 */ /* 0x000ea20000300800 */
[----:B------:R-:W2:Y:S01]  /*2cc70*/  LDL.LU R46, [R1+0x108] ;  /* 0x00010800012e7983 */ /* 0x000ea20000300800 */
[----:B------:R-:W2:Y:S03]  /*2cc80*/  LDL.LU R47, [R1+0x10c] ;  /* 0x00010c00012f7983 */ /* 0x000ea60000300800 */
        /* <DEDUP_REMOVED lines=12> */
[----:B------:R-:W4:Y:S01]  /*2cd50*/  LDL.LU R56, [R1+0xe0] ;  /* 0x0000e00001387983 */ /* 0x000f220000300800 */
[----:B------:R-:W4:Y:S02]  /*2cd60*/  LDL.LU R57, [R1+0xe4] ;  /* 0x0000e40001397983 */ /* 0x000f240000300800 */
[----:B------:R-:W4:Y:S02]  /*2cd70*/  LDL.LU R58, [R1+0xe8] ;  /* 0x0000e800013a7983 */ /* 0x000f240000300800 */
[----:B------:R-:W-:Y:S01]  /*2cd80*/  IMAD.MOV.U32 R49, RZ, RZ, R24 ;  /* 0x000000ffff317224 */ /* 0x000fe200078e0018 */
[----:B------:R-:W4:Y:S01]  /*2cd90*/  LDL.LU R59, [R1+0xec] ;  /* 0x0000ec00013b7983 */ /* 0x000f220000300800 */
[----:B------:R-:W-:-:S02]  /*2cda0*/  IMAD.MOV.U32 R48, RZ, RZ, R25 ;  /* 0x000000ffff307224 */ /* 0x000fc400078e0019 */
[----:B------:R-:W4:Y:S02]  /*2cdb0*/  LDL.LU R24, [R1+0xc0] ;  /* 0x0000c00001187983 */ /* 0x000f240000300800 */
[----:B------:R-:W4:Y:S01]  /*2cdc0*/  LDL.LU R25, [R1+0xc4] ;  /* 0x0000c40001197983 */ /* 0x000f220000300800 */
[----:B------:R-:W4:Y:S01]  /*2cdd0*/  LDL.LU R26, [R1+0xc8] ;  /* 0x0000c800011a7983 */ /* 0x000f220000300800 */
[----:B------:R-:W4:Y:S02]  /*2cde0*/  LDL.LU R27, [R1+0xcc] ;  /* 0x0000cc00011b7983 */ /* 0x000f240000300800 */
[----:B---3--:R-:W-:Y:S02]  /*2cdf0*/  STL.64 [R1+0x1aa8], R30 ;  /* 0x001aa81e01007387 */ /* 0x008fe40000100a00 */
[----:B------:R0:W-:Y:S02]  /*2ce00*/  STL.64 [R1+0x1aa0], R28 ;  /* 0x001aa01c01007387 */ /* 0x0001e40000100a00 */
        /* <DEDUP_REMOVED lines=18> */
[----:B------:R-:W3:Y:S01]  /*2cf30*/  LDL.LU R42, [R1+0x48] ;  /* 0x00004800012a7983 */ /* 0x000ee20000300800 */
[C---:B--2---:R-:W-:Y:S11]  /*2cf40*/  HMMA.16816.F32.BF16 R36, R20.reuse, R8, R36 ;  /* 0x000000081424723c */ /* 0x044ff60000041824 */
[----:B------:R-:W-:Y:S11]  /*2cf50*/  @!UPT UIADD3 URZ, URZ, URZ, URZ ;  /* 0x0000003f3f3ff290 */ /* 0x000ff6000fffe03f */
[----:B------:R-:W-:Y:S01]  /*2cf60*/  @!UPT UIADD3 URZ, URZ, URZ, URZ ;  /* 0x0000003f3f3ff290 */ /* 0x000fe2000fffe03f */
[----:B------:R-:W-:Y:S01]  /*2cf70*/  STL.64 [R1+0x230], R36 ;  /* 0x0002302401007387 */ /* 0x000fe20000100a00 */
[----:B------:R0:W-:Y:S03]  /*2cf80*/  STL.64 [R1+0x238], R38 ;  /* 0x0002382601007387 */ /* 0x0001e60000100a00 */
[----:B0-----:R-:W2:Y:S01]  /*2cf90*/  LDL.LU.64 R38, [R1+0x1b20] ;  /* 0x001b200001267983 */ /* 0x001ea20000300a00 */
[----:B------:R-:W2:Y:S02]  /*2cfa0*/  LDL.LU.64 R36, [R1+0x1b18] ;  /* 0x001b180001247983 */ /* 0x000ea40000300a00 */
[C---:B--2---:R-:W-:Y:S11]  /*2cfb0*/  HMMA.16816.F32.BF16 R12, R20.reuse, R36, R12 ;  /* 0x00000024140c723c */ /* 0x044ff6000004180c */
[----:B------:R-:W-:Y:S11]  /*2cfc0*/  @!UPT UIADD3 URZ, URZ, URZ, URZ ;  /* 0x0000003f3f3ff290 */ /* 0x000ff6000fffe03f */
[----:B------:R-:W-:Y:S01]  /*2cfd0*/  @!UPT UIADD3 URZ, URZ, URZ, URZ ;  /* 0x0000003f3f3ff290 */ /* 0x000fe2000fffe03f */
[----:B------:R-:W-:Y:S01]  /*2cfe0*/  STL.64 [R1+0x220], R12 ;  /* 0x0002200c01007387 */ /* 0x000fe20000100a00 */
[----:B------:R0:W-:Y:S03]  /*2cff0*/  STL.64 [R1+0x228], R14 ;  /* 0x0002280e01007387 */ /* 0x0001e60000100a00 */
[----:B0-----:R-:W2:Y:S01]  /*2d000*/  LDL.LU.64 R14, [R1+0x1b10] ;  /* 0x001b1000010e7983 */ /* 0x001ea20000300a00 */
[----:B------:R-:W2:Y:S01]  /*2d010*/  LDL.LU.64 R12, [R1+0x1b08] ;  /* 0x001b0800010c7983 */ /* 0x000ea20000300a00 */
[C---:B------:R-:W-:Y:S08]  /*2d020*/  HMMA.16816.F32.BF16 R48, R20.reuse, R48, R44 ;  /* 0x000000301430723c */ /* 0x040ff0000004182c */
[C---:B--2---:R-:W-:Y:S11]  /*2d030*/  HMMA.16816.F32.BF16 R4, R20.reuse, R12, R4 ;  /* 0x0000000c1404723c */ /* 0x044ff60000041804 */
[----:B------:R-:W-:Y:S11]  /*2d040*/  @!UPT UIADD3 URZ, URZ, URZ, URZ ;  /* 0x0000003f3f3ff290 */ /* 0x000ff6000fffe03f */
[----:B------:R-:W-:Y:S01]  /*2d050*/  @!UPT UIADD3 URZ, URZ, URZ, URZ ;  /* 0x0000003f3f3ff290 */ /* 0x000fe2000fffe03f */
[----:B------:R-:W-:Y:S01]  /*2d060*/  STL.64 [R1+0x200], R4 ;  /* 0x0002000401007387 */ /* 0x000fe20000100a00 */
[----:B------:R0:W-:Y:S03]  /*2d070*/  STL.64 [R1+0x208], R6 ;  /* 0x0002080601007387 */ /* 0x0001e60000100a00 */
[----:B0-----:R-:W2:Y:S01]  /*2d080*/  LDL.LU.64 R6, [R1+0x1b00] ;  /* 0x001b000001067983 */ /* 0x001ea20000300a00 */
[----:B------:R-:W2:Y:S02]  /*2d090*/  LDL.LU.64 R4, [R1+0x1af8] ;  /* 0x001af80001047983 */ /* 0x000ea40000300a00 */
[----:B------:R-:W3:Y:S02]  /*2d0a0*/  LDL.LU.64 R46, [R1+0x1af0] ;  /* 0x001af000012e7983 */ /* 0x000ee40000300a00 */
[----:B------:R-:W-:Y:S01]  /*2d0b0*/  STL.64 [R1+0x1f0], R48 ;  /* 0x0001f03001007387 */ /* 0x000fe20000100a00 */
[----:B------:R0:W-:Y:S04]  /*2d0c0*/  STL.64 [R1+0x1f8], R50 ;  /* 0x0001f83201007387 */ /* 0x0001e80000100a00 */
[----:B0-----:R-:W2:Y:S01]  /*2d0d0*/  LDL.LU.64 R50, [R1+0x1ae8] ;  /* 0x001ae80001327983 */ /* 0x001ea20000300a00 */
[----:B------:R-:W4:Y:S02]  /*2d0e0*/  LDL.LU.64 R48, [R1+0x1ae0] ;  /* 0x001ae00001307983 */ /* 0x000f240000300a00 */
        /* <DEDUP_REMOVED lines=10> */
[----:B------:R0:W-:Y:S01]  /*2d190*/  STL.64 [R1+0x1d0], R4 ;  /* 0x0001d00401007387 */ /* 0x0001e20000100a00 */
[----:B------:R-:W-:Y:S02]  /*2d1a0*/  IMAD.MOV.U32 R57, RZ, RZ, R6 ;  /* 0x000000ffff397224 */ /* 0x000fe400078e0006 */
[----:B------:R-:W-:Y:S02]  /*2d1b0*/  IMAD.MOV.U32 R56, RZ, RZ, R7 ;  /* 0x000000ffff387224 */ /* 0x000fe400078e0007 */
[----:B------:R-:W2:Y:S04]  /*2d1c0*/  LDL.LU.64 R6, [R1+0x1ac8] ;  /* 0x001ac80001067983 */ /* 0x000ea80000300a00 */
[----:B0-----:R-:W2:Y:S01]  /*2d1d0*/  LDL.LU.64 R4, [R1+0x1ac0] ;  /* 0x001ac00001047983 */ /* 0x001ea20000300a00 */
[----:B------:R-:W-:Y:S02]  /*2d1e0*/  STL [R1+0x19b4], R57 ;  /* 0x0019b43901007387 */ /* 0x000fe40000100800 */
[----:B------:R-:W-:Y:S01]  /*2d1f0*/  STL [R1+0x19b0], R56 ;  /* 0x0019b03801007387 */ /* 0x000fe20000100800 */
[----:B--2---:R-:W-:Y:S01]  /*2d200*/  HMMA.16816.F32.BF16 R20, R20, R4, R24 ;  /* 0x000000041414723c */ /* 0x004fe20000041818 */
[----:B------:R-:W3:Y:S01]  /*2d210*/  LDL.LU.64 R26, [R1+0x1ab8] ;  /* 0x001ab800011a7983 */ /* 0x000ee20000300a00 */
[----:B------:R-:W3:Y:S11]  /*2d220*/  LDL.LU.64 R24, [R1+0x1ab0] ;  /* 0x001ab00001187983 */ /* 0x000ef60000300a00 */
[----:B------:R-:W-:Y:S10]  /*2d230*/  @!UPT UIADD3 URZ, URZ, URZ, URZ ;  /* 0x0000003f3f3ff290 */ /* 0x000ff4000fffe03f */
[----:B------:R-:W-:Y:S01]  /*2d240*/  STL.64 [R1+0x1c0], R20 ;  /* 0x0001c01401007387 */ /* 0x000fe20000100a00 */
[----:B------:R0:W-:Y:S03]  /*2d250*/  STL.64 [R1+0x1c8], R22 ;  /* 0x0001c81601007387 */ /* 0x0001e60000100a00 */
[----:B0-----:R-:W2:Y:S01]  /*2d260*/  LDL.LU.64 R22, [R1+0x18] ;  /* 0x0000180001167983 */ /* 0x001ea20000300a00 */
[C---:B---3--:R-:W-:Y:S11]  /*2d270*/  HMMA.16816.F32.BF16 R28, R24.reuse, R46, R28 ;  /* 0x0000002e181c723c */ /* 0x048ff6000004181c */
[----:B------:R-:W-:Y:S11]  /*2d280*/  @!UPT UIADD3 URZ, URZ, URZ, URZ ;  /* 0x0000003f3f3ff290 */ /* 0x000ff6000fffe03f */
[----:B------:R-:W-:Y:S01]  /*2d290*/  @!UPT UIADD3 URZ, URZ, URZ, URZ ;  /* 0x0000003f3f3ff290 */ /* 0x000fe2000fffe03f */
[----:B------:R-:W-:Y:S01]  /*2d2a0*/  STL.64 [R1+0x1b0], R28 ;  /* 0x0001b01c01007387 */ /* 0x000fe20000100a00 */
[----:B------:R0:W-:Y:S03]  /*2d2b0*/  STL.64 [R1+0x1b8], R30 ;  /* 0x0001b81e01007387 */ /* 0x0001e60000100a00 */
[----:B0-----:R-:W3:Y:S01]  /*2d2c0*/  LDL.LU.64 R30, [R1+0x1aa8] ;  /* 0x001aa800011e7983 */ /* 0x001ee20000300a00 */
[----:B------:R-:W3:Y:S01]  /*2d2d0*/  LDL.LU.64 R28, [R1+0x1aa0] ;  /* 0x001aa000011c7983 */ /* 0x000ee20000300a00 */
[C---:B------:R-:W-:Y:S08]  /*2d2e0*/  HMMA.16816.F32.BF16 R32, R24.reuse, R38, R32 ;  /* 0x000000261820723c */ /* 0x040ff00000041820 */
[----:B------:R-:W-:Y:S01]  /*2d2f0*/  HMMA.16816.F32.BF16 R16, R24, R14, R16 ;  /* 0x0000000e1810723c */ /* 0x000fe20000041810 */
[----:B------:R-:W-:-:S07]  /*2d300*/  IMAD.MOV.U32 R43, RZ, RZ, R0 ;  /* 0x000000ffff2b7224 */ /* 0x000fce00078e0000 */
[C---:B--2---:R-:W-:Y:S01]  /*2d310*/  HMMA.16816.F32.BF16 R52, R24.reuse, R22, R52 ;  /* 0x000000161834723c */ /* 0x044fe20000041834 */
[----:B------:R-:W-:Y:S02]  /*2d320*/  IMAD.MOV.U32 R13, RZ, RZ, R46 ;  /* 0x000000ffff0d7224 */ /* 0x000fe400078e002e */
[----:B------:R-:W-:Y:S02]  /*2d330*/  IMAD.MOV.U32 R12, RZ, RZ, R47 ;  /* 0x000000ffff0c7224 */ /* 0x000fe400078e002f */
[----:B------:R-:W-:Y:S01]  /*2d340*/  IMAD.MOV.U32 R4, RZ, RZ, R10 ;  /* 0x000000ffff047224 */ /* 0x000fe200078e000a */
[----:B------:R-:W2:Y:S01]  /*2d350*/  LDL.LU.64 R46, [R1+0x1a98] ;  /* 0x001a9800012e7983 */ /* 0x000ea20000300a00 */
[----:B------:R-:W2:Y:S02]  /*2d360*/  LDL.LU.64 R44, [R1+0x1a90] ;  /* 0x001a9000012c7983 */ /* 0x000ea40000300a00 */
[----:B------:R-:W-:Y:S01]  /*2d370*/  IMAD.MOV.U32 R0, RZ, RZ, R11 ;  /* 0x000000ffff007224 */ /* 0x000fe200078e000b */
[----:B------:R-:W-:Y:S01]  /*2d380*/  HMMA.16816.F32.BF16 R48, R24, R50, R40 ;  /* 0x000000321830723c */ /* 0x000fe20000041828 */
[----:B------:R-:W-:-:S02]  /*2d390*/  IMAD.MOV.U32 R21, RZ, RZ, R38 ;  /* 0x000000ffff157224 */ /* 0x000fc400078e0026 */
[----:B------:R-:W-:-:S05]  /*2d3a0*/  IMAD.MOV.U32 R20, RZ, RZ, R39 ;  /* 0x000000ffff147224 */ /* 0x000fca00078e0027 */
[----:B---3--:R-:W-:Y:S01]  /*2d3b0*/  HMMA.16816.F32.BF16 R28, R24, R10, R28 ;  /* 0x0000000a181c723c */ /* 0x008fe2000004181c */
[----:B------:R-:W3:Y:S01]  /*2d3c0*/  LDL.LU.64 R10, [R1+0x1a88] ;  /* 0x001a8800010a7983 */ /* 0x000ee20000300a00 */
[----:B------:R-:W3:Y:S11]  /*2d3d0*/  LDL.LU.64 R8, [R1+0x1a80] ;  /* 0x001a800001087983 */ /* 0x000ef60000300a00 */
[----:B------:R-:W-:Y:S10]  /*2d3e0*/  @!UPT UIADD3 URZ, URZ, URZ, URZ ;  /* 0x0000003f3f3ff290 */ /* 0x000ff4000fffe03f */
[----:B------:R0:W-:Y:S01]  /*2d3f0*/  STL [R1+0x1a8], R30 ;  /* 0x0001a81e01007387 */ /* 0x0001e20000100800 */
[----:B------:R-:W-:Y:S02]  /*2d400*/  IMAD.MOV.U32 R5, RZ, RZ, R31 ;  /* 0x000000ffff057224 */ /* 0x000fe400078e001f */
[----:B------:R-:W-:Y:S02]  /*2d410*/  IMAD.MOV.U32 R57, RZ, RZ, R28 ;  /* 0x000000ffff397224 */ /* 0x000fe400078e001c */
[----:B------:R-:W-:Y:S01]  /*2d420*/  IMAD.MOV.U32 R56, RZ, RZ, R29 ;  /* 0x000000ffff387224 */ /* 0x000fe200078e001d */
[----:B0-----:R-:W2:Y:S01]  /*2d430*/  LDL.LU.64 R30, [R1+0x1a78] ;  /* 0x001a7800011e7983 */ /* 0x001ea20000300a00 */
[----:B------:R-:W2:Y:S02]  /*2d440*/  LDL.LU.64 R28, [R1+0x1a70] ;  /* 0x001a7000011c7983 */ /* 0x000ea40000300a00 */
[----:B------:R-:W-:Y:S02]  /*2d450*/  STL.64 [R1+0x190], R32 ;  /* 0x0001902001007387 */ /* 0x000fe40000100a00 */
[----:B------:R0:W-:Y:S02]  /*2d460*/  STL.64 [R1+0x198], R34 ;  /* 0x0001982201007387 */ /* 0x0001e40000100a00 */
[----:B0-----:R-:W2:Y:S01]  /*2d470*/  LDL.LU.64 R34, [R1+0x1a68] ;  /* 0x001a680001227983 */ /* 0x001ea20000300a00 */
[----:B------:R-:W2:Y:S02]  /*2d480*/  LDL.LU.64 R32, [R1+0x1a60] ;  /* 0x001a600001207983 */ /* 0x000ea40000300a00 */
[----:B------:R-:W2:Y:S02]  /*2d490*/  LDL.LU.64 R38, [R1+0x1a58] ;  /* 0x001a580001267983 */ /* 0x000ea40000300a00 */
[----:B------:R-:W2:Y:S01]  /*2d4a0*/  LDL.LU.64 R36, [R1+0x1a50] ;  /* 0x001a500001247983 */ /* 0x000ea20000300a00 */
[----:B------:R0:W-:Y:S01]  /*2d4b0*/  STL.64 [R1+0x180], R16 ;  /* 0x0001801001007387 */ /* 0x0001e20000100a00 */
[----:B------:R1:W-:Y:S02]  /*2d4c0*/  STL.64 [R1+0x188], R18 ;  /* 0x0001881201007387 */ /* 0x0003e40000100a00 */
[----:B0-----:R-:W-:-:S02]  /*2d4d0*/  IMAD.MOV.U32 R16, RZ, RZ, R7 ;  /* 0x000000ffff107224 */ /* 0x001fc400078e0007 */
[----:B----4-:R-:W-:Y:S01]  /*2d4e0*/  IMAD.MOV.U32 R17, RZ, RZ, R58 ;  /* 0x000000ffff117224 */ /* 0x010fe200078e003a */
[----:B------:R-:W4:Y:S01]  /*2d4f0*/  LDL.LU R7, [R1+0x1a48] ;  /* 0x001a480001077983 */ /* 0x000f220000300800 */
[----:B------:R-:W2:Y:S02]  /*2d500*/  LDL.LU R58, [R1+0x1a44] ;  /* 0x001a4400013a7983 */ /* 0x000ea40000300800 */
[----:B-1----:R-:W-:Y:S02]  /*2d510*/  IMAD.MOV.U32 R18, RZ, RZ, R59 ;  /* 0x000000ffff127224 */ /* 0x002fe400078e003b */
[----:B------:R-:W2:Y:S01]  /*2d520*/  LDL.LU R59, [R1+0x1a40] ;  /* 0x001a4000013b7983 */ /* 0x000ea20000300800 */
[----:B------:R-:W-:Y:S02]  /*2d530*/  STL.64 [R1+0x170], R52 ;  /* 0x0001703401007387 */ /* 0x000fe40000100a00 */
[----:B------:R0:W-:Y:S02]  /*2d540*/  STL.64 [R1+0x178], R54 ;  /* 0x0001783601007387 */ /* 0x0001e40000100a00 */
[----:B0-----:R-:W2:Y:S01]  /*2d550*/  LDL.LU.64 R54, [R1+0x1a38] ;  /* 0x001a380001367983 */ /* 0x001ea20000300a00 */
[----:B------:R-:W2:Y:S02]  /*2d560*/  LDL.LU.64 R52, [R1+0x1a30] ;  /* 0x001a300001347983 */ /* 0x000ea40000300a00 */
[----:B------:R-:W4:Y:S02]  /*2d570*/  LDL.LU.64 R42, [R1+0x1a28] ;  /* 0x001a2800012a7983 */ /* 0x000f240000300a00 */
[----:B------:R-:W4:Y:S01]  /*2d580*/  LDL.LU.64 R40, [R1+0x1a20] ;  /* 0x001a200001287983 */ /* 0x000f220000300a00 */
[----:B------:R-:W-:Y:S01]  /*2d590*/  STL.64 [R1+0x160], R48 ;  /* 0x0001603001007387 */ /* 0x000fe20000100a00 */
[----:B------:R0:W-:Y:S03]  /*2d5a0*/  STL.64 [R1+0x168], R50 ;  /* 0x0001683201007387 */ /* 0x0001e60000100a00 */
[----:B0-----:R-:W2:Y:S01]  /*2d5b0*/  LDL.LU.64 R50, [R1+0x1a18] ;  /* 0x001a180001327983 */ /* 0x001ea20000300a00 */
[----:B------:R-:W2:Y:S01]  /*2d5c0*/  LDL.LU.64 R48, [R1+0x1a10] ;  /* 0x001a100001307983 */ /* 0x000ea20000300a00 */
[C---:B----4-:R-:W-:Y:S08]  /*2d5d0*/  HMMA.16816.F32.BF16 R40, R24.reuse, R6, R40 ;  /* 0x000000061828723c */ /* 0x050ff00000041828 */
[----:B--2---:R-:W-:Y:S07]  /*2d5e0*/  HMMA.16816.F32.BF16 R48, R24, R58, R48 ;  /* 0x0000003a1830723c */ /* 0x004fee0000041830 */
[----:B------:R-:W-:-:S02]  /*2d5f0*/  IMAD.MOV.U32 R26, RZ, RZ, R13 ;  /* 0x000000ffff1a7224 */ /* 0x000fc400078e000d */
[----:B------:R-:W-:Y:S11]  /*2d600*/  IMAD.MOV.U32 R27, RZ, RZ, R12 ;  /* 0x000000ffff1b7224 */ /* 0x000ff600078e000c */
[----:B------:R-:W-:Y:S03]  /*2d610*/  @!UPT UIADD3 URZ, URZ, URZ, URZ ;  /* 0x0000003f3f3ff290 */ /* 0x000fe6000fffe03f */
[----:B------:R-:W-:Y:S01]  /*2d620*/  STL.64 [R1+0x150], R48 ;  /* 0x0001503001007387 */ /* 0x000fe20000100a00 */
[----:B------:R-:W-:Y:S02]  /*2d630*/  STL.64 [R1+0x158], R50 ;  /* 0x0001583201007387 */ /* 0x000fe40000100a00 */
[----:B------:R-:W-:Y:S02]  /*2d640*/  STL.64 [R1+0x130], R40 ;  /* 0x0001302801007387 */ /* 0x000fe40000100a00 */
[----:B------:R0:W-:Y:S01]  /*2d650*/  STL.64 [R1+0x138], R42 ;  /* 0x0001382a01007387 */ /* 0x0001e20000100a00 */
[----:B------:R-:W-:Y:S01]  /*2d660*/  HMMA.16816.F32.BF16 R36, R52, R26, R36 ;  /* 0x0000001a3424723c */ /* 0x000fe20000041824 */
[----:B0-----:R-:W-:Y:S02]  /*2d670*/  IMAD.MOV.U32 R42, RZ, RZ, R4 ;  /* 0x000000ffff2a7224 */ /* 0x001fe400078e0004 */
[----:B------:R-:W-:-:S07]  /*2d680*/  IMAD.MOV.U32 R43, RZ, RZ, R0 ;  /* 0x000000ffff2b7224 */ /* 0x000fce00078e0000 */
[C---:B------:R-:W-:Y:S01]  /*2d690*/  HMMA.16816.F32.BF16 R24, R52.reuse, R42, R32 ;  /* 0x0000002a3418723c */ /* 0x040fe20000041820 */
[----:B------:R-:W-:Y:S02]  /*2d6a0*/  IMAD.MOV.U32 R50, RZ, RZ, R21 ;  /* 0x000000ffff327224 */ /* 0x000fe400078e0015 */
[----:B------:R-:W-:Y:S02]  /*2d6b0*/  IMAD.MOV.U32 R51, RZ, RZ, R20 ;  /* 0x000000ffff337224 */ /* 0x000fe400078e0014 */
[----:B------:R-:W-:Y:S02]  /*2d6c0*/  IMAD.MOV.U32 R4, RZ, RZ, R15 ;  /* 0x000000ffff047224 */ /* 0x000fe400078e000f */
[----:B------:R-:W-:Y:S01]  /*2d6d0*/  IMAD.MOV.U32 R19, RZ, RZ, R60 ;  /* 0x000000ffff137224 */ /* 0x000fe200078e003c */
[----:B------:R-:W-:Y:S02]  /*2d6e0*/  LDSM.16.MT88.4 R40, [R61+0x3000] ;  /* 0x003000003d28783b */ /* 0x000fe40000004200 */
[----:B------:R-:W-:Y:S02]  /*2d6f0*/  HMMA.16816.F32.BF16 R28, R52, R50, R28 ;  /* 0x00000032341c723c */ /* 0x000fe4000004181c */
[----:B------:R-:W0:Y:S11]  /*2d700*/  LDSM.16.MT88.4 R48, [R3+0x2800] ;  /* 0x002800000330783b */ /* 0x000e360000004200 */
[----:B------:R-:W-:Y:S01]  /*2d710*/  STL.64 [R1+0x110], R24 ;  /* 0x0001101801007387 */ /* 0x000fe20000100a00 */
[----:B------:R-:W-:Y:S02]  /*2d720*/  STL.64 [R1+0x120], R36 ;  /* 0x0001202401007387 */ /* 0x000fe40000100a00 */
[----:B------:R-:W-:Y:S02]  /*2d730*/  STL.64 [R1+0x128], R38 ;  /* 0x0001282601007387 */ /* 0x000fe40000100a00 */
[----:B------:R3:W-:Y:S02]  /*2d740*/  STL [R1+0x118], R26 ;  /* 0x0001181a01007387 */ /* 0x0007e40000100800 */
[----:B------:R-:W-:-:S02]  /*2d750*/  IMAD.MOV.U32 R0, RZ, RZ, R27 ;  /* 0x000000ffff007224 */ /* 0x000fc400078e001b */
[C---:B---3--:R-:W-:Y:S01]  /*2d760*/  HMMA.16816.F32.BF16 R24, R52.reuse, R14, R8 ;  /* 0x0000000e3418723c */ /* 0x048fe20000041808 */
[----:B------:R-:W-:Y:S01]  /*2d770*/  STL.64 [R1+0xf0], R28 ;  /* 0x0000f01c01007387 */ /* 0x000fe20000100a00 */
[----:B------:R-:W-:Y:S11]  /*2d780*/  STL.64 [R1+0xf8], R30 ;  /* 0x0000f81e01007387 */ /* 0x000ff60000100a00 */
[----:B------:R-:W-:Y:S10]  /*2d790*/  @!UPT UIADD3 URZ, URZ, URZ, URZ ;  /* 0x0000003f3f3ff290 */ /* 0x000ff4000fffe03f */
[----:B------:R-:W-:Y:S01]  /*2d7a0*/  STL.64 [R1+0xe0], R24 ;  /* 0x0000e01801007387 */ /* 0x000fe20000100a00 */
[----:B------:R1:W-:Y:S02]  /*2d7b0*/  STL.64 [R1+0xe8], R26 ;  /* 0x0000e81a01007387 */ /* 0x0003e40000100a00 */
[----:B-1----:R-:W-:Y:S01]  /*2d7c0*/  HMMA.16816.F32.BF16 R24, R52, R22, R44 ;  /* 0x000000163418723c */ /* 0x002fe2000004182c */
[----:B------:R-:W1:Y:S01]  /*2d7d0*/  LDSM.16.MT88.4 R44, [R2+0x2800] ;  /* 0x00280000022c783b */ /* 0x000e620000004200 */
[----:B------:R-:W-:Y:S02]  /*2d7e0*/  IMAD.MOV.U32 R8, RZ, RZ, R14 ;  /* 0x000000ffff087224 */ /* 0x000fe400078e000e */
[----:B------:R-:W2:Y:S02]  /*2d7f0*/  LDL.LU.64 R14, [R1+0x1a08] ;  /* 0x001a0800010e7983 */ /* 0x000ea40000300a00 */
[----:B------:R-:W3:Y:S01]  /*2d800*/  LDL.LU.64 R12, [R1+0x1a00] ;  /* 0x001a0000010c7983 */ /* 0x000ee20000300a00 */
[----:B0-----:R-:W-:Y:S01]  /*2d810*/  STL.64 [R1+0x19e8], R50 ;  /* 0x0019e83201007387 */ /* 0x001fe20000100a00 */
[----:B------:R-:W-:Y:S11]  /*2d820*/  STL.64 [R1+0x19e0], R48 ;  /* 0x0019e03001007387 */ /* 0x000ff60000100a00 */
[----:B------:R-:W-:Y:S04]  /*2d830*/  @!UPT UIADD3 URZ, URZ, URZ, URZ ;  /* 0x0000003f3f3ff290 */ /* 0x000fe8000fffe03f */
[----:B------:R-:W-:Y:S01]  /*2d840*/  STL.64 [R1+0xd0], R24 ;  /* 0x0000d01801007387 */ /* 0x000fe20000100a00 */
[----:B------:R-:W-:Y:S03]  /*2d850*/  STL.64 [R1+0xd8], R26 ;  /* 0x0000d81a01007387 */ /* 0x000fe60000100a00 */
[----:B-1----:R0:W-:Y:S01]  /*2d860*/  STL.64 [R1+0x1998], R46 ;  /* 0x0019982e01007387 */ /* 0x0021e20000100a00 */
[----:B------:R-:W-:Y:S03]  /*2d870*/  STL.64 [R1+0x1990], R44 ;  /* 0x0019902c01007387 */ /* 0x000fe60000100a00 */
[----:B0-----:R-:W4:Y:S04]  /*2d880*/  LDL.LU.64 R46, [R1+0x8] ;  /* 0x00000800012e7983 */ /* 0x001f280000300a00 */
[----:B------:R-:W0:Y:S01]  /*2d890*/  S2R R60, SR_TID.X ;  /* 0x00000000003c7919 */ /* 0x000e220000002100 */
[----:B------:R-:W-:-:S02]  /*2d8a0*/  IMAD.MOV.U32 R9, RZ, RZ, R23 ;  /* 0x000000ffff097224 */ /* 0x000fc400078e0017 */
[----:B------:R-:W1:Y:S02]  /*2d8b0*/  S2R R23, SR_TID.X ;  /* 0x0000000000177919 */ /* 0x000e640000002100 */
[----:B------:R-:W-:Y:S01]  /*2d8c0*/  IMAD.MOV.U32 R10, RZ, RZ, R22 ;  /* 0x000000ffff0a7224 */ /* 0x000fe200078e0016 */
[----:B0-----:R-:W-:Y:S01]  /*2d8d0*/  LOP3.LUT R60, R60, 0x7, RZ, 0xc0, !PT ;  /* 0x000000073c3c7812 */ /* 0x001fe200078ec0ff */
[----:B-1----:R-:W-:-:S04]  /*2d8e0*/  IMAD.SHL.U32 R23, R23, 0x2, RZ ;  /* 0x0000000217177824 */ /* 0x002fc800078e00ff */
[----:B------:R-:W-:-:S05]  /*2d8f0*/  IMAD R60, R60, 0x110, RZ ;  /* 0x000001103c3c7824 */ /* 0x000fca00078e02ff */
[----:B------:R-:W-:-:S04]  /*2d900*/  LOP3.LUT R11, R60, 0x30, R23, 0x78, !PT ;  /* 0x000000303c0b7812 */ /* 0x000fc800078e7817 */
[----:B------:R-:W-:-:S05]  /*2d910*/  LOP3.LUT R11, R11, 0x40, RZ, 0x3c, !PT ;  /* 0x000000400b0b7812 */ /* 0x000fca00078e3cff */
[----:B------:R-:W0:Y:S04]  /*2d920*/  LDSM.16.M88.4 R20, [R11+0x4080] ;  /* 0x004080000b14783b */ /* 0x000e280000000200 */
[----:B------:R-:W1:Y:S04]  /*2d930*/  LDSM.16.M88.4 R32, [R11+0x4880] ;  /* 0x004880000b20783b */ /* 0x000e680000000200 */
[----:B------:R-:W1:Y:S04]  /*2d940*/  LDSM.16.M88.4 R28, [R11+0x5080] ;  /* 0x005080000b1c783b */ /* 0x000e680000000200 */
[----:B------:R-:W1:Y:S04]  /*2d950*/  LDSM.16.M88.4 R24, [R11+0x5880] ;  /* 0x005880000b18783b */ /* 0x000e680000000200 */
[----:B------:R-:W-:Y:S01]  /*2d960*/  STL [R1+0x1898], R2 ;  /* 0x0018980201007387 */ /* 0x000fe20000100800 */
[----:B------:R0:W-:Y:S02]  /*2d970*/  STL.64 [R1+0x1928], R42 ;  /* 0x0019282a01007387 */ /* 0x0001e40000100a00 */
[----:B------:R-:W-:Y:S02]  /*2d980*/  STL.64 [R1+0x1920], R40 ;  /* 0x0019202801007387 */ /* 0x000fe40000100a00 */
[----:B0-----:R-:W-:-:S02]  /*2d990*/  IMAD.MOV.U32 R42, RZ, RZ, R10 ;  /* 0x000000ffff2a7224 */ /* 0x001fc400078e000a */
[----:B------:R-:W-:Y:S01]  /*2d9a0*/  IMAD.MOV.U32 R43, RZ, RZ, R9 ;  /* 0x000000ffff2b7224 */ /* 0x000fe200078e0009 */
[----:B------:R-:W-:Y:S01]  /*2d9b0*/  STL.64 [R1+0x40], R20 ;  /* 0x0000401401007387 */ /* 0x000fe20000100a00 */
[----:B------:R-:W-:Y:S01]  /*2d9c0*/  STL.64 [R1+0x48], R22 ;  /* 0x0000481601007387 */ /* 0x000fe20000100a00 */
[----:B----4-:R-:W-:Y:S02]  /*2d9d0*/  HMMA.16816.F32.BF16 R16, R52, R46, R16 ;  /* 0x0000002e3410723c */ /* 0x010fe40000041810 */
[----:B------:R-:W-:Y:S11]  /*2d9e0*/  STL.64 [R1+0x19b8], R46 ;  /* 0x0019b82e01007387 */ /* 0x000ff60000100a00 */
[----:B------:R-:W-:Y:S10]  /*2d9f0*/  @!UPT UIADD3 URZ, URZ, URZ, URZ ;  /* 0x0000003f3f3ff290 */ /* 0x000ff4000fffe03f */
[----:B------:R-:W-:Y:S01]  /*2da00*/  STL.64 [R1+0xc0], R16 ;  /* 0x0000c01001007387 */ /* 0x000fe20000100a00 */
[----:B------:R-:W-:Y:S02]  /*2da10*/  STL.64 [R1+0xc8], R18 ;  /* 0x0000c81201007387 */ /* 0x000fe40000100a00 */
[----:B------:R-:W-:Y:S02]  /*2da20*/  STL.64 [R1+0x19c0], R42 ;  /* 0x0019c02a01007387 */ /* 0x000fe40000100a00 */
[----:B-1----:R-:W-:Y:S01]  /*2da30*/  STL [R1+0x17e8], R34 ;  /* 0x0017e82201007387 */ /* 0x002fe20000100800 */
[----:B------:R-:W-:Y:S01]  /*2da40*/  STL [R1+0x17d4], R35 ;  /* 0x0017d42301007387 */ /* 0x000fe20000100800 */
[----:B------:R-:W-:Y:S02]  /*2da50*/  STL.64 [R1+0x1930], R32 ;  /* 0x0019302001007387 */ /* 0x000fe40000100a00 */
[----:B------:R0:W-:Y:S02]  /*2da60*/  STL [R1+0x17ec], R30 ;  /* 0x0017ec1e01007387 */ /* 0x0001e40000100800 */
[----:B------:R1:W-:Y:S01]  /*2da70*/  STL [R1+0x17d0], R31 ;  /* 0x0017d01f01007387 */ /* 0x0003e20000100800 */
[----:B------:R-:W-:Y:S01]  /*2da80*/  STL.64 [R1+0x1938], R28 ;  /* 0x0019381c01007387 */ /* 0x000fe20000100a00 */
[----:B------:R-:W-:-:S02]  /*2da90*/  IMAD.MOV.U32 R61, RZ, RZ, R20 ;  /* 0x000000ffff3d7224 */ /* 0x000fc400078e0014 */
[----:B------:R-:W-:Y:S01]  /*2daa0*/  IMAD.MOV.U32 R60, RZ, RZ, R21 ;  /* 0x000000ffff3c7224 */ /* 0x000fe200078e0015 */
[----:B------:R-:W-:Y:S04]  /*2dab0*/  LDSM.16.M88.4 R16, [R11+0x6880] ;  /* 0x006880000b10783b */ /* 0x000fe80000000200 */
[----:B------:R-:W4:Y:S01]  /*2dac0*/  LDSM.16.M88.4 R20, [R11+0x6080] ;  /* 0x006080000b14783b */ /* 0x000f220000000200 */
[----:B0-----:R-:W-:Y:S02]  /*2dad0*/  IMAD.MOV.U32 R30, RZ, RZ, R8 ;  /* 0x000000ffff1e7224 */ /* 0x001fe400078e0008 */
[----:B-1----:R-:W-:-:S05]  /*2dae0*/  IMAD.MOV.U32 R31, RZ, RZ, R4 ;  /* 0x000000ffff1f7224 */ /* 0x002fca00078e0004 */
[----:B------:R-:W-:Y:S01]  /*2daf0*/  STL.64 [R1+0x19c8], R30 ;  /* 0x0019c81e01007387 */ /* 0x000fe20000100a00 */
[----:B------:R2:W-:Y:S02]  /*2db00*/  STL [R1+0x17f4], R26 ;  /* 0x0017f41a01007387 */ /* 0x0005e40000100800 */
[----:B------:R0:W-:Y:S02]  /*2db10*/  STL [R1+0x17f0], R27 ;  /* 0x0017f01b01007387 */ /* 0x0001e40000100800 */
[----:B------:R3:W-:Y:S02]  /*2db20*/  STL.64 [R1+0x1940], R24 ;  /* 0x0019401801007387 */ /* 0x0007e40000100a00 */
[----:B--2---:R-:W-:Y:S02]  /*2db30*/  IMAD.MOV.U32 R26, RZ, RZ, R14 ;  /* 0x000000ffff1a7224 */ /* 0x004fe400078e000e */
[----:B0-----:R-:W-:Y:S02]  /*2db40*/  IMAD.MOV.U32 R27, RZ, RZ, R15 ;  /* 0x000000ffff1b7224 */ /* 0x001fe400078e000f */
[----:B---3--:R-:W-:-:S02]  /*2db50*/  IMAD.MOV.U32 R24, RZ, RZ, R12 ;  /* 0x000000ffff187224 */ /* 0x008fc400078e000c */
[----:B------:R-:W-:Y:S01]  /*2db60*/  IMAD.MOV.U32 R25, RZ, RZ, R13 ;  /* 0x000000ffff197224 */ /* 0x000fe200078e000d */
[----:B------:R-:W2:Y:S01]  /*2db70*/  LDL.LU R12, [R1+0x19fc] ;  /* 0x0019fc00010c7983 */ /* 0x000ea20000300800 */
[----:B------:R-:W3:Y:S02]  /*2db80*/  LDL.LU R13, [R1+0x19f8] ;  /* 0x0019f800010d7983 */ /* 0x000ee40000300800 */
[----:B------:R-:W3:Y:S02]  /*2db90*/  LDL.LU R14, [R1+0x19f4] ;  /* 0x0019f400010e7983 */ /* 0x000ee40000300800 */
[----:B------:R-:W3:Y:S01]  /*2dba0*/  LDL.LU R15, [R1+0x19f0] ;  /* 0x0019f000010f7983 */ /* 0x000ee20000300800 */
[----:B------:R-:W-:Y:S01]  /*2dbb0*/  STL.64 [R1+0x19d8], R26 ;  /* 0x0019d81a01007387 */ /* 0x000fe20000100a00 */
[----:B------:R0:W-:Y:S02]  /*2dbc0*/  STL.64 [R1+0x19d0], R24 ;  /* 0x0019d01801007387 */ /* 0x0001e40000100a00 */
        /* <DEDUP_REMOVED lines=8> */
[----:B------:R-:W3:Y:S01]  /*2dc50*/  LDL R4, [R1+0x4e4] ;  /* 0x0004e40001047983 */ /* 0x000ee20000100800 */
        /* <DEDUP_REMOVED lines=8> */
[----:B------:R-:W3:Y:S01]  /*2dce0*/  LDL.LU.64 R30, [R1+0x78] ;  /* 0x00007800011e7983 */ /* 0x000ee20000300a00 */
[----:B------:R-:W3:Y:S02]  /*2dcf0*/  LDL.LU.64 R42, [R1+0x58] ;  /* 0x00005800012a7983 */ /* 0x000ee40000300a00 */
[----:B----4-:R-:W-:Y:S02]  /*2dd00*/  STL [R1+0x189c], R23 ;  /* 0x00189c1701007387 */ /* 0x010fe40000100800 */
[----:B------:R-:W-:Y:S01]  /*2dd10*/  STL [R1+0x17bc], R18 ;  /* 0x0017bc1201007387 */ /* 0x000fe20000100800 */
[----:B------:R2:W-:Y:S01]  /*2dd20*/  STL [R1+0x17b8], R19 ;  /* 0x0017b81301007387 */ /* 0x0005e20000100800 */
[----:B------:R0:W-:Y:S02]  /*2dd30*/  STL.64 [R1+0x18f8], R16 ;  /* 0x0018f81001007387 */ /* 0x0001e40000100a00 */
[----:B--2---:R-:W-:-:S02]  /*2dd40*/  IMAD.MOV.U32 R19, RZ, RZ, R12 ;  /* 0x000000ffff137224 */ /* 0x004fc400078e000c */
[----:B---3--:R-:W-:Y:S02]  /*2dd50*/  IMAD.MOV.U32 R18, RZ, RZ, R13 ;  /* 0x000000ffff127224 */ /* 0x008fe400078e000d */
[----:B0-----:R-:W-:Y:S02]  /*2dd60*/  IMAD.MOV.U32 R17, RZ, RZ, R14 ;  /* 0x000000ffff117224 */ /* 0x001fe400078e000e */
[----:B------:R-:W-:Y:S02]  /*2dd70*/  IMAD.MOV.U32 R16, RZ, RZ, R15 ;  /* 0x000000ffff107224 */ /* 0x000fe400078e000f */
[----:B------:R-:W0:Y:S02]  /*2dd80*/  LDSM.16.M88.4 R12, [R11+0x7080] ;  /* 0x007080000b0c783b */ /* 0x000e240000000200 */
[----:B------:R-:W1:Y:S01]  /*2dd90*/  LDSM.16.M88.4 R8, [R11+0x7880] ;  /* 0x007880000b08783b */ /* 0x000e620000000200 */
[C---:B------:R-:W-:Y:S01]  /*2dda0*/  HMMA.16816.F32.BF16 R36, R52.reuse, R58, R36 ;  /* 0x0000003a3424723c */ /* 0x040fe20000041824 */
[----:B0-----:R-:W-:Y:S02]  /*2ddb0*/  STL [R1+0x17b4], R14 ;  /* 0x0017b40e01007387 */ /* 0x001fe40000100800 */
[----:B------:R-:W-:Y:S02]  /*2ddc0*/  STL [R1+0x17b0], R15 ;  /* 0x0017b00f01007387 */ /* 0x000fe40000100800 */
[----:B------:R-:W2:Y:S02]  /*2ddd0*/  LDL.LU R32, [R1+0x290] ;  /* 0x0002900001207983 */ /* 0x000ea40000300800 */
[----:B------:R-:W2:Y:S01]  /*2dde0*/  LDL.LU R33, [R1+0x294] ;  /* 0x0002940001217983 */ /* 0x000ea20000300800 */
[----:B------:R-:W2:Y:S01]  /*2ddf0*/  LDL.LU R34, [R1+0x298] ;  /* 0x0002980001227983 */ /* 0x000ea20000300800 */
[----:B------:R-:W2:Y:S02]  /*2de00*/  LDL.LU R35, [R1+0x29c] ;  /* 0x00029c0001237983 */ /* 0x000ea40000300800 */
[----:B-1----:R-:W-:Y:S02]  /*2de10*/  STL [R1+0x17ac], R10 ;  /* 0x0017ac0a01007387 */ /* 0x002fe40000100800 */
[----:B------:R-:W-:Y:S10]  /*2de20*/  STL [R1+0x17a8], R11 ;  /* 0x0017a80b01007387 */ /* 0x000ff40000100800 */
[----:B------:R-:W-:Y:S01]  /*2de30*/  STL.64 [R1+0xb0], R36 ;  /* 0x0000b02401007387 */ /* 0x000fe20000100a00 */
[----:B------:R-:W-:Y:S02]  /*2de40*/  STL.64 [R1+0xb8], R38 ;  /* 0x0000b82601007387 */ /* 0x000fe40000100a00 */
[----:B------:R-:W0:Y:S01]  /*2de50*/  LDSM.16.MT88.4 R36, [R4+0x3000] ;  /* 0x003000000424783b */ /* 0x000e220000004200 */
[----:B------:R-:W-:Y:S01]  /*2de60*/  HMMA.16816.F32.BF16 R52, R52, R6, R48 ;  /* 0x000000063434723c */ /* 0x000fe20000041830 */
[----:B0-----:R-:W-:Y:S02]  /*2de70*/  STL.64 [R1+0x18e0], R38 ;  /* 0x0018e02601007387 */ /* 0x001fe40000100a00 */
[----:B------:R0:W-:Y:S02]  /*2de80*/  STL.64 [R1+0x18d8], R36 ;  /* 0x0018d82401007387 */ /* 0x0001e40000100a00 */
[----:B0-----:R-:W3:Y:S01]  /*2de90*/  LDL.LU R36, [R1+0x2a0] ;  /* 0x0002a00001247983 */ /* 0x001ee20000300800 */
[----:B------:R-:W3:Y:S02]  /*2dea0*/  LDL.LU R37, [R1+0x2a4] ;  /* 0x0002a40001257983 */ /* 0x000ee40000300800 */
[----:B------:R-:W3:Y:S02]  /*2deb0*/  LDL.LU R38, [R1+0x2a8] ;  /* 0x0002a80001267983 */ /* 0x000ee40000300800 */
[----:B------:R-:W3:Y:S01]  /*2dec0*/  LDL.LU R39, [R1+0x2ac] ;  /* 0x0002ac0001277983 */ /* 0x000ee20000300800 */
[----:B------:R-:W4:Y:S01]  /*2ded0*/  LDL.LU.64 R50, [R1+0x19e8] ;  /* 0x0019e80001327983 */ /* 0x000f220000300a00 */
[----:B------:R-:W4:Y:S11]  /*2dee0*/  LDL.LU.64 R48, [R1+0x19e0] ;  /* 0x0019e00001307983 */ /* 0x000f360000300a00 */
[----:B------:R-:W-:Y:S02]  /*2def0*/  STL.64 [R1+0xa0], R52 ;  /* 0x0000a03401007387 */ /* 0x000fe40000100a00 */
[----:B------:R-:W-:Y:S02]  /*2df00*/  STL.64 [R1+0xa8], R54 ;  /* 0x0000a83601007387 */ /* 0x000fe40000100a00 */
[----:B------:R-:W0:Y:S01]  /*2df10*/  LDSM.16.MT88.4 R52, [R3+0x3000] ;  /* 0x003000000334783b */ /* 0x000e220000004200 */
[----:B------:R-:W-:-:S02]  /*2df20*/  IMAD.MOV.U32 R11, RZ, RZ, R30 ;  /* 0x000000ffff0b7224 */ /* 0x000fc400078e001e */
[----:B------:R-:W-:Y:S01]  /*2df30*/  IMAD.MOV.U32 R10, RZ, RZ, R31 ;  /* 0x000000ffff0a7224 */ /* 0x000fe200078e001f */
[----:B0-----:R0:W-:Y:S01]  /*2df40*/  STL.64 [R1+0x18a8], R54 ;  /* 0x0018a83601007387 */ /* 0x0011e20000100a00 */
[----:B------:R-:W-:Y:S03]  /*2df50*/  STL.64 [R1+0x18a0], R52 ;  /* 0x0018a03401007387 */ /* 0x000fe60000100a00 */
[----:B0-----:R-:W2:Y:S01]  /*2df60*/  LDL.LU.64 R54, [R1+0x38] ;  /* 0x0000380001367983 */ /* 0x001ea20000300a00 */
[----:B------:R-:W-:Y:S01]  /*2df70*/  STL [R1+0x1858], R3 ;  /* 0x0018580301007387 */ /* 0x000fe20000100800 */
[C---:B----4-:R-:W-:Y:S08]  /*2df80*/  HMMA.16816.F32.BF16 R24, R48.reuse, R30, R24 ;  /* 0x0000001e3018723c */ /* 0x050ff00000041818 */
[----:B------:R-:W-:Y:S11]  /*2df90*/  HMMA.16816.F32.BF16 R16, R48, R42, R16 ;  /* 0x0000002a3010723c */ /* 0x000ff60000041810 */
[----:B------:R-:W-:Y:S04]  /*2dfa0*/  @!UPT UIADD3 URZ, URZ, URZ, URZ ;  /* 0x0000003f3f3ff290 */ /* 0x000fe8000fffe03f */
[----:B------:R-:W-:Y:S01]  /*2dfb0*/  STL.64 [R1+0x90], R24 ;  /* 0x0000901801007387 */ /* 0x000fe20000100a00 */
[----:B------:R0:W-:Y:S03]  /*2dfc0*/  STL.64 [R1+0x98], R26 ;  /* 0x0000981a01007387 */ /* 0x0001e60000100a00 */
[----:B0-----:R-:W4:Y:S01]  /*2dfd0*/  LDL.LU.64 R26, [R1+0x19d8] ;  /* 0x0019d800011a7983 */ /* 0x001f220000300a00 */
[----:B------:R-:W4:Y:S02]  /*2dfe0*/  LDL.LU.64 R24, [R1+0x19d0] ;  /* 0x0019d00001187983 */ /* 0x000f240000300a00 */
[----:B------:R-:W3:Y:S02]  /*2dff0*/  LDL.LU.64 R30, [R1+0x19c8] ;  /* 0x0019c800011e7983 */ /* 0x000ee40000300a00 */
[----:B------:R0:W-:Y:S01]  /*2e000*/  STL.64 [R1+0x80], R16 ;  /* 0x0000801001007387 */ /* 0x0001e20000100a00 */
[----:B------:R1:W-:Y:S01]  /*2e010*/  STL.64 [R1+0x88], R18 ;  /* 0x0000881201007387 */ /* 0x0003e20000100a00 */
[----:B0-----:R-:W-:-:S02]  /*2e020*/  IMAD.MOV.U32 R17, RZ, RZ, R42 ;  /* 0x000000ffff117224 */ /* 0x001fc400078e002a */
[----:B------:R-:W-:Y:S02]  /*2e030*/  IMAD.MOV.U32 R16, RZ, RZ, R43 ;  /* 0x000000ffff107224 */ /* 0x000fe400078e002b */
[----:B------:R-:W4:Y:S01]  /*2e040*/  LDL.LU.64 R42, [R1+0x19c0] ;  /* 0x0019c000012a7983 */ /* 0x000f220000300a00 */
[C---:B--2---:R-:W-:Y:S01]  /*2e050*/  HMMA.16816.F32.BF16 R44, R48.reuse, R54, R44 ;  /* 0x00000036302c723c */ /* 0x044fe2000004182c */
[----:B-1----:R-:W-:Y:S02]  /*2e060*/  IMAD.MOV.U32 R19, RZ, RZ, R54 ;  /* 0x000000ffff137224 */ /* 0x002fe400078e0036 */
[----:B------:R-:W-:Y:S11]  /*2e070*/  IMAD.MOV.U32 R18, RZ, RZ, R55 ;  /* 0x000000ffff127224 */ /* 0x000ff600078e0037 */
[----:B------:R-:W-:Y:S09]  /*2e080*/  @!UPT UIADD3 URZ, URZ, URZ, URZ ;  /* 0x0000003f3f3ff290 */ /* 0x000ff2000fffe03f */
[----:B------:R-:W-:Y:S01]  /*2e090*/  STL.64 [R1+0x60], R44 ;  /* 0x0000602c01007387 */ /* 0x000fe20000100a00 */
[----:B------:R0:W-:Y:S03]  /*2e0a0*/  STL.64 [R1+0x68], R46 ;  /* 0x0000682e01007387 */ /* 0x0001e60000100a00 */
[----:B0-----:R-:W2:Y:S01]  /*2e0b0*/  LDL.LU.64 R46, [R1+0x19b8] ;  /* 0x0019b800012e7983 */ /* 0x001ea20000300a00 */
[C---:B---3--:R-:W-:Y:S08]  /*2e0c0*/  HMMA.16816.F32.BF16 R36, R48.reuse, R30, R36 ;  /* 0x0000001e3024723c */ /* 0x048ff00000041824 */
[----:B----4-:R-:W-:Y:S01]  /*2e0d0*/  HMMA.16816.F32.BF16 R24, R48, R42, R24 ;  /* 0x0000002a3018723c */ /* 0x010fe20000041818 */
[----:B------:R-:W-:Y:S11]  /*2e0e0*/  STL.64 [R1+0x1948], R30 ;  /* 0x0019481e01007387 */ /* 0x000ff60000100a00 */
[----:B------:R-:W-:Y:S03]  /*2e0f0*/  @!UPT UIADD3 URZ, URZ, URZ, URZ ;  /* 0x0000003f3f3ff290 */ /* 0x000fe6000fffe03f */
[----:B------:R-:W-:Y:S01]  /*2e100*/  STL.64 [R1+0x100], R36 ;  /* 0x0001002401007387 */ /* 0x000fe20000100a00 */
[----:B------:R-:W-:Y:S02]  /*2e110*/  STL.64 [R1+0x108], R38 ;  /* 0x0001082601007387 */ /* 0x000fe40000100a00 */
[----:B------:R-:W-:Y:S06]  /*2e120*/  STL.64 [R1+0x1950], R42 ;  /* 0x0019502a01007387 */ /* 0x000fec0000100a00 */
[----:B------:R-:W-:Y:S02]  /*2e130*/  IMAD.MOV.U32 R55, RZ, RZ, R24 ;  /* 0x000000ffff377224 */ /* 0x000fe400078e0018 */
[----:B------:R-:W-:-:S02]  /*2e140*/  IMAD.MOV.U32 R54, RZ, RZ, R25 ;  /* 0x000000ffff367224 */ /* 0x000fc400078e0019 */
[----:B------:R-:W-:Y:S02]  /*2e150*/  IMAD.MOV.U32 R53, RZ, RZ, R26 ;  /* 0x000000ffff357224 */ /* 0x000fe400078e001a */
[----:B------:R-:W-:Y:S01]  /*2e160*/  IMAD.MOV.U32 R52, RZ, RZ, R27 ;  /* 0x000000ffff347224 */ /* 0x000fe200078e001b */
[----:B------:R-:W-:Y:S04]  /*2e170*/  STL.64 [R1+0x18f0], R54 ;  /* 0x0018f03601007387 */ /* 0x000fe80000100a00 */
[----:B------:R0:W-:Y:S02]  /*2e180*/  STL.64 [R1+0x18e8], R52 ;  /* 0x0018e83401007387 */ /* 0x0001e40000100a00 */
[----:B0-----:R-:W3:Y:S01]  /*2e190*/  LDL.LU R52, [R1+0x1c0] ;  /* 0x0001c00001347983 */ /* 0x001ee20000300800 */
[----:B------:R-:W3:Y:S02]  /*2e1a0*/  LDL.LU R53, [R1+0x1c4] ;  /* 0x0001c40001357983 */ /* 0x000ee40000300800 */
[----:B------:R-:W4:Y:S02]  /*2e1b0*/  LDL.LU R54, [R1+0x1c8] ;  /* 0x0001c80001367983 */ /* 0x000f240000300800 */
[----:B------:R-:W4:Y:S02]  /*2e1c0*/  LDL.LU R55, [R1+0x1cc] ;  /* 0x0001cc0001377983 */ /* 0x000f240000300800 */
[----:B----4-:R-:W-:Y:S01]  /*2e1d0*/  STL.64 [R1+0x1960], R54 ;  /* 0x0019603601007387 */ /* 0x010fe20000100a00 */
[----:B---3--:R-:W-:Y:S02]  /*2e1e0*/  STL.64 [R1+0x1958], R52 ;  /* 0x0019583401007387 */ /* 0x008fe40000100a00 */
[----:B------:R-:W3:Y:S02]  /*2e1f0*/  LDL.LU R36, [R1+0x1b0] ;  /* 0x0001b00001247983 */ /* 0x000ee40000300800 */
[----:B------:R-:W3:Y:S01]  /*2e200*/  LDL.LU R37, [R1+0x1b4] ;  /* 0x0001b40001257983 */ /* 0x000ee20000300800 */
[----:B------:R-:W4:Y:S01]  /*2e210*/  LDL.LU R38, [R1+0x1b8] ;  /* 0x0001b80001267983 */ /* 0x000f220000300800 */
[----:B------:R-:W4:Y:S01]  /*2e220*/  LDL.LU R39, [R1+0x1bc] ;  /* 0x0001bc0001277983 */ /* 0x000f220000300800 */
[----:B--2---:R-:W-:Y:S02]  /*2e230*/  HMMA.16816.F32.BF16 R24, R48, R46, R32 ;  /* 0x0000002e3018723c */ /* 0x004fe40000041820 */
[----:B----4-:R-:W-:Y:S01]  /*2e240*/  STL.64 [R1+0x1970], R38 ;  /* 0x0019702601007387 */ /* 0x010fe20000100a00 */
[----:B---3--:R-:W-:Y:S02]  /*2e250*/  STL.64 [R1+0x1968], R36 ;  /* 0x0019682401007387 */ /* 0x008fe40000100a00 */
[----:B------:R-:W2:Y:S02]  /*2e260*/  LDL.LU R32, [R1+0x1f0] ;  /* 0x0001f00001207983 */ /* 0x000ea40000300800 */
[----:B------:R-:W2:Y:S01]  /*2e270*/  LDL.LU R33, [R1+0x1f4] ;  /* 0x0001f40001217983 */ /* 0x000ea20000300800 */
[----:B------:R-:W3:Y:S01]  /*2e280*/  LDL.LU R34, [R1+0x1f8] ;  /* 0x0001f80001227983 */ /* 0x000ee20000300800 */
[----:B------:R-:W3:Y:S02]  /*2e290*/  LDL.LU R35, [R1+0x1fc] ;  /* 0x0001fc0001237983 */ /* 0x000ee40000300800 */
[----:B------:R-:W-:-:S02]  /*2e2a0*/  IMAD.MOV.U32 R30, RZ, RZ, R19 ;  /* 0x000000ffff1e7224 */ /* 0x000fc400078e0013 */
[----:B------:R-:W-:Y:S01]  /*2e2b0*/  IMAD.MOV.U32 R31, RZ, RZ, R18 ;  /* 0x000000ffff1f7224 */ /* 0x000fe200078e0012 */
[----:B---3--:R-:W-:Y:S01]  /*2e2c0*/  STL.64 [R1+0x1980], R34 ;  /* 0x0019802201007387 */ /* 0x008fe20000100a00 */
[----:B--2---:R-:W-:Y:S03]  /*2e2d0*/  STL.64 [R1+0x1978], R32 ;  /* 0x0019782001007387 */ /* 0x004fe60000100a00 */
[----:B------:R-:W-:Y:S02]  /*2e2e0*/  STL.64 [R1+0x1988], R30 ;  /* 0x0019881e01007387 */ /* 0x000fe40000100a00 */
[----:B------:R-:W2:Y:S01]  /*2e2f0*/  LDL.LU R40, [R1+0x220] ;  /* 0x0002200001287983 */ /* 0x000ea20000300800 */
[----:B------:R-:W2:Y:S01]  /*2e300*/  LDL.LU R41, [R1+0x224] ;  /* 0x0002240001297983 */ /* 0x000ea20000300800 */
[----:B------:R-:W3:Y:S02]  /*2e310*/  LDL.LU R42, [R1+0x228] ;  /* 0x00022800012a7983 */ /* 0x000ee40000300800 */
[----:B------:R-:W3:Y:S02]  /*2e320*/  LDL.LU R43, [R1+0x22c] ;  /* 0x00022c00012b7983 */ /* 0x000ee40000300800 */
[----:B------:R-:W-:-:S02]  /*2e330*/  IMAD.MOV.U32 R4, RZ, RZ, R46 ;  /* 0x000000ffff047224 */ /* 0x000fc400078e002e */
[----:B------:R-:W-:Y:S01]  /*2e340*/  IMAD.MOV.U32 R3, RZ, RZ, R47 ;  /* 0x000000ffff037224 */ /* 0x000fe200078e002f */
[----:B---3--:R-:W-:Y:S01]  /*2e350*/  STL.64 [R1+0x19a8], R42 ;  /* 0x0019a82a01007387 */ /* 0x008fe20000100a00 */
[----:B--2---:R0:W-:Y:S03]  /*2e360*/  STL.64 [R1+0x19a0], R40 ;  /* 0x0019a02801007387 */ /* 0x0041e60000100a00 */
[----:B0-----:R-:W2:Y:S01]  /*2e370*/  LDL.LU R40, [R1+0x260] ;  /* 0x0002600001287983 */ /* 0x001ea20000300800 */
[----:B------:R-:W2:Y:S02]  /*2e380*/  LDL.LU R41, [R1+0x264] ;  /* 0x0002640001297983 */ /* 0x000ea40000300800 */
[----:B------:R-:W2:Y:S02]  /*2e390*/  LDL.LU R42, [R1+0x268] ;  /* 0x00026800012a7983 */ /* 0x000ea40000300800 */
[----:B------:R-:W2:Y:S01]  /*2e3a0*/  LDL.LU R43, [R1+0x26c] ;  /* 0x00026c00012b7983 */ /* 0x000ea20000300800 */
[----:B------:R-:W3:Y:S01]  /*2e3b0*/  LDL.LU R44, [R1+0x250] ;  /* 0x00025000012c7983 */ /* 0x000ee20000300800 */
[----:B------:R-:W3:Y:S02]  /*2e3c0*/  LDL.LU R45, [R1+0x254] ;  /* 0x00025400012d7983 */ /* 0x000ee40000300800 */
[----:B------:R-:W3:Y:S02]  /*2e3d0*/  LDL.LU R46, [R1+0x258] ;  /* 0x00025800012e7983 */ /* 0x000ee40000300800 */
[----:B------:R-:W3:Y:S01]  /*2e3e0*/  LDL.LU R47, [R1+0x25c] ;  /* 0x00025c00012f7983 */ /* 0x000ee20000300800 */
[----:B------:R-:W4:Y:S01]  /*2e3f0*/  LDL.LU R36, [R1+0x230] ;  /* 0x0002300001247983 */ /* 0x000f220000300800 */
[----:B------:R-:W4:Y:S02]  /*2e400*/  LDL.LU R37, [R1+0x234] ;  /* 0x0002340001257983 */ /* 0x000f240000300800 */
[----:B------:R-:W4:Y:S02]  /*2e410*/  LDL.LU R38, [R1+0x238] ;  /* 0x0002380001267983 */ /* 0x000f240000300800 */
[----:B------:R-:W4:Y:S01]  /*2e420*/  LDL.LU R39, [R1+0x23c] ;  /* 0x00023c0001277983 */ /* 0x000f220000300800 */
[----:B------:R-:W4:Y:S01]  /*2e430*/  LDL.LU R28, [R1+0x240] ;  /* 0x00024000011c7983 */ /* 0x000f220000300800 */
[----:B------:R-:W4:Y:S02]  /*2e440*/  LDL.LU R29, [R1+0x244] ;  /* 0x00024400011d7983 */ /* 0x000f240000300800 */
[----:B------:R-:W4:Y:S02]  /*2e450*/  LDL.LU R30, [R1+0x248] ;  /* 0x00024800011e7983 */ /* 0x000f240000300800 */
[----:B------:R-:W-:Y:S01]  /*2e460*/  IMAD.MOV.U32 R23, RZ, RZ, R24 ;  /* 0x000000ffff177224 */ /* 0x000fe200078e0018 */
[----:B------:R-:W4:Y:S01]  /*2e470*/  LDL.LU R31, [R1+0x24c] ;  /* 0x00024c00011f7983 */ /* 0x000f220000300800 */
[----:B------:R-:W-:-:S02]  /*2e480*/  IMAD.MOV.U32 R2, RZ, RZ, R25 ;  /* 0x000000ffff027224 */ /* 0x000fc400078e0019 */
[----:B------:R-:W4:Y:S02]  /*2e490*/  LDL.LU R24, [R1+0x200] ;  /* 0x0002000001187983 */ /* 0x000f240000300800 */
[----:B------:R-:W-:Y:S01]  /*2e4a0*/  IMAD.MOV.U32 R15, RZ, RZ, R26 ;  /* 0x000000ffff0f7224 */ /* 0x000fe200078e001a */
[----:B------:R-:W4:Y:S01]  /*2e4b0*/  LDL.LU R25, [R1+0x204] ;  /* 0x0002040001197983 */ /* 0x000f220000300800 */
[----:B------:R-:W-:Y:S02]  /*2e4c0*/  IMAD.MOV.U32 R14, RZ, RZ, R27 ;  /* 0x000000ffff0e7224 */ /* 0x000fe400078e001b */
[----:B------:R-:W-:Y:S02]  /*2e4d0*/  IMAD.MOV.U32 R55, RZ, RZ, R16 ;  /* 0x000000ffff377224 */ /* 0x000fe400078e0010 */
[----:B------:R-:W4:Y:S02]  /*2e4e0*/  LDL.LU R26, [R1+0x208] ;  /* 0x00020800011a7983 */ /* 0x000f240000300800 */
[----:B------:R-:W-:Y:S01]  /*2e4f0*/  IMAD.MOV.U32 R54, RZ, RZ, R17 ;  /* 0x000000ffff367224 */ /* 0x000fe200078e0011 */
[----:B------:R-:W4:Y:S01]  /*2e500*/  LDL.LU R27, [R1+0x20c] ;  /* 0x00020c00011b7983 */ /* 0x000f220000300800 */
[----:B------:R-:W-:-:S02]  /*2e510*/  IMAD.MOV.U32 R16, RZ, RZ, R57 ;  /* 0x000000ffff107224 */ /* 0x000fc400078e0039 */
[----:B------:R-:W4:Y:S02]  /*2e520*/  LDL.LU R57, [R1+0x19b4] ;  /* 0x0019b40001397983 */ /* 0x000f240000300800 */
[----:B------:R-:W-:Y:S02]  /*2e530*/  IMAD.MOV.U32 R17, RZ, RZ, R56 ;  /* 0x000000ffff117224 */ /* 0x000fe400078e0038 */
[----:B------:R-:W4:Y:S01]  /*2e540*/  LDL.LU R56, [R1+0x19b0] ;  /* 0x0019b00001387983 */ /* 0x000f220000300800 */
[----:B------:R-:W4:Y:S02]  /*2e550*/  LDL.LU R18, [R1+0x1a8] ;  /* 0x0001a80001127983 */ /* 0x000f240000300800 */
[----:B------:R-:W-:Y:S02]  /*2e560*/  STL.64 [R1+0x1918], R14 ;  /* 0x0019180e01007387 */ /* 0x000fe40000100a00 */
[----:B------:R0:W-:Y:S02]  /*2e570*/  STL.64 [R1+0x1910], R12 ;  /* 0x0019100c01007387 */ /* 0x0001e40000100a00 */
[----:B------:R-:W-:-:S02]  /*2e580*/  IMAD.MOV.U32 R34, RZ, RZ, R11 ;  /* 0x000000ffff227224 */ /* 0x000fc400078e000b */
[----:B------:R-:W-:Y:S02]  /*2e590*/  IMAD.MOV.U32 R35, RZ, RZ, R10 ;  /* 0x000000ffff237224 */ /* 0x000fe400078e000a */
[----:B------:R-:W-:Y:S01]  /*2e5a0*/  IMAD.MOV.U32 R19, RZ, RZ, R5 ;  /* 0x000000ffff137224 */ /* 0x000fe200078e0005 */
[----:B0-----:R-:W4:Y:S01]  /*2e5b0*/  LDL.LU R12, [R1+0x1d0] ;  /* 0x0001d000010c7983 */ /* 0x001f220000300800 */
[----:B------:R-:W4:Y:S02]  /*2e5c0*/  LDL.LU R13, [R1+0x1d4] ;  /* 0x0001d400010d7983 */ /* 0x000f240000300800 */
[----:B------:R0:W-:Y:S02]  /*2e5d0*/  STL.64 [R1+0x1908], R22 ;  /* 0x0019081601007387 */ /* 0x0001e40000100a00 */
[----:B------:R-:W-:Y:S02]  /*2e5e0*/  STL.64 [R1+0x1900], R20 ;  /* 0x0019001401007387 */ /* 0x000fe40000100a00 */
[----:B0-----:R-:W-:Y:S01]  /*2e5f0*/  IMAD.MOV.U32 R22, RZ, RZ, R4 ;  /* 0x000000ffff167224 */ /* 0x001fe200078e0004 */
[C---:B--2---:R-:W-:Y:S08]  /*2e600*/  HMMA.16816.F32.BF16 R40, R48.reuse, R58, R40 ;  /* 0x0000003a3028723c */ /* 0x044ff00000041828 */
[----:B---3--:R-:W-:Y:S11]  /*2e610*/  HMMA.16816.F32.BF16 R48, R48, R6, R44 ;  /* 0x000000063030723c */ /* 0x008ff6000004182c */
[----:B------:R-:W-:Y:S05]  /*2e620*/  @!UPT UIADD3 URZ, URZ, URZ, URZ ;  /* 0x0000003f3f3ff290 */ /* 0x000fea000fffe03f */
[----:B------:R-:W-:Y:S02]  /*2e630*/  IMAD.MOV.U32 R11, RZ, RZ, R42 ;  /* 0x000000ffff0b7224 */ /* 0x000fe400078e002a */
[----:B------:R-:W-:Y:S02]  /*2e640*/  IMAD.MOV.U32 R10, RZ, RZ, R43 ;  /* 0x000000ffff0a7224 */ /* 0x000fe400078e002b */
[----:B------:R-:W-:Y:S02]  /*2e650*/  IMAD.MOV.U32 R4, RZ, RZ, R40 ;  /* 0x000000ffff047224 */ /* 0x000fe400078e0028 */
[----:B------:R-:W-:Y:S01]  /*2e660*/  IMAD.MOV.U32 R5, RZ, RZ, R41 ;  /* 0x000000ffff057224 */ /* 0x000fe200078e0029 */
[----:B------:R-:W2:Y:S01]  /*2e670*/  LDL.LU.64 R42, [R1+0x19a8] ;  /* 0x0019a800012a7983 */ /* 0x000ea20000300a00 */
[----:B------:R-:W2:Y:S02]  /*2e680*/  LDL.LU.64 R40, [R1+0x19a0] ;  /* 0x0019a00001287983 */ /* 0x000ea40000300a00 */
[----:B------:R-:W4:Y:S02]  /*2e690*/  LDL.LU.64 R46, [R1+0x1998] ;  /* 0x00199800012e7983 */ /* 0x000f240000300a00 */
[----:B------:R-:W4:Y:S01]  /*2e6a0*/  LDL.LU.64 R44, [R1+0x1990] ;  /* 0x00199000012c7983 */ /* 0x000f220000300a00 */
[----:B------:R-:W-:Y:S01]  /*2e6b0*/  STL.64 [R1+0x1850], R50 ;  /* 0x0018503201007387 */ /* 0x000fe20000100a00 */
[----:B------:R0:W-:Y:S03]  /*2e6c0*/  STL.64 [R1+0x1848], R48 ;  /* 0x0018483001007387 */ /* 0x0001e60000100a00 */
[----:B0-----:R-:W3:Y:S01]  /*2e6d0*/  LDL.LU R48, [R1+0x1e0] ;  /* 0x0001e00001307983 */ /* 0x001ee20000300800 */
[----:B------:R-:W3:Y:S02]  /*2e6e0*/  LDL.LU R49, [R1+0x1e4] ;  /* 0x0001e40001317983 */ /* 0x000ee40000300800 */
[----:B------:R-:W3:Y:S02]  /*2e6f0*/  LDL.LU R50, [R1+0x1e8] ;  /* 0x0001e80001327983 */ /* 0x000ee40000300800 */
[----:B------:R-:W3:Y:S01]  /*2e700*/  LDL.LU R51, [R1+0x1ec] ;  /* 0x0001ec0001337983 */ /* 0x000ee20000300800 */
[C---:B----4-:R-:W-:Y:S01]  /*2e710*/  HMMA.16816.F32.BF16 R32, R44.reuse, R34, R28 ;  /* 0x000000222c20723c */ /* 0x050fe2000004181c */
[----:B------:R-:W2:Y:S07]  /*2e720*/  LDL.LU.64 R30, [R1+0x1988] ;  /* 0x00198800011e7983 */ /* 0x000eae0000300a00 */
[C---:B------:R-:W-:Y:S01]  /*2e730*/  HMMA.16816.F32.BF16 R52, R44.reuse, R54, R36 ;  /* 0x000000362c34723c */ /* 0x040fe20000041824 */
[----:B------:R-:W-:Y:S11]  /*2e740*/  IMAD.MOV.U32 R23, RZ, RZ, R3 ;  /* 0x000000ffff177224 */ /* 0x000ff600078e0003 */
[----:B------:R-:W-:Y:S03]  /*2e750*/  @!UPT UIADD3 URZ, URZ, URZ, URZ ;  /* 0x0000003f3f3ff290 */ /* 0x000fe6000fffe03f */
[----:B------:R-:W-:Y:S01]  /*2e760*/  STL.64 [R1+0x280], R32 ;  /* 0x0002802001007387 */ /* 0x000fe20000100a00 */
[----:B------:R0:W-:Y:S08]  /*2e770*/  STL.64 [R1+0x288], R34 ;  /* 0x0002882201007387 */ /* 0x0001f00000100a00 */
[----:B------:R-:W-:Y:S01]  /*2e780*/  IMAD.MOV.U32 R3, RZ, RZ, R55 ;  /* 0x000000ffff037224 */ /* 0x000fe200078e0037 */
[----:B0-----:R-:W4:Y:S01]  /*2e790*/  LDL.LU.64 R34, [R1+0x1980] ;  /* 0x0019800001227983 */ /* 0x001f220000300a00 */
[----:B------:R-:W4:Y:S02]  /*2e7a0*/  LDL.LU.64 R32, [R1+0x1978] ;  /* 0x0019780001207983 */ /* 0x000f240000300a00 */
[----:B------:R-:W3:Y:S02]  /*2e7b0*/  LDL.LU.64 R38, [R1+0x1970] ;  /* 0x0019700001267983 */ /* 0x000ee40000300a00 */
[----:B------:R-:W3:Y:S01]  /*2e7c0*/  LDL.LU.64 R36, [R1+0x1968] ;  /* 0x0019680001247983 */ /* 0x000ee20000300a00 */
[----:B------:R-:W-:Y:S01]  /*2e7d0*/  STL.64 [R1+0x260], R52 ;  /* 0x0002603401007387 */ /* 0x000fe20000100a00 */
[----:B------:R0:W-:Y:S03]  /*2e7e0*/  STL [R1+0x268], R54 ;  /* 0x0002683601007387 */ /* 0x0001e60000100800 */
[----:B0-----:R-:W3:Y:S01]  /*2e7f0*/  LDL.LU.64 R54, [R1+0x1960] ;  /* 0x0019600001367983 */ /* 0x001ee20000300a00 */
[----:B------:R-:W3:Y:S01]  /*2e800*/  LDL.LU.64 R52, [R1+0x1958] ;  /* 0x0019580001347983 */ /* 0x000ee20000300a00 */
[C---:B--2---:R-:W-:Y:S02]  /*2e810*/  HMMA.16816.F32.BF16 R28, R44.reuse, R30, R40 ;  /* 0x0000001e2c1c723c */ /* 0x044fe40000041828 */
[----:B------:R-:W4:Y:S11]  /*2e820*/  LDL.LU.64 R42, [R1+0x1950] ;  /* 0x00195000012a7983 */ /* 0x000f360000300a00 */
[----:B------:R-:W-:Y:S10]  /*2e830*/  @!UPT UIADD3 URZ, URZ, URZ, URZ ;  /* 0x0000003f3f3ff290 */ /* 0x000ff4000fffe03f */
[----:B------:R-:W-:Y:S01]  /*2e840*/  STL.64 [R1+0x250], R28 ;  /* 0x0002501c01007387 */ /* 0x000fe20000100a00 */
[----:B------:R0:W-:Y:S03]  /*2e850*/  STL.64 [R1+0x258], R30 ;  /* 0x0002581e01007387 */ /* 0x0001e60000100a00 */
[----:B0-----:R-:W2:Y:S01]  /*2e860*/  LDL.LU.64 R30, [R1+0x1948] ;  /* 0x00194800011e7983 */ /* 0x001ea20000300a00 */
[C---:B----4-:R-:W-:Y:S08]  /*2e870*/  HMMA.16816.F32.BF16 R40, R44.reuse, R42, R32 ;  /* 0x0000002a2c28723c */ /* 0x050ff00000041820 */
[C---:B--2---:R-:W-:Y:S01]  /*2e880*/  HMMA.16816.F32.BF16 R28, R44.reuse, R30, R24 ;  /* 0x0000001e2c1c723c */ /* 0x044fe20000041818 */
[----:B------:R-:W2:Y:S11]  /*2e890*/  LDL.LU.64 R24, [R1+0x1940] ;  /* 0x0019400001187983 */ /* 0x000eb60000300a00 */
[----:B------:R-:W-:Y:S11]  /*2e8a0*/  @!UPT UIADD3 URZ, URZ, URZ, URZ ;  /* 0x0000003f3f3ff290 */ /* 0x000ff6000fffe03f */
[----:B------:R0:W-:Y:S01]  /*2e8b0*/  STL.64 [R1+0x240], R28 ;  /* 0x0002401c01007387 */ /* 0x0001e20000100a00 */
[----:B------:R-:W-:Y:S03]  /*2e8c0*/  STL.64 [R1+0x248], R30 ;  /* 0x0002481e01007387 */ /* 0x000fe60000100a00 */
[----:B0-----:R-:W4:Y:S01]  /*2e8d0*/  LDL.LU.64 R28, [R1+0x1938] ;  /* 0x00193800011c7983 */ /* 0x001f220000300a00 */
[----:B------:R-:W2:Y:S02]  /*2e8e0*/  LDL.LU.64 R32, [R1+0x1930] ;  /* 0x0019300001207983 */ /* 0x000ea40000300a00 */
[----:B------:R-:W-:Y:S02]  /*2e8f0*/  STL.64 [R1+0x230], R40 ;  /* 0x0002302801007387 */ /* 0x000fe40000100a00 */
[----:B------:R0:W-:Y:S02]  /*2e900*/  STL.64 [R1+0x238], R42 ;  /* 0x0002382a01007387 */ /* 0x0001e40000100a00 */
[----:B0-----:R-:W2:Y:S01]  /*2e910*/  LDL.LU.64 R42, [R1+0x1928] ;  /* 0x00192800012a7983 */ /* 0x001ea20000300a00 */
[----:B------:R-:W2:Y:S01]  /*2e920*/  LDL.LU.64 R40, [R1+0x1920] ;  /* 0x0019200001287983 */ /* 0x000ea20000300a00 */
[----:B---3--:R-:W-:Y:S01]  /*2e930*/  HMMA.16816.F32.BF16 R20, R44, R22, R48 ;  /* 0x000000162c14723c */ /* 0x008fe20000041830 */
[----:B------:R-:W-:-:S02]  /*2e940*/  IMAD.MOV.U32 R14, RZ, RZ, R57 ;  /* 0x000000ffff0e7224 */ /* 0x000fc400078e0039 */
[----:B------:R-:W-:Y:S11]  /*2e950*/  IMAD.MOV.U32 R15, RZ, RZ, R56 ;  /* 0x000000ffff0f7224 */ /* 0x000ff600078e0038 */
[----:B------:R-:W-:Y:S09]  /*2e960*/  @!UPT UIADD3 URZ, URZ, URZ, URZ ;  /* 0x0000003f3f3ff290 */ /* 0x000ff2000fffe03f */
[----:B------:R0:W-:Y:S01]  /*2e970*/  STL.64 [R1+0x228], R22 ;  /* 0x0002281601007387 */ /* 0x0001e20000100a00 */
[----:B------:R-:W-:Y:S02]  /*2e980*/  IMAD.MOV.U32 R56, RZ, RZ, R20 ;  /* 0x000000ffff387224 */ /* 0x000fe400078e0014 */
[----:B------:R-:W-:Y:S02]  /*2e990*/  IMAD.MOV.U32 R57, RZ, RZ, R21 ;  /* 0x000000ffff397224 */ /* 0x000fe400078e0015 */
[C---:B0-----:R-:W-:Y:S08]  /*2e9a0*/  HMMA.16816.F32.BF16 R20, R44.reuse, R58, R12 ;  /* 0x0000003a2c14723c */ /* 0x041ff0000004180c */
[----:B------:R-:W-:Y:S01]  /*2e9b0*/  HMMA.16816.F32.BF16 R12, R44, R6, R52 ;  /* 0x000000062c0c723c */ /* 0x000fe20000041834 */
[----:B------:R-:W-:Y:S06]  /*2e9c0*/  STL.64 [R1+0x18c0], R56 ;  /* 0x0018c03801007387 */ /* 0x000fec0000100a00 */
[----:B------:R-:W-:-:S02]  /*2e9d0*/  IMAD.MOV.U32 R44, RZ, RZ, R61 ;  /* 0x000000ffff2c7224 */ /* 0x000fc400078e003d */
[----:B------:R-:W-:-:S06]  /*2e9e0*/  IMAD.MOV.U32 R45, RZ, RZ, R60 ;  /* 0x000000ffff2d7224 */ /* 0x000fcc00078e003c */
[----:B------:R-:W-:Y:S01]  /*2e9f0*/  STL.64 [R1+0x200], R20 ;  /* 0x0002001401007387 */ /* 0x000fe20000100a00 */
[----:B------:R-:W-:Y:S07]  /*2ea00*/  STL.64 [R1+0x208], R22 ;  /* 0x0002081601007387 */ /* 0x000fee0000100a00 */
[----:B------:R-:W-:Y:S02]  /*2ea10*/  STL.64 [R1+0x1f0], R12 ;  /* 0x0001f00c01007387 */ /* 0x000fe40000100a00 */
[----:B------:R2:W-:Y:S01]  /*2ea20*/  STL.64 [R1+0x1f8], R14 ;  /* 0x0001f80e01007387 */ /* 0x0005e20000100a00 */
[----:B------:R0:W-:Y:S01]  /*2ea30*/  STL.64 [R1+0x1880], R4 ;  /* 0x0018800401007387 */ /* 0x0001e20000100a00 */
[C---:B--2---:R-:W-:Y:S11]  /*2ea40*/  HMMA.16816.F32.BF16 R12, R40.reuse, R44, R36 ;  /* 0x0000002c280c723c */ /* 0x044ff60000041824 */
[----:B------:R-:W-:Y:S11]  /*2ea50*/  @!UPT UIADD3 URZ, URZ, URZ, URZ ;  /* 0x0000003f3f3ff290 */ /* 0x000ff6000fffe03f */
[----:B------:R-:W-:Y:S02]  /*2ea60*/  @!UPT UIADD3 URZ, URZ, URZ, URZ ;  /* 0x0000003f3f3ff290 */ /* 0x000fe4000fffe03f */
        /* <DEDUP_REMOVED lines=16> */
[----:B------:R-:W3:Y:S01]  /*2eb70*/  LDL.LU R20, [R1+0x180] ;  /* 0x0001800001147983 */ /* 0x000ee20000300800 */
[----:B------:R-:W3:Y:S02]  /*2eb80*/  LDL.LU R21, [R1+0x184] ;  /* 0x0001840001157983 */ /* 0x000ee40000300800 */
[----:B------:R-:W3:Y:S02]  /*2eb90*/  LDL.LU R22, [R1+0x188] ;  /* 0x0001880001167983 */ /* 0x000ee40000300800 */
[----:B------:R-:W3:Y:S01]  /*2eba0*/  LDL.LU R23, [R1+0x18c] ;  /* 0x00018c0001177983 */ /* 0x000ee20000300800 */
[C---:B0-----:R-:W-:Y:S01]  /*2ebb0*/  HMMA.16816.F32.BF16 R4, R40.reuse, R32, R16 ;  /* 0x000000202804723c */ /* 0x041fe20000041810 */
[----:B------:R-:W2:Y:S01]  /*2ebc0*/  LDL.LU R16, [R1+0x170] ;  /* 0x0001700001107983 */ /* 0x000ea20000300800 */
[----:B------:R-:W2:Y:S02]  /*2ebd0*/  LDL.LU R17, [R1+0x174] ;  /* 0x0001740001117983 */ /* 0x000ea40000300800 */
[----:B------:R-:W2:Y:S02]  /*2ebe0*/  LDL.LU R18, [R1+0x178] ;  /* 0x0001780001127983 */ /* 0x000ea40000300800 */
[----:B------:R-:W2:Y:S02]  /*2ebf0*/  LDL.LU R19, [R1+0x17c] ;  /* 0x00017c0001137983 */ /* 0x000ea40000300800 */
[----:B------:R-:W-:Y:S11]  /*2ec00*/  IMAD.MOV.U32 R59, RZ, RZ, R0 ;  /* 0x000000ffff3b7224 */ /* 0x000ff600078e0000 */
[----:B------:R-:W-:Y:S05]  /*2ec10*/  @!UPT UIADD3 URZ, URZ, URZ, URZ ;  /* 0x0000003f3f3ff290 */ /* 0x000fea000fffe03f */
        /* <DEDUP_REMOVED lines=19> */
[----:B------:R-:W-:Y:S02]  /*2ed50*/  STL [R1+0x1834], R34 ;  /* 0x0018342201007387 */ /* 0x000fe40000100800 */
[----:B------:R-:W-:Y:S02]  /*2ed60*/  STL [R1+0x1830], R30 ;  /* 0x0018301e01007387 */ /* 0x000fe40000100800 */
[----:B------:R-:W-:Y:S01]  /*2ed70*/  STL [R1+0x182c], R27 ;  /* 0x00182c1b01007387 */ /* 0x000fe20000100800 */
[----:B------:R0:W-:Y:S01]  /*2ed80*/  STL [R1+0x1828], R26 ;  /* 0x0018281a01007387 */ /* 0x0001e20000100800 */
[C---:B----4-:R-:W-:Y:S08]  /*2ed90*/  HMMA.16816.F32.BF16 R12, R40.reuse, R28, R12 ;  /* 0x0000001c280c723c */ /* 0x050ff0000004180c */
[----:B---3--:R-:W-:Y:S11]  /*2eda0*/  HMMA.16816.F32.BF16 R20, R40, R24, R20 ;  /* 0x000000182814723c */ /* 0x008ff60000041814 */
[----:B------:R-:W-:Y:S05]  /*2edb0*/  @!UPT UIADD3 URZ, URZ, URZ, URZ ;  /* 0x0000003f3f3ff290 */ /* 0x000fea000fffe03f */
[----:B-1----:R-:W-:Y:S02]  /*2edc0*/  IMAD.MOV.U32 R35, RZ, RZ, R14 ;  /* 0x000000ffff237224 */ /* 0x002fe400078e000e */
[----:B------:R-:W-:Y:S02]  /*2edd0*/  IMAD.MOV.U32 R31, RZ, RZ, R13 ;  /* 0x000000ffff1f7224 */ /* 0x000fe400078e000d */
[----:B------:R-:W-:Y:S02]  /*2ede0*/  IMAD.MOV.U32 R61, RZ, RZ, R12 ;  /* 0x000000ffff3d7224 */ /* 0x000fe400078e000c */
[----:B------:R-:W-:Y:S02]  /*2edf0*/  IMAD.MOV.U32 R0, RZ, RZ, R15 ;  /* 0x000000ffff007224 */ /* 0x000fe400078e000f */
[----:B------:R-:W3:Y:S01]  /*2ee00*/  LDL.LU.64 R14, [R1+0x1918] ;  /* 0x00191800010e7983 */ /* 0x000ee20000300a00 */
[----:B------:R-:W4:Y:S02]  /*2ee10*/  LDL.LU.64 R12, [R1+0x1910] ;  /* 0x00191000010c7983 */ /* 0x000f240000300a00 */
[----:B------:R1:W-:Y:S02]  /*2ee20*/  STL [R1+0x1840], R35 ;  /* 0x0018402301007387 */ /* 0x0003e40000100800 */
[----:B------:R1:W-:Y:S01]  /*2ee30*/  STL [R1+0x183c], R31 ;  /* 0x00183c1f01007387 */ /* 0x0003e20000100800 */
[----:B------:R-:W-:Y:S01]  /*2ee40*/  STL [R1+0x1838], R61 ;  /* 0x0018383d01007387 */ /* 0x000fe20000100800 */
[----:B0-----:R-:W-:-:S02]  /*2ee50*/  IMAD.MOV.U32 R26, RZ, RZ, R22 ;  /* 0x000000ffff1a7224 */ /* 0x001fc400078e0016 */
[----:B------:R-:W-:Y:S02]  /*2ee60*/  IMAD.MOV.U32 R60, RZ, RZ, R23 ;  /* 0x000000ffff3c7224 */ /* 0x000fe400078e0017 */
[----:B------:R-:W-:Y:S02]  /*2ee70*/  IMAD.MOV.U32 R30, RZ, RZ, R20 ;  /* 0x000000ffff1e7224 */ /* 0x000fe400078e0014 */
[----:B------:R-:W-:Y:S01]  /*2ee80*/  IMAD.MOV.U32 R27, RZ, RZ, R21 ;  /* 0x000000ffff1b7224 */ /* 0x000fe200078e0015 */
[----:B------:R-:W2:Y:S01]  /*2ee90*/  LDL.LU.64 R22, [R1+0x1908] ;  /* 0x0019080001167983 */ /* 0x000ea20000300a00 */
[----:B------:R-:W2:Y:S02]  /*2eea0*/  LDL.LU.64 R20, [R1+0x1900] ;  /* 0x0019000001147983 */ /* 0x000ea40000300a00 */
[C---:B--2---:R-:W-:Y:S11]  /*2eeb0*/  HMMA.16816.F32.BF16 R16, R40.reuse, R20, R16 ;  /* 0x000000142810723c */ /* 0x044ff60000041810 */
[----:B------:R-:W-:Y:S11]  /*2eec0*/  @!UPT UIADD3 URZ, URZ, URZ, URZ ;  /* 0x0000003f3f3ff290 */ /* 0x000ff6000fffe03f */
[----:B------:R-:W-:Y:S02]  /*2eed0*/  @!UPT UIADD3 URZ, URZ, URZ, URZ ;  /* 0x0000003f3f3ff290 */ /* 0x000fe4000fffe03f */
[----:B-1----:R-:W-:Y:S02]  /*2eee0*/  IMAD.MOV.U32 R35, RZ, RZ, R16 ;  /* 0x000000ffff237224 */ /* 0x002fe400078e0010 */
[----:B------:R-:W-:Y:S02]  /*2eef0*/  IMAD.MOV.U32 R31, RZ, RZ, R17 ;  /* 0x000000ffff1f7224 */ /* 0x000fe400078e0011 */
[----:B------:R-:W2:Y:S01]  /*2ef00*/  LDL.LU.64 R16, [R1+0x18f8] ;  /* 0x0018f80001107983 */ /* 0x000ea20000300a00 */
[C---:B----4-:R-:W-:Y:S01]  /*2ef10*/  HMMA.16816.F32.BF16 R36, R40.reuse, R12, R36 ;  /* 0x0000000c2824723c */ /* 0x050fe20000041824 */
[----:B------:R-:W-:Y:S02]  /*2ef20*/  STL.64 [R1+0x18d0], R22 ;  /* 0x0018d01601007387 */ /* 0x000fe40000100a00 */
[----:B------:R0:W-:Y:S02]  /*2ef30*/  STL.64 [R1+0x18c8], R20 ;  /* 0x0018c81401007387 */ /* 0x0001e40000100a00 */
[----:B0-----:R-:W4:Y:S01]  /*2ef40*/  LDL.LU R20, [R1+0x130] ;  /* 0x0001300001147983 */ /* 0x001f220000300800 */
[----:B------:R-:W4:Y:S02]  /*2ef50*/  LDL.LU R21, [R1+0x134] ;  /* 0x0001340001157983 */ /* 0x000f240000300800 */
[----:B------:R-:W4:Y:S02]  /*2ef60*/  LDL.LU R22, [R1+0x138] ;  /* 0x0001380001167983 */ /* 0x000f240000300800 */
[----:B------:R-:W4:Y:S01]  /*2ef70*/  LDL.LU R23, [R1+0x13c] ;  /* 0x00013c0001177983 */ /* 0x000f220000300800 */
[C---:B--2---:R-:W-:Y:S11]  /*2ef80*/  HMMA.16816.F32.BF16 R52, R40.reuse, R16, R52 ;  /* 0x000000102834723c */ /* 0x044ff60000041834 */
        /* <DEDUP_REMOVED lines=8> */
[----:B0-----:R-:W2:Y:S01]  /*2f010*/  LDL.LU.64 R38, [R1+0x18e0] ;  /* 0x0018e00001267983 */ /* 0x001ea20000300a00 */
[----:B------:R-:W2:Y:S02]  /*2f020*/  LDL.LU.64 R36, [R1+0x18d8] ;  /* 0x0018d80001247983 */ /* 0x000ea40000300a00 */
[----:B---3--:R-:W-:Y:S02]  /*2f030*/  STL.64 [R1+0x18b8], R14 ;  /* 0x0018b80e01007387 */ /* 0x008fe40000100a00 */
[----:B------:R4:W-:Y:S02]  /*2f040*/  STL.64 [R1+0x18b0], R12 ;  /* 0x0018b00c01007387 */ /* 0x0009e40000100a00 */
[----:B----4-:R-:W-:Y:S01]  /*2f050*/  HMMA.16816.F32.BF16 R12, R40, R8, R20 ;  /* 0x00000008280c723c */ /* 0x010fe20000041814 */
[----:B------:R-:W-:-:S02]  /*2f060*/  IMAD.MOV.U32 R61, RZ, RZ, R18 ;  /* 0x000000ffff3d7224 */ /* 0x000fc400078e0012 */
[----:B------:R-:W-:Y:S11]  /*2f070*/  IMAD.MOV.U32 R34, RZ, RZ, R19 ;  /* 0x000000ffff227224 */ /* 0x000ff600078e0013 */
[----:B------:R-:W-:Y:S09]  /*2f080*/  @!UPT UIADD3 URZ, URZ, URZ, URZ ;  /* 0x0000003f3f3ff290 */ /* 0x000ff2000fffe03f */
[----:B------:R-:W-:Y:S01]  /*2f090*/  STL.64 [R1+0x170], R12 ;  /* 0x0001700c01007387 */ /* 0x000fe20000100a00 */
[----:B------:R-:W-:Y:S01]  /*2f0a0*/  STL.64 [R1+0x178], R14 ;  /* 0x0001780e01007387 */ /* 0x000fe20000100a00 */
[C---:B--2---:R-:W-:Y:S11]  /*2f0b0*/  HMMA.16816.F32.BF16 R4, R36.reuse, R44, R4 ;  /* 0x0000002c2404723c */ /* 0x044ff60000041804 */
[----:B------:R-:W-:Y:S11]  /*2f0c0*/  @!UPT UIADD3 URZ, URZ, URZ, URZ ;  /* 0x0000003f3f3ff290 */ /* 0x000ff6000fffe03f */
[----:B------:R-:W-:Y:S01]  /*2f0d0*/  @!UPT UIADD3 URZ, URZ, URZ, URZ ;  /* 0x0000003f3f3ff290 */ /* 0x000fe2000fffe03f */
[----:B------:R0:W-:Y:S01]  /*2f0e0*/  STL.64 [R1+0x160], R4 ;  /* 0x0001600401007387 */ /* 0x0001e20000100a00 */
[----:B------:R-:W-:Y:S02]  /*2f0f0*/  IMAD.MOV.U32 R18, RZ, RZ, R6 ;  /* 0x000000ffff127224 */ /* 0x000fe400078e0006 */
[----:B------:R-:W-:Y:S02]  /*2f100*/  IMAD.MOV.U32 R19, RZ, RZ, R7 ;  /* 0x000000ffff137224 */ /* 0x000fe400078e0007 */
[C---:B0-----:R-:W-:Y:S03]  /*2f110*/  HMMA.16816.F32.BF16 R4, R36.reuse, R32, R56 ;  /* 0x000000202404723c */ /* 0x041fe60000041838 */
[----:B------:R-:W-:Y:S01]  /*2f120*/  STL [R1+0x17c4], R19 ;  /* 0x0017c41301007387 */ /* 0x000fe20000100800 */
[----:B------:R-:W-:Y:S02]  /*2f130*/  STL [R1+0x17c0], R18 ;  /* 0x0017c01201007387 */ /* 0x000fe40000100800 */
[----:B------:R-:W-:Y:S02]  /*2f140*/  STL.64 [R1+0x1890], R34 ;  /* 0x0018902201007387 */ /* 0x000fe40000100a00 */
[----:B------:R-:W-:Y:S11]  /*2f150*/  STL.64 [R1+0x1888], R32 ;  /* 0x0018882001007387 */ /* 0x000ff60000100a00 */
[----:B------:R-:W-:Y:S04]  /*2f160*/  @!UPT UIADD3 URZ, URZ, URZ, URZ ;  /* 0x0000003f3f3ff290 */ /* 0x000fe8000fffe03f */
[----:B------:R-:W-:Y:S01]  /*2f170*/  STL.64 [R1+0x150], R4 ;  /* 0x0001500401007387 */ /* 0x000fe20000100a00 */
[----:B------:R0:W-:Y:S02]  /*2f180*/  STL.64 [R1+0x158], R6 ;  /* 0x0001580601007387 */ /* 0x0001e40000100a00 */
[----:B0-----:R-:W-:Y:S01]  /*2f190*/  HMMA.16816.F32.BF16 R4, R36, R28, R48 ;  /* 0x0000001c2404723c */ /* 0x001fe20000041830 */
[----:B------:R-:W-:Y:S01]  /*2f1a0*/  STL.64 [R1+0x1878], R30 ;  /* 0x0018781e01007387 */ /* 0x000fe20000100a00 */
[----:B------:R-:W-:Y:S02]  /*2f1b0*/  STL.64 [R1+0x1870], R28 ;  /* 0x0018701c01007387 */ /* 0x000fe40000100a00 */
[----:B------:R-:W-:Y:S02]  /*2f1c0*/  IMAD.MOV.U32 R43, RZ, RZ, R52 ;  /* 0x000000ffff2b7224 */ /* 0x000fe400078e0034 */
[----:B------:R-:W-:Y:S02]  /*2f1d0*/  IMAD.MOV.U32 R42, RZ, RZ, R53 ;  /* 0x000000ffff2a7224 */ /* 0x000fe400078e0035 */
[----:B------:R-:W-:-:S02]  /*2f1e0*/  IMAD.MOV.U32 R41, RZ, RZ, R54 ;  /* 0x000000ffff297224 */ /* 0x000fc400078e0036 */
[----:B------:R-:W-:Y:S11]  /*2f1f0*/  IMAD.MOV.U32 R40, RZ, RZ, R55 ;  /* 0x000000ffff287224 */ /* 0x000ff600078e0037 */
[----:B------:R-:W-:Y:S02]  /*2f200*/  @!UPT UIADD3 URZ, URZ, URZ, URZ ;  /* 0x0000003f3f3ff290 */ /* 0x000fe4000fffe03f */
[----:B------:R0:W-:Y:S01]  /*2f210*/  STL.64 [R1+0x140], R4 ;  /* 0x0001400401007387 */ /* 0x0001e20000100a00 */
[----:B------:R1:W-:Y:S02]  /*2f220*/  STL.64 [R1+0x148], R6 ;  /* 0x0001480601007387 */ /* 0x0003e40000100a00 */
[----:B------:R-:W2:Y:S02]  /*2f230*/  LDL.LU R52, [R1+0xb0] ;  /* 0x0000b00001347983 */ /* 0x000ea40000300800 */
[----:B------:R-:W2:Y:S01]  /*2f240*/  LDL.LU R53, [R1+0xb4] ;  /* 0x0000b40001357983 */ /* 0x000ea20000300800 */
[----:B------:R-:W2:Y:S01]  /*2f250*/  LDL.LU R54, [R1+0xb8] ;  /* 0x0000b80001367983 */ /* 0x000ea20000300800 */
[----:B------:R-:W2:Y:S02]  /*2f260*/  LDL.LU R55, [R1+0xbc] ;  /* 0x0000bc0001377983 */ /* 0x000ea40000300800 */
[----:B------:R-:W3:Y:S02]  /*2f270*/  LDL.LU R20, [R1+0xe0] ;  /* 0x0000e00001147983 */ /* 0x000ee40000300800 */
[----:B------:R-:W3:Y:S01]  /*2f280*/  LDL.LU R21, [R1+0xe4] ;  /* 0x0000e40001157983 */ /* 0x000ee20000300800 */
[----:B------:R-:W3:Y:S01]  /*2f290*/  LDL.LU R22, [R1+0xe8] ;  /* 0x0000e80001167983 */ /* 0x000ee20000300800 */
[----:B------:R-:W3:Y:S02]  /*2f2a0*/  LDL.LU R23, [R1+0xec] ;  /* 0x0000ec0001177983 */ /* 0x000ee40000300800 */
        /* <DEDUP_REMOVED lines=12> */
[----:B0-----:R-:W2:Y:S02]  /*2f370*/  LDL.LU R4, [R1+0x90] ;  /* 0x0000900001047983 */ /* 0x001ea40000300800 */
[----:B------:R-:W2:Y:S01]  /*2f380*/  LDL.LU R5, [R1+0x94] ;  /* 0x0000940001057983 */ /* 0x000ea20000300800 */
[----:B-1----:R-:W2:Y:S01]  /*2f390*/  LDL.LU R6, [R1+0x98] ;  /* 0x0000980001067983 */ /* 0x002ea20000300800 */
[----:B------:R-:W2:Y:S02]  /*2f3a0*/  LDL.LU R7, [R1+0x9c] ;  /* 0x00009c0001077983 */ /* 0x000ea40000300800 */
[----:B------:R-:W2:Y:S02]  /*2f3b0*/  LDL.LU.64 R32, [R1+0x40] ;  /* 0x0000400001207983 */ /* 0x000ea40000300a00 */
[----:B------:R-:W-:Y:S01]  /*2f3c0*/  STL.64 [R1+0x1868], R42 ;  /* 0x0018682a01007387 */ /* 0x000fe20000100a00 */
[----:B------:R0:W-:Y:S04]  /*2f3d0*/  STL.64 [R1+0x1860], R40 ;  /* 0x0018602801007387 */ /* 0x0001e80000100a00 */
[----:B0-----:R-:W2:Y:S01]  /*2f3e0*/  LDL.LU R40, [R1+0x60] ;  /* 0x0000600001287983 */ /* 0x001ea20000300800 */
[----:B------:R-:W2:Y:S02]  /*2f3f0*/  LDL.LU R41, [R1+0x64] ;  /* 0x0000640001297983 */ /* 0x000ea40000300800 */
[----:B------:R-:W2:Y:S02]  /*2f400*/  LDL.LU R42, [R1+0x68] ;  /* 0x00006800012a7983 */ /* 0x000ea40000300800 */
[----:B------:R-:W2:Y:S01]  /*2f410*/  LDL.LU R43, [R1+0x6c] ;  /* 0x00006c00012b7983 */ /* 0x000ea20000300800 */
[----:B------:R-:W2:Y:S01]  /*2f420*/  LDL.LU R28, [R1+0x80] ;  /* 0x00008000011c7983 */ /* 0x000ea20000300800 */
[----:B------:R-:W2:Y:S02]  /*2f430*/  LDL.LU R29, [R1+0x84] ;  /* 0x00008400011d7983 */ /* 0x000ea40000300800 */
[----:B------:R-:W4:Y:S02]  /*2f440*/  LDL.LU R30, [R1+0x88] ;  /* 0x00008800011e7983 */ /* 0x000f240000300800 */
[----:B------:R-:W4:Y:S01]  /*2f450*/  LDL.LU R31, [R1+0x8c] ;  /* 0x00008c00011f7983 */ /* 0x000f220000300800 */
[----:B------:R-:W4:Y:S01]  /*2f460*/  LDL.LU R44, [R1+0x100] ;  /* 0x00010000012c7983 */ /* 0x000f220000300800 */
[----:B------:R-:W4:Y:S02]  /*2f470*/  LDL.LU R45, [R1+0x104] ;  /* 0x00010400012d7983 */ /* 0x000f240000300800 */
[----:B------:R-:W4:Y:S02]  /*2f480*/  LDL.LU R46, [R1+0x108] ;  /* 0x00010800012e7983 */ /* 0x000f240000300800 */
[----:B------:R-:W4:Y:S01]  /*2f490*/  LDL.LU R47, [R1+0x10c] ;  /* 0x00010c00012f7983 */ /* 0x000f220000300800 */
[C---:B---3--:R-:W-:Y:S11]  /*2f4a0*/  HMMA.16816.F32.BF16 R20, R36.reuse, R24, R20 ;  /* 0x000000182414723c */ /* 0x048ff60000041814 */
[----:B------:R-:W-:Y:S11]  /*2f4b0*/  @!UPT UIADD3 URZ, URZ, URZ, URZ ;  /* 0x0000003f3f3ff290 */ /* 0x000ff6000fffe03f */
[----:B------:R-:W-:Y:S01]  /*2f4c0*/  @!UPT UIADD3 URZ, URZ, URZ, URZ ;  /* 0x0000003f3f3ff290 */ /* 0x000fe2000fffe03f */
[----:B------:R0:W-:Y:S01]  /*2f4d0*/  STL.64 [R1+0x130], R20 ;  /* 0x0001301401007387 */ /* 0x0001e20000100a00 */
[----:B------:R-:W-:Y:S02]  /*2f4e0*/  IMAD.MOV.U32 R19, RZ, RZ, R22 ;  /* 0x000000ffff137224 */ /* 0x000fe400078e0016 */
[----:B------:R-:W-:Y:S02]  /*2f4f0*/  IMAD.MOV.U32 R18, RZ, RZ, R23 ;  /* 0x000000ffff127224 */ /* 0x000fe400078e0017 */
[----:B------:R-:W3:Y:S04]  /*2f500*/  LDL.LU.64 R22, [R1+0x18d0] ;  /* 0x0018d00001167983 */ /* 0x000ee80000300a00 */
[----:B0-----:R-:W4:Y:S01]  /*2f510*/  LDL.LU.64 R20, [R1+0x18c8] ;  /* 0x0018c80001147983 */ /* 0x001f220000300a00 */
[C---:B--2---:R-:W-:Y:S01]  /*2f520*/  HMMA.16816.F32.BF16 R12, R36.reuse, R16, R12 ;  /* 0x00000010240c723c */ /* 0x044fe2000004180c */
[----:B------:R0:W-:Y:S02]  /*2f530*/  STL [R1+0x17cc], R18 ;  /* 0x0017cc1201007387 */ /* 0x0001e40000100800 */
[----:B------:R1:W-:Y:S11]  /*2f540*/  STL [R1+0x17c8], R19 ;  /* 0x0017c81301007387 */ /* 0x0003f60000100800 */
[----:B------:R-:W-:Y:S10]  /*2f550*/  @!UPT UIADD3 URZ, URZ, URZ, URZ ;  /* 0x0000003f3f3ff290 */ /* 0x000ff4000fffe03f */
[----:B0-----:R-:W-:Y:S02]  /*2f560*/  IMAD.MOV.U32 R18, RZ, RZ, R14 ;  /* 0x000000ffff127224 */ /* 0x001fe400078e000e */
[----:B-1----:R-:W-:Y:S01]  /*2f570*/  IMAD.MOV.U32 R19, RZ, RZ, R15 ;  /* 0x000000ffff137224 */ /* 0x002fe200078e000f */
[C---:B----4-:R-:W-:Y:S11]  /*2f580*/  HMMA.16816.F32.BF16 R56, R36.reuse, R20, R56 ;  /* 0x000000142438723c */ /* 0x050ff60000041838 */
[----:B------:R-:W-:Y:S11]  /*2f590*/  @!UPT UIADD3 URZ, URZ, URZ, URZ ;  /* 0x0000003f3f3ff290 */ /* 0x000ff6000fffe03f */
[----:B------:R-:W-:Y:S01]  /*2f5a0*/  @!UPT UIADD3 URZ, URZ, URZ, URZ ;  /* 0x0000003f3f3ff290 */ /* 0x000fe2000fffe03f */
[----:B------:R0:W-:Y:S01]  /*2f5b0*/  STL.64 [R1+0x120], R56 ;  /* 0x0001203801007387 */ /* 0x0001e20000100a00 */
[----:B------:R1:W-:Y:S03]  /*2f5c0*/  STL.64 [R1+0x128], R58 ;  /* 0x0001283a01007387 */ /* 0x0003e60000100a00 */
[----:B0-----:R-:W2:Y:S01]  /*2f5d0*/  LDL.LU.64 R56, [R1+0x18c0] ;  /* 0x0018c00001387983 */ /* 0x001ea20000300a00 */
[----:B-1----:R-:W4:Y:S02]  /*2f5e0*/  LDL R58, [R1+0x4cc] ;  /* 0x0004cc00013a7983 */ /* 0x002f240000100800 */
[----:B------:R0:W-:Y:S02]  /*2f5f0*/  STL.64 [R1+0x110], R12 ;  /* 0x0001100c01007387 */ /* 0x0001e40000100a00 */
[----:B------:R-:W2:Y:S01]  /*2f600*/  LDL.LU.64 R14, [R1+0x18b8] ;  /* 0x0018b800010e7983 */ /* 0x000ea20000300a00 */
[----:B0-----:R-:W2:Y:S02]  /*2f610*/  LDL.LU.64 R12, [R1+0x18b0] ;  /* 0x0018b000010c7983 */ /* 0x001ea40000300a00 */
[C---:B--2---:R-:W-:Y:S11]  /*2f620*/  HMMA.16816.F32.BF16 R52, R36.reuse, R12, R52 ;  /* 0x0000000c2434723c */ /* 0x044ff60000041834 */
[----:B------:R-:W-:Y:S11]  /*2f630*/  @!UPT UIADD3 URZ, URZ, URZ, URZ ;  /* 0x0000003f3f3ff290 */ /* 0x000ff6000fffe03f */
[----:B------:R-:W-:Y:S01]  /*2f640*/  @!UPT UIADD3 URZ, URZ, URZ, URZ ;  /* 0x0000003f3f3ff290 */ /* 0x000fe2000fffe03f */
[----:B------:R-:W-:Y:S01]  /*2f650*/  STL.64 [R1+0xf0], R52 ;  /* 0x0000f03401007387 */ /* 0x000fe20000100a00 */
[----:B------:R0:W-:Y:S03]  /*2f660*/  STL.64 [R1+0xf8], R54 ;  /* 0x0000f83601007387 */ /* 0x0001e60000100a00 */
[----:B0-----:R-:W2:Y:S01]  /*2f670*/  LDL.LU.64 R54, [R1+0x18a8] ;  /* 0x0018a80001367983 */ /* 0x001ea20000300a00 */
[----:B------:R-:W2:Y:S01]  /*2f680*/  LDL.LU.64 R52, [R1+0x18a0] ;  /* 0x0018a00001347983 */ /* 0x000ea20000300a00 */
[----:B------:R-:W-:Y:S07]  /*2f690*/  HMMA.16816.F32.BF16 R36, R36, R8, R48 ;  /* 0x000000082424723c */ /* 0x000fee0000041830 */
[----:B---3--:R-:W-:-:S02]  /*2f6a0*/  IMAD.MOV.U32 R48, RZ, RZ, R23 ;  /* 0x000000ffff307224 */ /* 0x008fc400078e0017 */
[----:B------:R-:W3:Y:S01]  /*2f6b0*/  LDL.LU R23, [R1+0x189c] ;  /* 0x00189c0001177983 */ /* 0x000ee20000300800 */
[----:B------:R-:W-:Y:S11]  /*2f6c0*/  IMAD.MOV.U32 R49, RZ, RZ, R2 ;  /* 0x000000ffff317224 */ /* 0x000ff600078e0002 */
[----:B------:R-:W-:Y:S02]  /*2f6d0*/  @!UPT UIADD3 URZ, URZ, URZ, URZ ;  /* 0x0000003f3f3ff290 */ /* 0x000fe4000fffe03f */
[----:B------:R0:W-:Y:S01]  /*2f6e0*/  STL.64 [R1+0xe0], R36 ;  /* 0x0000e02401007387 */ /* 0x0001e20000100a00 */
[----:B------:R-:W-:Y:S02]  /*2f6f0*/  STL.64 [R1+0xe8], R38 ;  /* 0x0000e82601007387 */ /* 0x000fe40000100a00 */
[----:B------:R-:W3:Y:S02]  /*2f700*/  LDL.LU R2, [R1+0x1898] ;  /* 0x0018980001027983 */ /* 0x000ee40000300800 */
[----:B------:R-:W3:Y:S01]  /*2f710*/  LDL R59, [R1+0x4e4] ;  /* 0x0004e400013b7983 */ /* 0x000ee20000100800 */
[----:B------:R-:W3:Y:S01]  /*2f720*/  LDL.LU.64 R34, [R1+0x1890] ;  /* 0x0018900001227983 */ /* 0x000ee20000300a00 */
[----:B0-----:R-:W-:Y:S02]  /*2f730*/  IMAD.MOV.U32 R37, RZ, RZ, R32 ;  /* 0x000000ffff257224 */ /* 0x001fe400078e0020 */
[----:B------:R-:W-:Y:S01]  /*2f740*/  IMAD.MOV.U32 R36, RZ, RZ, R33 ;  /* 0x000000ffff247224 */ /* 0x000fe200078e0021 */
[----:B--2---:R-:W-:Y:S01]  /*2f750*/  HMMA.16816.F32.BF16 R4, R52, R32, R4 ;  /* 0x000000203404723c */ /* 0x004fe20000041804 */
[----:B------:R-:W2:Y:S01]  /*2f760*/  LDL.LU.64 R32, [R1+0x1888] ;  /* 0x0018880001207983 */ /* 0x000ea20000300a00 */
[----:B------:R-:W-:-:S02]  /*2f770*/  IMAD.MOV.U32 R50, RZ, RZ, R15 ;  /* 0x000000ffff327224 */ /* 0x000fc400078e000f */
[----:B------:R-:W-:Y:S11]  /*2f780*/  IMAD.MOV.U32 R51, RZ, RZ, R14 ;  /* 0x000000ffff337224 */ /* 0x000ff600078e000e */
[----:B------:R-:W-:Y:S08]  /*2f790*/  @!UPT UIADD3 URZ, URZ, URZ, URZ ;  /* 0x0000003f3f3ff290 */ /* 0x000ff0000fffe03f */
[----:B------:R0:W-:Y:S01]  /*2f7a0*/  STL.64 [R1+0xd0], R4 ;  /* 0x0000d00401007387 */ /* 0x0001e20000100a00 */
[----:B------:R-:W-:Y:S02]  /*2f7b0*/  IMAD.MOV.U32 R14, RZ, RZ, R6 ;  /* 0x000000ffff0e7224 */ /* 0x000fe400078e0006 */
[----:B------:R-:W-:Y:S02]  /*2f7c0*/  IMAD.MOV.U32 R15, RZ, RZ, R7 ;  /* 0x000000ffff0f7224 */ /* 0x000fe400078e0007 */
[----:B------:R-:W-:Y:S02]  /*2f7d0*/  IMAD.MOV.U32 R6, RZ, RZ, R11 ;  /* 0x000000ffff067224 */ /* 0x000fe400078e000b */
[----:B------:R-:W-:Y:S01]  /*2f7e0*/  IMAD.MOV.U32 R7, RZ, RZ, R10 ;  /* 0x000000ffff077224 */ /* 0x000fe200078e000a */
[----:B0-----:R-:W3:Y:S01]  /*2f7f0*/  LDL.LU.64 R4, [R1+0x1880] ;  /* 0x0018800001047983 */ /* 0x001ee20000300a00 */
[C---:B--2---:R-:W-:Y:S11]  /*2f800*/  HMMA.16816.F32.BF16 R28, R52.reuse, R32, R28 ;  /* 0x00000020341c723c */ /* 0x044ff6000004181c */
[----:B------:R-:W-:Y:S11]  /*2f810*/  @!UPT UIADD3 URZ, URZ, URZ, URZ ;  /* 0x0000003f3f3ff290 */ /* 0x000ff6000fffe03f */
[----:B------:R-:W-:Y:S01]  /*2f820*/  @!UPT UIADD3 URZ, URZ, URZ, URZ ;  /* 0x0000003f3f3ff290 */ /* 0x000fe2000fffe03f */
[----:B------:R0:W-:Y:S01]  /*2f830*/  STL.64 [R1+0xc0], R28 ;  /* 0x0000c01c01007387 */ /* 0x0001e20000100a00 */
[----:B------:R-:W-:Y:S02]  /*2f840*/  IMAD.MOV.U32 R10, RZ, RZ, R30 ;  /* 0x000000ffff0a7224 */ /* 0x000fe400078e001e */
[----:B------:R-:W-:Y:S02]  /*2f850*/  IMAD.MOV.U32 R11, RZ, RZ, R31 ;  /* 0x000000ffff0b7224 */ /* 0x000fe400078e001f */
[----:B------:R-:W2:Y:S04]  /*2f860*/  LDL.LU.64 R30, [R1+0x1878] ;  /* 0x00187800011e7983 */ /* 0x000ea80000300a00 */
        /* <DEDUP_REMOVED lines=8> */
[C---:B------:R-:W-:Y:S11]  /*2f8f0*/  HMMA.16816.F32.BF16 R44, R52.reuse, R24, R44 ;  /* 0x00000018342c723c */ /* 0x040ff6000004182c */
[----:B------:R-:W-:Y:S11]  /*2f900*/  @!UPT UIADD3 URZ, URZ, URZ, URZ ;  /* 0x0000003f3f3ff290 */ /* 0x000ff6000fffe03f */
[----:B------:R-:W-:Y:S01]  /*2f910*/  @!UPT UIADD3 URZ, URZ, URZ, URZ ;  /* 0x0000003f3f3ff290 */ /* 0x000fe2000fffe03f */
[----:B------:R-:W-:Y:S01]  /*2f920*/  STL.64 [R1+0xa0], R44 ;  /* 0x0000a02c01007387 */ /* 0x000fe20000100a00 */
[----:B------:R-:W-:Y:S02]  /*2f930*/  STL.64 [R1+0xa8], R46 ;  /* 0x0000a82e01007387 */ /* 0x000fe40000100a00 */
[----:B---3--:R-:W-:Y:S02]  /*2f940*/  STL.64 [R1+0x1810], R22 ;  /* 0x0018101601007387 */ /* 0x008fe40000100a00 */
[----:B------:R0:W-:Y:S01]  /*2f950*/  STL.64 [R1+0x1808], R20 ;  /* 0x0018081401007387 */ /* 0x0001e20000100a00 */
[C---:B------:R-:W-:Y:S08]  /*2f960*/  HMMA.16816.F32.BF16 R48, R52.reuse, R16, R48 ;  /* 0x000000103430723c */ /* 0x040ff00000041830 */
[C---:B------:R-:W-:Y:S01]  /*2f970*/  HMMA.16816.F32.BF16 R4, R52.reuse, R12, R4 ;  /* 0x0000000c3404723c */ /* 0x040fe20000041804 */
[----:B------:R-:W-:Y:S07]  /*2f980*/  LDSM.16.MT88.4 R44, [R2+0x3000] ;  /* 0x00300000022c783b */ /* 0x000fee0000004200 */
[----:B--2---:R-:W-:Y:S11]  /*2f990*/  HMMA.16816.F32.BF16 R40, R52, R20, R40 ;  /* 0x000000143428723c */ /* 0x004ff60000041828 */
[----:B------:R-:W-:Y:S11]  /*2f9a0*/  @!UPT UIADD3 URZ, URZ, URZ, URZ ;  /* 0x0000003f3f3ff290 */ /* 0x000ff6000fffe03f */
[----:B------:R-:W-:Y:S01]  /*2f9b0*/  @!UPT UIADD3 URZ, URZ, URZ, URZ ;  /* 0x0000003f3f3ff290 */ /* 0x000fe2000fffe03f */
[----:B------:R-:W-:Y:S01]  /*2f9c0*/  STL.64 [R1+0x90], R40 ;  /* 0x0000902801007387 */ /* 0x000fe20000100a00 */
[----:B------:R-:W-:Y:S02]  /*2f9d0*/  STL.64 [R1+0x98], R42 ;  /* 0x0000982a01007387 */ /* 0x000fe40000100a00 */
[----:B----4-:R-:W1:Y:S04]  /*2f9e0*/  LDSM.16.MT88.4 R40, [R58+0x3800] ;  /* 0x003800003a28783b */ /* 0x010e680000004200 */
[----:B0-----:R-:W2:Y:S01]  /*2f9f0*/  LDL.LU R20, [R1+0x250] ;  /* 0x0002500001147983 */ /* 0x001ea20000300800 */
[----:B------:R-:W2:Y:S01]  /*2fa00*/  LDL.LU R21, [R1+0x254] ;  /* 0x0002540001157983 */ /* 0x000ea20000300800 */
[----:B------:R-:W2:Y:S02]  /*2fa10*/  LDL.LU R22, [R1+0x258] ;  /* 0x0002580001167983 */ /* 0x000ea40000300800 */
[----:B------:R-:W2:Y:S01]  /*2fa20*/  LDL.LU R23, [R1+0x25c] ;  /* 0x00025c0001177983 */ /* 0x000ea20000300800 */
[----:B-1----:R-:W-:Y:S01]  /*2fa30*/  STL.64 [R1+0x17e0], R42 ;  /* 0x0017e02a01007387 */ /* 0x002fe20000100a00 */
[----:B------:R0:W-:Y:S03]  /*2fa40*/  STL.64 [R1+0x17d8], R40 ;  /* 0x0017d82801007387 */ /* 0x0001e60000100a00 */
[----:B0-----:R-:W3:Y:S01]  /*2fa50*/  LDL.LU R40, [R1+0x260] ;  /* 0x0002600001287983 */ /* 0x001ee20000300800 */
[----:B------:R-:W3:Y:S02]  /*2fa60*/  LDL.LU R41, [R1+0x264] ;  /* 0x0002640001297983 */ /* 0x000ee40000300800 */
[----:B------:R-:W3:Y:S02]  /*2fa70*/  LDL.LU R42, [R1+0x268] ;  /* 0x00026800012a7983 */ /* 0x000ee40000300800 */
[----:B------:R-:W-:-:S02]  /*2fa80*/  IMAD.MOV.U32 R43, RZ, RZ, R3 ;  /* 0x000000ffff2b7224 */ /* 0x000fc400078e0003 */
[----:B------:R-:W4:Y:S01]  /*2fa90*/  LDL.LU R3, [R1+0x1858] ;  /* 0x0018580001037983 */ /* 0x000f220000300800 */
[----:B------:R-:W-:Y:S02]  /*2faa0*/  STL.64 [R1+0x80], R48 ;  /* 0x0000803001007387 */ /* 0x000fe40000100a00 */
[----:B------:R0:W-:Y:S02]  /*2fab0*/  STL.64 [R1+0x88], R50 ;  /* 0x0000883201007387 */ /* 0x0001e40000100a00 */
[----:B0-----:R-:W2:Y:S01]  /*2fac0*/  LDL.LU.64 R50, [R1+0x1850] ;  /* 0x0018500001327983 */ /* 0x001ea20000300a00 */
[----:B------:R-:W2:Y:S02]  /*2fad0*/  LDL.LU.64 R48, [R1+0x1848] ;  /* 0x0018480001307983 */ /* 0x000ea40000300a00 */
[----:B------:R-:W-:Y:S02]  /*2fae0*/  STL.64 [R1+0x1800], R18 ;  /* 0x0018001201007387 */ /* 0x000fe40000100a00 */
[----:B------:R0:W-:Y:S02]  /*2faf0*/  STL.64 [R1+0x17f8], R16 ;  /* 0x0017f81001007387 */ /* 0x0001e40000100a00 */
[----:B0-----:R-:W-:-:S02]  /*2fb00*/  IMAD.MOV.U32 R16, RZ, RZ, R37 ;  /* 0x000000ffff107224 */ /* 0x001fc400078e0025 */
[----:B------:R-:W-:Y:S02]  /*2fb10*/  IMAD.MOV.U32 R17, RZ, RZ, R36 ;  /* 0x000000ffff117224 */ /* 0x000fe400078e0024 */
[----:B------:R-:W0:Y:S04]  /*2fb20*/  LDSM.16.MT88.4 R36, [R59+0x3800] ;  /* 0x003800003b24783b */ /* 0x000e280000004200 */
[----:B0-----:R-:W-:Y:S01]  /*2fb30*/  STL.64 [R1+0x17a0], R38 ;  /* 0x0017a02601007387 */ /* 0x001fe20000100a00 */
[----:B------:R0:W-:Y:S03]  /*2fb40*/  STL.64 [R1+0x1798], R36 ;  /* 0x0017982401007387 */ /* 0x0001e60000100a00 */
[----:B0-----:R-:W3:Y:S01]  /*2fb50*/  LDL.LU R36, [R1+0x280] ;  /* 0x0002800001247983 */ /* 0x001ee20000300800 */
[----:B------:R-:W3:Y:S02]  /*2fb60*/  LDL.LU R37, [R1+0x284] ;  /* 0x0002840001257983 */ /* 0x000ee40000300800 */
[----:B------:R-:W3:Y:S02]  /*2fb70*/  LDL.LU R38, [R1+0x288] ;  /* 0x0002880001267983 */ /* 0x000ee40000300800 */
[----:B------:R-:W3:Y:S01]  /*2fb80*/  LDL.LU R39, [R1+0x28c] ;  /* 0x00028c0001277983 */ /* 0x000ee20000300800 */
[----:B------:R-:W-:Y:S01]  /*2fb90*/  STL.64 [R1+0x70], R4 ;  /* 0x0000700401007387 */ /* 0x000fe20000100a00 */
[----:B------:R-:W-:Y:S03]  /*2fba0*/  STL.64 [R1+0x78], R6 ;  /* 0x0000780601007387 */ /* 0x000fe60000100a00 */
[----:B----4-:R-:W0:Y:S04]  /*2fbb0*/  LDSM.16.MT88.4 R4, [R3+0x3800] ;  /* 0x003800000304783b */ /* 0x010e280000004200 */
[----:B0-----:R-:W-:Y:S01]  /*2fbc0*/  STL.64 [R1+0x1740], R6 ;  /* 0x0017400601007387 */ /* 0x001fe20000100a00 */
[----:B------:R2:W-:Y:S02]  /*2fbd0*/  STL.64 [R1+0x1738], R4 ;  /* 0x0017380401007387 */ /* 0x0005e40000100a00 */
[----:B--2---:R-:W-:Y:S01]  /*2fbe0*/  HMMA.16816.F32.BF16 R4, R52, R8, R48 ;  /* 0x000000083404723c */ /* 0x004fe20000041830 */
[----:B------:R-:W0:Y:S07]  /*2fbf0*/  LDSM.16.MT88.4 R48, [R2+0x3800] ;  /* 0x003800000230783b */ /* 0x000e2e0000004200 */
[C---:B---3--:R-:W-:Y:S08]  /*2fc00*/  HMMA.16816.F32.BF16 R36, R44.reuse, R16, R36 ;  /* 0x000000102c24723c */ /* 0x048ff00000041824 */
[C---:B------:R-:W-:Y:S01]  /*2fc10*/  HMMA.16816.F32.BF16 R16, R44.reuse, R32, R40 ;  /* 0x000000202c10723c */ /* 0x040fe20000041828 */
[----:B0-----:R-:W-:Y:S06]  /*2fc20*/  STL.64 [R1+0x1700], R50 ;  /* 0x0017003201007387 */ /* 0x001fec0000100a00 */
[----:B------:R-:W-:Y:S02]  /*2fc30*/  STL.64 [R1+0x60], R4 ;  /* 0x0000600401007387 */ /* 0x000fe40000100a00 */
[----:B------:R0:W-:Y:S02]  /*2fc40*/  STL.64 [R1+0x68], R6 ;  /* 0x0000680601007387 */ /* 0x0001e40000100a00 */
[----:B------:R-:W-:Y:S01]  /*2fc50*/  STL.64 [R1+0x16f8], R48 ;  /* 0x0016f83001007387 */ /* 0x000fe20000100a00 */
[----:B0-----:R-:W-:Y:S03]  /*2fc60*/  HMMA.16816.F32.BF16 R4, R44, R28, R20 ;  /* 0x0000001c2c04723c */ /* 0x001fe60000041814 */
[----:B------:R-:W-:Y:S01]  /*2fc70*/  STL.64 [R1+0x50], R36 ;  /* 0x0000502401007387 */ /* 0x000fe20000100a00 */
[----:B------:R-:W-:Y:S07]  /*2fc80*/  STL.64 [R1+0x58], R38 ;  /* 0x0000582601007387 */ /* 0x000fee0000100a00 */
[----:B------:R0:W-:Y:S02]  /*2fc90*/  STL.64 [R1+0x30], R16 ;  /* 0x0000301001007387 */ /* 0x0001e40000100a00 */
[----:B------:R1:W-:Y:S01]  /*2fca0*/  STL.64 [R1+0x38], R18 ;  /* 0x0000381201007387 */ /* 0x0003e20000100a00 */
[----:B------:R-:W2:Y:S01]  /*2fcb0*/  LDL.LU R20, [R1+0x240] ;  /* 0x0002400001147983 */ /* 0x000ea20000300800 */
[----:B------:R-:W2:Y:S02]  /*2fcc0*/  LDL.LU R21, [R1+0x244] ;  /* 0x0002440001157983 */ /* 0x000ea40000300800 */
[----:B------:R-:W2:Y:S02]  /*2fcd0*/  LDL.LU R22, [R1+0x248] ;  /* 0x0002480001167983 */ /* 0x000ea40000300800 */
[----:B------:R-:W2:Y:S01]  /*2fce0*/  LDL.LU R23, [R1+0x24c] ;  /* 0x00024c0001177983 */ /* 0x000ea20000300800 */
[----:B0-----:R-:W3:Y:S01]  /*2fcf0*/  LDL.LU R16, [R1+0x230] ;  /* 0x0002300001107983 */ /* 0x001ee20000300800 */
[----:B------:R-:W3:Y:S02]  /*2fd00*/  LDL.LU R17, [R1+0x234] ;  /* 0x0002340001117983 */ /* 0x000ee40000300800 */
[----:B-1----:R-:W3:Y:S02]  /*2fd10*/  LDL.LU R18, [R1+0x238] ;  /* 0x0002380001127983 */ /* 0x002ee40000300800 */
[----:B------:R-:W3:Y:S01]  /*2fd20*/  LDL.LU R19, [R1+0x23c] ;  /* 0x00023c0001137983 */ /* 0x000ee20000300800 */
[----:B------:R-:W4:Y:S01]  /*2fd30*/  LDL.LU R58, [R1+0x228] ;  /* 0x00022800013a7983 */ /* 0x000f220000300800 */
[----:B------:R-:W4:Y:S02]  /*2fd40*/  LDL.LU R59, [R1+0x22c] ;  /* 0x00022c00013b7983 */ /* 0x000f240000300800 */
[----:B------:R-:W-:-:S02]  /*2fd50*/  IMAD.MOV.U32 R36, RZ, RZ, R35 ;  /* 0x000000ffff247224 */ /* 0x000fc400078e0023 */
[----:B------:R-:W-:Y:S01]  /*2fd60*/  IMAD.MOV.U32 R37, RZ, RZ, R31 ;  /* 0x000000ffff257224 */ /* 0x000fe200078e001f */
[----:B------:R-:W3:Y:S01]  /*2fd70*/  LDL.LU R35, [R1+0x1840] ;  /* 0x0018400001237983 */ /* 0x000ee20000300800 */
[----:B------:R-:W4:Y:S02]  /*2fd80*/  LDL.LU R31, [R1+0x183c] ;  /* 0x00183c00011f7983 */ /* 0x000f240000300800 */
[----:B------:R-:W-:Y:S02]  /*2fd90*/  IMAD.MOV.U32 R38, RZ, RZ, R61 ;  /* 0x000000ffff267224 */ /* 0x000fe400078e003d */
[----:B------:R-:W4:Y:S01]  /*2fda0*/  LDL.LU R61, [R1+0x1838] ;  /* 0x00183800013d7983 */ /* 0x000f220000300800 */
[----:B------:R-:W-:Y:S02]  /*2fdb0*/  IMAD.MOV.U32 R39, RZ, RZ, R34 ;  /* 0x000000ffff277224 */ /* 0x000fe400078e0022 */
[----:B------:R-:W4:Y:S02]  /*2fdc0*/  LDL.LU R34, [R1+0x1834] ;  /* 0x0018340001227983 */ /* 0x000f240000300800 */
[----:B------:R-:W4:Y:S01]  /*2fdd0*/  LDL.LU R52, [R1+0x200] ;  /* 0x0002000001347983 */ /* 0x000f220000300800 */
[----:B------:R-:W4:Y:S01]  /*2fde0*/  LDL.LU R53, [R1+0x204] ;  /* 0x0002040001357983 */ /* 0x000f220000300800 */
[----:B------:R-:W4:Y:S02]  /*2fdf0*/  LDL.LU R54, [R1+0x208] ;  /* 0x0002080001367983 */ /* 0x000f240000300800 */
[----:B------:R-:W4:Y:S02]  /*2fe00*/  LDL.LU R55, [R1+0x20c] ;  /* 0x00020c0001377983 */ /* 0x000f240000300800 */
[----:B------:R-:W4:Y:S01]  /*2fe10*/  LDL.LU R40, [R1+0x1f0] ;  /* 0x0001f00001287983 */ /* 0x000f220000300800 */
        /* <DEDUP_REMOVED lines=8> */
[----:B------:R-:W-:-:S02]  /*2fea0*/  IMAD.MOV.U32 R5, RZ, RZ, R27 ;  /* 0x000000ffff057224 */ /* 0x000fc400078e001b */
[----:B------:R-:W-:Y:S01]  /*2feb0*/  IMAD.MOV.U32 R2, RZ, RZ, R7 ;  /* 0x000000ffff027224 */ /* 0x000fe200078e0007 */
[----:B------:R-:W4:Y:S01]  /*2fec0*/  LDL.LU R27, [R1+0x182c] ;  /* 0x00182c00011b7983 */ /* 0x000f220000300800 */
[----:B------:R-:W-:Y:S02]  /*2fed0*/  IMAD.MOV.U32 R6, RZ, RZ, R26 ;  /* 0x000000ffff067224 */ /* 0x000fe400078e001a */
[----:B------:R-:W4:Y:S02]  /*2fee0*/  LDL.LU R26, [R1+0x1828] ;  /* 0x00182800011a7983 */ /* 0x000f240000300800 */
[----:B------:R-:W-:Y:S02]  /*2fef0*/  IMAD.MOV.U32 R7, RZ, RZ, R60 ;  /* 0x000000ffff077224 */ /* 0x000fe400078e003c */
[----:B------:R-:W4:Y:S01]  /*2ff00*/  LDL.LU R60, [R1+0x1824] ;  /* 0x00182400013c7983 */ /* 0x000f220000300800 */
[----:B------:R-:W-:Y:S01]  /*2ff10*/  IMAD.MOV.U32 R51, RZ, RZ, R0 ;  /* 0x000000ffff337224 */ /* 0x000fe200078e0000 */
[----:B--2---:R-:W-:Y:S01]  /*2ff20*/  HMMA.16816.F32.BF16 R20, R44, R24, R20 ;  /* 0x000000182c14723c */ /* 0x004fe20000041814 */
[----:B---3--:R-:W-:-:S02]  /*2ff30*/  IMAD.MOV.U32 R50, RZ, RZ, R35 ;  /* 0x000000ffff327224 */ /* 0x008fc400078e0023 */
[----:B----4-:R-:W-:Y:S02]  /*2ff40*/  IMAD.MOV.U32 R49, RZ, RZ, R31 ;  /* 0x000000ffff317224 */ /* 0x010fe400078e001f */
[----:B------:R-:W-:Y:S02]  /*2ff50*/  IMAD.MOV.U32 R48, RZ, RZ, R61 ;  /* 0x000000ffff307224 */ /* 0x000fe400078e003d */
[----:B------:R-:W2:Y:S01]  /*2ff60*/  LDL.LU R61, [R1+0x1820] ;  /* 0x00182000013d7983 */ /* 0x000ea20000300800 */
[----:B------:R-:W3:Y:S02]  /*2ff70*/  LDL.LU R31, [R1+0x181c] ;  /* 0x00181c00011f7983 */ /* 0x000ee40000300800 */
[----:B------:R-:W4:Y:S02]  /*2ff80*/  LDL.LU R35, [R1+0x1818] ;  /* 0x0018180001237983 */ /* 0x000f240000300800 */
[----:B------:R-:W-:Y:S01]  /*2ff90*/  STL [R1+0x1730], R2 ;  /* 0x0017300201007387 */ /* 0x000fe20000100800 */
[----:B------:R-:W-:Y:S01]  /*2ffa0*/  STL [R1+0x172c], R3 ;  /* 0x00172c0301007387 */ /* 0x000fe20000100800 */
[----:B------:R-:W-:Y:S02]  /*2ffb0*/  STL [R1+0x1728], R28 ;  /* 0x0017281c01007387 */ /* 0x000fe40000100800 */
[----:B------:R-:W-:Y:S08]  /*2ffc0*/  STL [R1+0x1724], R29 ;  /* 0x0017241d01007387 */ /* 0x000ff00000100800 */
[----:B------:R-:W-:Y:S01]  /*2ffd0*/  IMAD.MOV.U32 R33, RZ, RZ, R22 ;  /* 0x000000ffff217224 */ /* 0x000fe200078e0016 */
[----:B------:R0:W-:Y:S01]  /*2ffe0*/  STL [R1+0x10], R20 ;  /* 0x0000101401007387 */ /* 0x0001e20000100800 */
[----:B------:R-:W-:-:S02]  /*2fff0*/  IMAD.MOV.U32 R32, RZ, RZ, R23 ;  /* 0x000000ffff207224 */ /* 0x000fc400078e0017 */
[----:B------:R-:W-:Y:S02]  /*30000*/  IMAD.MOV.U32 R0, RZ, RZ, R21 ;  /* 0x000000ffff007224 */ /* 0x000fe400078e0015 */
[----:B------:R-:W2:Y:S01]  /*30010*/  LDL.LU.64 R22, [R1+0x1810] ;  /* 0x0018100001167983 */ /* 0x000ea20000300a00 */
[----:B0-----:R-:W2:Y:S02]  /*30020*/  LDL.LU.64 R20, [R1+0x1808] ;  /* 0x0018080001147983 */ /* 0x001ea40000300a00 */
        /* <DEDUP_REMOVED lines=8> */
[----:B------:R-:W2:Y:S01]  /*300b0*/  LDL.LU.64 R16, [R1+0x17f8] ;  /* 0x0017f80001107983 */ /* 0x000ea20000300a00 */
[C---:B------:R-:W-:Y:S08]  /*300c0*/  HMMA.16816.F32.BF16 R52, R44.reuse, R12, R52 ;  /* 0x0000000c2c34723c */ /* 0x040ff00000041834 */
[C---:B--2---:R-:W-:Y:S08]  /*300d0*/  HMMA.16816.F32.BF16 R56, R44.reuse, R16, R56 ;  /* 0x000000102c38723c */ /* 0x044ff00000041838 */
[----:B------:R-:W-:Y:S11]  /*300e0*/  HMMA.16816.F32.BF16 R44, R44, R8, R40 ;  /* 0x000000082c2c723c */ /* 0x000ff60000041828 */
[----:B------:R-:W-:Y:S04]  /*300f0*/  @!UPT UIADD3 URZ, URZ, URZ, URZ ;  /* 0x0000003f3f3ff290 */ /* 0x000fe8000fffe03f */
[----:B------:R-:W-:Y:S01]  /*30100*/  STL.64 [R1+0x16d0], R58 ;  /* 0x0016d03a01007387 */ /* 0x000fe20000100a00 */
[----:B------:R0:W-:Y:S02]  /*30110*/  STL.64 [R1+0x16c8], R56 ;  /* 0x0016c83801007387 */ /* 0x0001e40000100a00 */
[----:B0-----:R-:W-:Y:S02]  /*30120*/  IMAD.MOV.U32 R56, RZ, RZ, R26 ;  /* 0x000000ffff387224 */ /* 0x001fe400078e001a */
[----:B------:R-:W-:Y:S01]  /*30130*/  IMAD.MOV.U32 R57, RZ, RZ, R27 ;  /* 0x000000ffff397224 */ /* 0x000fe200078e001b */
[----:B------:R-:W2:Y:S01]  /*30140*/  LDL.LU R26, [R1+0x17f4] ;  /* 0x0017f400011a7983 */ /* 0x000ea20000300800 */
[----:B------:R-:W2:Y:S02]  /*30150*/  LDL.LU R27, [R1+0x17f0] ;  /* 0x0017f000011b7983 */ /* 0x000ea40000300800 */
[----:B------:R-:W-:Y:S02]  /*30160*/  IMAD.MOV.U32 R58, RZ, RZ, R30 ;  /* 0x000000ffff3a7224 */ /* 0x000fe400078e001e */
[----:B------:R-:W-:Y:S01]  /*30170*/  IMAD.MOV.U32 R59, RZ, RZ, R34 ;  /* 0x000000ffff3b7224 */ /* 0x000fe200078e0022 */
[----:B------:R-:W2:Y:S01]  /*30180*/  LDL.LU R30, [R1+0x17ec] ;  /* 0x0017ec00011e7983 */ /* 0x000ea20000300800 */
[----:B------:R-:W2:Y:S02]  /*30190*/  LDL.LU R34, [R1+0x17e8] ;  /* 0x0017e80001227983 */ /* 0x000ea40000300800 */
[----:B------:R0:W-:Y:S02]  /*301a0*/  STL.64 [R1+0x16e0], R54 ;  /* 0x0016e03601007387 */ /* 0x0001e40000100a00 */
[----:B------:R-:W-:Y:S01]  /*301b0*/  STL.64 [R1+0x16d8], R52 ;  /* 0x0016d83401007387 */ /* 0x000fe20000100a00 */
[----:B0-----:R-:W2:Y:S01]  /*301c0*/  LDL.LU R54, [R1+0x48] ;  /* 0x0000480001367983 */ /* 0x001ea20000300800 */
[----:B------:R-:W2:Y:S02]  /*301d0*/  LDL.LU R55, [R1+0x4c] ;  /* 0x00004c0001377983 */ /* 0x000ea40000300800 */
[----:B------:R-:W2:Y:S02]  /*301e0*/  LDL.LU.64 R42, [R1+0x17e0] ;  /* 0x0017e000012a7983 */ /* 0x000ea40000300a00 */
[----:B------:R-:W2:Y:S01]  /*301f0*/  LDL.LU.64 R40, [R1+0x17d8] ;  /* 0x0017d80001287983 */ /* 0x000ea20000300a00 */
[----:B------:R-:W-:Y:S01]  /*30200*/  STL.64 [R1+0x16f0], R46 ;  /* 0x0016f02e01007387 */ /* 0x000fe20000100a00 */
[----:B------:R4:W-:Y:S02]  /*30210*/  STL.64 [R1+0x16e8], R44 ;  /* 0x0016e82c01007387 */ /* 0x0009e40000100a00 */
[----:B----4-:R-:W-:-:S02]  /*30220*/  IMAD.MOV.U32 R44, RZ, RZ, R35 ;  /* 0x000000ffff2c7224 */ /* 0x010fc400078e0023 */
[----:B------:R-:W4:Y:S01]  /*30230*/  LDL.LU R35, [R1+0x17d4] ;  /* 0x0017d40001237983 */ /* 0x000f220000300800 */
[----:B---3--:R-:W-:Y:S02]  /*30240*/  IMAD.MOV.U32 R45, RZ, RZ, R31 ;  /* 0x000000ffff2d7224 */ /* 0x008fe400078e001f */
[----:B------:R-:W3:Y:S02]  /*30250*/  LDL.LU R31, [R1+0x17d0] ;  /* 0x0017d000011f7983 */ /* 0x000ee40000300800 */
[----:B------:R-:W-:Y:S02]  /*30260*/  IMAD.MOV.U32 R46, RZ, RZ, R61 ;  /* 0x000000ffff2e7224 */ /* 0x000fe400078e003d */
[----:B------:R-:W-:-:S07]  /*30270*/  IMAD.MOV.U32 R47, RZ, RZ, R60 ;  /* 0x000000ffff2f7224 */ /* 0x000fce00078e003c */
[C---:B--2---:R-:W-:Y:S11]  /*30280*/  HMMA.16816.F32.BF16 R44, R40.reuse, R54, R44 ;  /* 0x00000036282c723c */ /* 0x044ff6000004182c */
[----:B------:R-:W-:Y:S11]  /*30290*/  @!UPT UIADD3 URZ, URZ, URZ, URZ ;  /* 0x0000003f3f3ff290 */ /* 0x000ff6000fffe03f */
[----:B------:R-:W-:Y:S01]  /*302a0*/  @!UPT UIADD3 URZ, URZ, URZ, URZ ;  /* 0x0000003f3f3ff290 */ /* 0x000fe2000fffe03f */
[----:B------:R-:W-:Y:S01]  /*302b0*/  STL.64 [R1+0x350], R44 ;  /* 0x0003502c01007387 */ /* 0x000fe20000100a00 */
[----:B------:R-:W-:Y:S02]  /*302c0*/  IMAD.MOV.U32 R61, RZ, RZ, R45 ;  /* 0x000000ffff3d7224 */ /* 0x000fe400078e002d */
[----:B------:R4:W-:Y:S02]  /*302d0*/  STL.64 [R1+0x358], R46 ;  /* 0x0003582e01007387 */ /* 0x0009e40000100a00 */
[----:B------:R-:W-:Y:S02]  /*302e0*/  IMAD.MOV.U32 R60, RZ, RZ, R44 ;  /* 0x000000ffff3c7224 */ /* 0x000fe400078e002c */
[C---:B----4-:R-:W-:Y:S03]  /*302f0*/  HMMA.16816.F32.BF16 R44, R40.reuse, R34, R56 ;  /* 0x00000022282c723c */ /* 0x050fe60000041838 */
[----:B------:R-:W-:Y:S01]  /*30300*/  STL [R1+0x166c], R60 ;  /* 0x00166c3c01007387 */ /* 0x000fe20000100800 */
[----:B------:R-:W-:Y:S02]  /*30310*/  STL [R1+0x1668], R61 ;  /* 0x0016683d01007387 */ /* 0x000fe40000100800 */
[----:B------:R-:W-:Y:S02]  /*30320*/  STL.64 [R1+0x1790], R34 ;  /* 0x0017902201007387 */ /* 0x000fe40000100a00 */
[----:B------:R3:W-:Y:S02]  /*30330*/  STL.64 [R1+0x1788], R32 ;  /* 0x0017882001007387 */ /* 0x0007e40000100a00 */
[C---:B---3--:R-:W-:Y:S11]  /*30340*/  HMMA.16816.F32.BF16 R32, R40.reuse, R30, R48 ;  /* 0x0000001e2820723c */ /* 0x048ff60000041830 */
[----:B------:R-:W-:Y:S02]  /*30350*/  @!UPT UIADD3 URZ, URZ, URZ, URZ ;  /* 0x0000003f3f3ff290 */ /* 0x000fe4000fffe03f */
[----:B------:R-:W-:Y:S01]  /*30360*/  STL.64 [R1+0x340], R44 ;  /* 0x0003402c01007387 */ /* 0x000fe20000100a00 */
[----:B------:R-:W-:Y:S02]  /*30370*/  STL.64 [R1+0x348], R46 ;  /* 0x0003482e01007387 */ /* 0x000fe40000100a00 */
[----:B------:R-:W-:Y:S02]  /*30380*/  STL.64 [R1+0x1780], R30 ;  /* 0x0017801e01007387 */ /* 0x000fe40000100a00 */
[----:B------:R0:W-:Y:S02]  /*30390*/  STL.64 [R1+0x1778], R28 ;  /* 0x0017781c01007387 */ /* 0x0001e40000100a00 */
[C---:B0-----:R-:W-:Y:S08]  /*303a0*/  HMMA.16816.F32.BF16 R28, R40.reuse, R26, R4 ;  /* 0x0000001a281c723c */ /* 0x041ff00000041804 */
[----:B------:R-:W-:Y:S01]  /*303b0*/  HMMA.16816.F32.BF16 R4, R40, R22, R36 ;  /* 0x000000162804723c */ /* 0x000fe20000041824 */
[----:B------:R-:W-:Y:S01]  /*303c0*/  STL.64 [R1+0x380], R32 ;  /* 0x0003802001007387 */ /* 0x000fe20000100a00 */
[----:B------:R-:W-:Y:S11]  /*303d0*/  STL.64 [R1+0x388], R34 ;  /* 0x0003882201007387 */ /* 0x000ff60000100a00 */
[----:B------:R-:W-:Y:S02]  /*303e0*/  @!UPT UIADD3 URZ, URZ, URZ, URZ ;  /* 0x0000003f3f3ff290 */ /* 0x000fe4000fffe03f */
[----:B------:R-:W-:Y:S01]  /*303f0*/  STL.64 [R1+0x370], R28 ;  /* 0x0003701c01007387 */ /* 0x000fe20000100a00 */
[----:B------:R-:W-:Y:S07]  /*30400*/  STL.64 [R1+0x378], R30 ;  /* 0x0003781e01007387 */ /* 0x000fee0000100a00 */
[----:B------:R0:W-:Y:S02]  /*30410*/  STL.64 [R1+0x2a0], R4 ;  /* 0x0002a00401007387 */ /* 0x0001e40000100a00 */
[----:B------:R1:W-:Y:S02]  /*30420*/  STL.64 [R1+0x2a8], R6 ;  /* 0x0002a80601007387 */ /* 0x0003e40000100a00 */
[----:B------:R-:W-:-:S02]  /*30430*/  IMAD.MOV.U32 R24, RZ, RZ, R4 ;  /* 0x000000ffff187224 */ /* 0x000fc400078e0004 */
[----:B0-----:R-:W2:Y:S01]  /*30440*/  LDL.LU R4, [R1+0x110] ;  /* 0x0001100001047983 */ /* 0x001ea20000300800 */
[----:B------:R-:W2:Y:S02]  /*30450*/  LDL.LU R5, [R1+0x114] ;  /* 0x0001140001057983 */ /* 0x000ea40000300800 */
[----:B------:R-:W-:Y:S02]  /*30460*/  IMAD.MOV.U32 R20, RZ, RZ, R6 ;  /* 0x000000ffff147224 */ /* 0x000fe400078e0006 */
[----:B-1----:R-:W-:Y:S02]  /*30470*/  IMAD.MOV.U32 R6, RZ, RZ, R18 ;  /* 0x000000ffff067224 */ /* 0x002fe400078e0012 */
[----:B------:R-:W-:Y:S01]  /*30480*/  IMAD.MOV.U32 R7, RZ, RZ, R19 ;  /* 0x000000ffff077224 */ /* 0x000fe200078e0013 */
[----:B------:R-:W3:Y:S01]  /*30490*/  LDL.LU R18, [R1+0x17cc] ;  /* 0x0017cc0001127983 */ /* 0x000ee20000300800 */
[----:B------:R-:W4:Y:S03]  /*304a0*/  LDL.LU R19, [R1+0x17c8] ;  /* 0x0017c80001137983 */ /* 0x000f260000300800 */
[----:B------:R-:W-:Y:S04]  /*304b0*/  STL.64 [R1+0x1750], R6 ;  /* 0x0017500601007387 */ /* 0x000fe80000100a00 */
[----:B--2---:R0:W-:Y:S04]  /*304c0*/  STL.64 [R1+0x1748], R4 ;  /* 0x0017480401007387 */ /* 0x0041e80000100a00 */
        /* <DEDUP_REMOVED lines=8> */
[----:B--2---:R4:W-:Y:S01]  /*30550*/  STL.64 [R1+0x1760], R6 ;  /* 0x0017600601007387 */ /* 0x0049e20000100a00 */
[----:B------:R0:W-:Y:S02]  /*30560*/  STL.64 [R1+0x1758], R4 ;  /* 0x0017580401007387 */ /* 0x0001e40000100a00 */
[----:B----4-:R-:W-:Y:S01]  /*30570*/  IMAD.MOV.U32 R6, RZ, RZ, R19 ;  /* 0x000000ffff067224 */ /* 0x010fe200078e0013 */
[----:B0-----:R-:W2:Y:S01]  /*30580*/  LDL.LU R4, [R1+0x130] ;  /* 0x0001300001047983 */ /* 0x001ea20000300800 */
[----:B------:R-:W2:Y:S02]  /*30590*/  LDL.LU R5, [R1+0x134] ;  /* 0x0001340001057983 */ /* 0x000ea40000300800 */
[----:B------:R-:W4:Y:S02]  /*305a0*/  LDL.LU R19, [R1+0x17c4] ;  /* 0x0017c40001137983 */ /* 0x000f240000300800 */
[----:B---3--:R-:W-:-:S02]  /*305b0*/  IMAD.MOV.U32 R7, RZ, RZ, R18 ;  /* 0x000000ffff077224 */ /* 0x008fc400078e0012 */
[----:B------:R-:W3:Y:S01]  /*305c0*/  LDL.LU R18, [R1+0x17c0] ;  /* 0x0017c00001127983 */ /* 0x000ee20000300800 */
        /* <DEDUP_REMOVED lines=14> */
[----:B----4-:R-:W-:-:S02]  /*306b0*/  IMAD.MOV.U32 R35, RZ, RZ, R19 ;  /* 0x000000ffff237224 */ /* 0x010fc400078e0013 */
[----:B---3--:R-:W-:Y:S02]  /*306c0*/  IMAD.MOV.U32 R34, RZ, RZ, R18 ;  /* 0x000000ffff227224 */ /* 0x008fe400078e0012 */
[----:B------:R-:W3:Y:S01]  /*306d0*/  LDL.LU R18, [R1+0x17bc] ;  /* 0x0017bc0001127983 */ /* 0x000ee20000300800 */
[----:B------:R-:W3:Y:S02]  /*306e0*/  LDL.LU R19, [R1+0x17b8] ;  /* 0x0017b80001137983 */ /* 0x000ee40000300800 */
[----:B------:R-:W-:Y:S02]  /*306f0*/  STL.64 [R1+0x1770], R6 ;  /* 0x0017700601007387 */ /* 0x000fe40000100a00 */
[----:B--2---:R0:W-:Y:S02]  /*30700*/  STL.64 [R1+0x1768], R4 ;  /* 0x0017680401007387 */ /* 0x0041e40000100a00 */
[----:B0-----:R-:W2:Y:S01]  /*30710*/  LDL.LU R4, [R1+0x140] ;  /* 0x0001400001047983 */ /* 0x001ea20000300800 */
[----:B------:R-:W2:Y:S02]  /*30720*/  LDL.LU R5, [R1+0x144] ;  /* 0x0001440001057983 */ /* 0x000ea40000300800 */
[----:B------:R-:W2:Y:S02]  /*30730*/  LDL.LU R6, [R1+0x148] ;  /* 0x0001480001067983 */ /* 0x000ea40000300800 */
[----:B------:R-:W2:Y:S01]  /*30740*/  LDL.LU R7, [R1+0x14c] ;  /* 0x00014c0001077983 */ /* 0x000ea20000300800 */
[----:B------:R-:W-:Y:S01]  /*30750*/  STL [R1+0x1674], R24 ;  /* 0x0016741801007387 */ /* 0x000fe20000100800 */
[----:B------:R-:W-:Y:S01]  /*30760*/  STL [R1+0x1670], R20 ;  /* 0x0016701401007387 */ /* 0x000fe20000100800 */
[----:B---3--:R-:W-:Y:S11]  /*30770*/  HMMA.16816.F32.BF16 R44, R40, R18, R56 ;  /* 0x00000012282c723c */ /* 0x008ff60000041838 */
[----:B------:R-:W-:Y:S11]  /*30780*/  @!UPT UIADD3 URZ, URZ, URZ, URZ ;  /* 0x0000003f3f3ff290 */ /* 0x000ff6000fffe03f */
[----:B------:R-:W-:Y:S01]  /*30790*/  @!UPT UIADD3 URZ, URZ, URZ, URZ ;  /* 0x0000003f3f3ff290 */ /* 0x000fe2000fffe03f */
[----:B------:R0:W-:Y:S01]  /*307a0*/  STL.64 [R1+0x290], R44 ;  /* 0x0002902c01007387 */ /* 0x0001e20000100a00 */
[----:B------:R1:W-:Y:S02]  /*307b0*/  STL.64 [R1+0x298], R46 ;  /* 0x0002982e01007387 */ /* 0x0003e40000100a00 */
[----:B------:R-:W-:Y:S02]  /*307c0*/  IMAD.MOV.U32 R25, RZ, RZ, R44 ;  /* 0x000000ffff197224 */ /* 0x000fe400078e002c */
[----:B------:R-:W-:Y:S01]  /*307d0*/  IMAD.MOV.U32 R21, RZ, RZ, R46 ;  /* 0x000000ffff157224 */ /* 0x000fe200078e002e */
[----:B0-----:R-:W3:Y:S01]  /*307e0*/  LDL.LU R44, [R1+0xd0] ;  /* 0x0000d000012c7983 */ /* 0x001ee20000300800 */
[----:B------:R-:W3:Y:S02]  /*307f0*/  LDL.LU R45, [R1+0xd4] ;  /* 0x0000d400012d7983 */ /* 0x000ee40000300800 */
[----:B-1----:R-:W-:Y:S02]  /*30800*/  IMAD.MOV.U32 R46, RZ, RZ, R14 ;  /* 0x000000ffff2e7224 */ /* 0x002fe400078e000e */
[----:B------:R-:W-:Y:S01]  /*30810*/  IMAD.MOV.U32 R47, RZ, RZ, R15 ;  /* 0x000000ffff2f7224 */ /* 0x000fe200078e000f */
[----:B------:R-:W4:Y:S01]  /*30820*/  LDL.LU R14, [R1+0x17b4] ;  /* 0x0017b400010e7983 */ /* 0x000f220000300800 */
[----:B------:R-:W4:Y:S02]  /*30830*/  LDL.LU R15, [R1+0x17b0] ;  /* 0x0017b000010f7983 */ /* 0x000f240000300800 */
[----:B------:R-:W2:Y:S02]  /*30840*/  LDL.LU R56, [R1+0xc0] ;  /* 0x0000c00001387983 */ /* 0x000ea40000300800 */
[----:B------:R-:W2:Y:S02]  /*30850*/  LDL.LU R57, [R1+0xc4] ;  /* 0x0000c40001397983 */ /* 0x000ea40000300800 */
[----:B------:R-:W-:-:S02]  /*30860*/  IMAD.MOV.U32 R58, RZ, RZ, R10 ;  /* 0x000000ffff3a7224 */ /* 0x000fc400078e000a */
[----:B------:R-:W-:Y:S01]  /*30870*/  IMAD.MOV.U32 R59, RZ, RZ, R11 ;  /* 0x000000ffff3b7224 */ /* 0x000fe200078e000b */
[----:B------:R-:W2:Y:S01]  /*30880*/  LDL.LU R10, [R1+0x17ac] ;  /* 0x0017ac00010a7983 */ /* 0x000ea20000300800 */
[----:B------:R-:W2:Y:S02]  /*30890*/  LDL.LU R11, [R1+0x17a8] ;  /* 0x0017a800010b7983 */ /* 0x000ea40000300800 */
[----:B------:R-:W-:Y:S02]  /*308a0*/  STL [R1+0x167c], R25 ;  /* 0x00167c1901007387 */ /* 0x000fe40000100800 */
[----:B------:R-:W-:Y:S01]  /*308b0*/  STL [R1+0x1678], R21 ;  /* 0x0016781501007387 */ /* 0x000fe20000100800 */
[C---:B----4-:R-:W-:Y:S08]  /*308c0*/  HMMA.16816.F32.BF16 R48, R40.reuse, R14, R48 ;  /* 0x0000000e2830723c */ /* 0x050ff00000041830 */
[----:B--2---:R-:W-:Y:S11]  /*308d0*/  HMMA.16816.F32.BF16 R40, R40, R10, R36 ;  /* 0x0000000a2828723c */ /* 0x004ff60000041824 */
[----:B------:R-:W-:Y:S04]  /*308e0*/  @!UPT UIADD3 URZ, URZ, URZ, URZ ;  /* 0x0000003f3f3ff290 */ /* 0x000fe8000fffe03f */
[----:B------:R0:W-:Y:S01]  /*308f0*/  STL.64 [R1+0x2d0], R48 ;  /* 0x0002d03001007387 */ /* 0x0001e20000100a00 */
[----:B------:R1:W-:Y:S03]  /*30900*/  STL.64 [R1+0x2d8], R50 ;  /* 0x0002d83201007387 */ /* 0x0003e60000100a00 */
[----:B0-----:R-:W2:Y:S01]  /*30910*/  LDL.LU R48, [R1+0xb0] ;  /* 0x0000b00001307983 */ /* 0x001ea20000300800 */
[----:B------:R-:W2:Y:S02]  /*30920*/  LDL.LU R49, [R1+0xb4] ;  /* 0x0000b40001317983 */ /* 0x000ea40000300800 */
[----:B-1----:R-:W2:Y:S02]  /*30930*/  LDL.LU R50, [R1+0xb8] ;  /* 0x0000b80001327983 */ /* 0x002ea40000300800 */
[----:B------:R-:W2:Y:S01]  /*30940*/  LDL.LU R51, [R1+0xbc] ;  /* 0x0000bc0001337983 */ /* 0x000ea20000300800 */
[----:B------:R-:W4:Y:S01]  /*30950*/  LDL.LU.64 R38, [R1+0x17a0] ;  /* 0x0017a00001267983 */ /* 0x000f220000300a00 */
[----:B------:R-:W4:Y:S02]  /*30960*/  LDL.LU.64 R36, [R1+0x1798] ;  /* 0x0017980001247983 */ /* 0x000f240000300a00 */
[----:B------:R0:W-:Y:S02]  /*30970*/  STL.64 [R1+0x2c0], R40 ;  /* 0x0002c02801007387 */ /* 0x0001e40000100a00 */
[----:B------:R1:W-:Y:S01]  /*30980*/  STL.64 [R1+0x2c8], R42 ;  /* 0x0002c82a01007387 */ /* 0x0003e20000100a00 */
[----:B0-----:R-:W2:Y:S01]  /*30990*/  LDL.LU R40, [R1+0xe0] ;  /* 0x0000e00001287983 */ /* 0x001ea20000300800 */
[----:B------:R-:W2:Y:S02]  /*309a0*/  LDL.LU R41, [R1+0xe4] ;  /* 0x0000e40001297983 */ /* 0x000ea40000300800 */
[----:B-1----:R-:W2:Y:S02]  /*309b0*/  LDL.LU R42, [R1+0xe8] ;  /* 0x0000e800012a7983 */ /* 0x002ea40000300800 */
        /* <DEDUP_REMOVED lines=21> */
[----:B------:R-:W4:Y:S02]  /*30b10*/  LDL.LU.64 R4, [R1+0x1768] ;  /* 0x0017680001047983 */ /* 0x000f240000300a00 */
        /* <DEDUP_REMOVED lines=11> */
[----:B------:R-:W-:Y:S02]  /*30bd0*/  IMAD.MOV.U32 R12, RZ, RZ, R6 ;  /* 0x000000ffff0c7224 */ /* 0x000fe400078e0006 */
[----:B------:R0:W-:Y:S02]  /*30be0*/  STL.64 [R1+0x2b8], R6 ;  /* 0x0002b80601007387 */ /* 0x0001e40000100a00 */
[----:B------:R-:W-:Y:S01]  /*30bf0*/  IMAD.MOV.U32 R16, RZ, RZ, R4 ;  /* 0x000000ffff107224 */ /* 0x000fe200078e0004 */
[----:B0-----:R-:W4:Y:S01]  /*30c00*/  LDL.LU.64 R6, [R1+0x1750] ;  /* 0x0017500001067983 */ /* 0x001f220000300a00 */
[----:B------:R-:W4:Y:S03]  /*30c10*/  LDL.LU.64 R4, [R1+0x1748] ;  /* 0x0017480001047983 */ /* 0x000f260000300a00 */
[----:B------:R-:W-:Y:S02]  /*30c20*/  STL [R1+0x1684], R16 ;  /* 0x0016841001007387 */ /* 0x000fe40000100800 */
[----:B------:R-:W-:Y:S01]  /*30c30*/  STL [R1+0x1680], R12 ;  /* 0x0016800c01007387 */ /* 0x000fe20000100800 */
[C---:B----4-:R-:W-:Y:S11]  /*30c40*/  HMMA.16816.F32.BF16 R4, R36.reuse, R18, R4 ;  /* 0x000000122404723c */ /* 0x050ff60000041804 */
[----:B------:R-:W-:Y:S11]  /*30c50*/  @!UPT UIADD3 URZ, URZ, URZ, URZ ;  /* 0x0000003f3f3ff290 */ /* 0x000ff6000fffe03f */
[----:B------:R-:W-:Y:S01]  /*30c60*/  @!UPT UIADD3 URZ, URZ, URZ, URZ ;  /* 0x0000003f3f3ff290 */ /* 0x000fe2000fffe03f */
[----:B------:R-:W-:Y:S01]  /*30c70*/  STL.64 [R1+0x280], R4 ;  /* 0x0002800401007387 */ /* 0x000fe20000100a00 */
[----:B------:R-:W-:Y:S02]  /*30c80*/  IMAD.MOV.U32 R17, RZ, RZ, R4 ;  /* 0x000000ffff117224 */ /* 0x000fe400078e0004 */
[----:B------:R-:W-:Y:S02]  /*30c90*/  IMAD.MOV.U32 R13, RZ, RZ, R6 ;  /* 0x000000ffff0d7224 */ /* 0x000fe400078e0006 */
[----:B------:R0:W-:Y:S02]  /*30ca0*/  STL.64 [R1+0x288], R6 ;  /* 0x0002880601007387 */ /* 0x0001e40000100a00 */
[----:B0-----:R-:W3:Y:S01]  /*30cb0*/  LDL.LU.64 R6, [R1+0x1740] ;  /* 0x0017400001067983 */ /* 0x001ee20000300a00 */
[----:B------:R-:W3:Y:S02]  /*30cc0*/  LDL.LU.64 R4, [R1+0x1738] ;  /* 0x0017380001047983 */ /* 0x000ee40000300a00 */
[----:B------:R0:W-:Y:S02]  /*30cd0*/  STL [R1+0x168c], R17 ;  /* 0x00168c1101007387 */ /* 0x0001e40000100800 */
[----:B------:R1:W-:Y:S01]  /*30ce0*/  STL.64 [R1+0x1718], R18 ;  /* 0x0017181201007387 */ /* 0x0003e20000100a00 */
[----:B------:R-:W4:Y:S04]  /*30cf0*/  LDL.LU R16, [R1+0xf0] ;  /* 0x0000f00001107983 */ /* 0x000f280000300800 */
[----:B0-----:R-:W4:Y:S01]  /*30d00*/  LDL.LU R17, [R1+0xf4] ;  /* 0x0000f40001117983 */ /* 0x001f220000300800 */
[----:B-1----:R-:W4:Y:S02]  /*30d10*/  LDL.LU R18, [R1+0xf8] ;  /* 0x0000f80001127983 */ /* 0x002f240000300800 */
[----:B------:R-:W4:Y:S02]  /*30d20*/  LDL.LU R19, [R1+0xfc] ;  /* 0x0000fc0001137983 */ /* 0x000f240000300800 */
[----:B------:R-:W-:Y:S01]  /*30d30*/  STL [R1+0x1688], R13 ;  /* 0x0016880d01007387 */ /* 0x000fe20000100800 */
[----:B------:R3:W-:Y:S01]  /*30d40*/  STL.64 [R1+0x1710], R14 ;  /* 0x0017100e01007387 */ /* 0x0007e20000100a00 */
[----:B----4-:R-:W-:Y:S08]  /*30d50*/  HMMA.16816.F32.BF16 R16, R36, R14, R16 ;  /* 0x0000000e2410723c */ /* 0x010ff00000041810 */
[----:B---3--:R-:W-:Y:S11]  /*30d60*/  HMMA.16816.F32.BF16 R12, R4, R54, R44 ;  /* 0x00000036040c723c */ /* 0x008ff6000004182c */
[----:B------:R-:W-:Y:S04]  /*30d70*/  @!UPT UIADD3 URZ, URZ, URZ, URZ ;  /* 0x0000003f3f3ff290 */ /* 0x000fe8000fffe03f */
[----:B------:R-:W-:Y:S01]  /*30d80*/  STL.64 [R1+0x270], R16 ;  /* 0x0002701001007387 */ /* 0x000fe20000100a00 */
[----:B------:R2:W-:Y:S02]  /*30d90*/  STL.64 [R1+0x278], R18 ;  /* 0x0002781201007387 */ /* 0x0005e40000100a00 */
[----:B--2---:R-:W-:Y:S07]  /*30da0*/  HMMA.16816.F32.BF16 R16, R36, R10, R40 ;  /* 0x0000000a2410723c */ /* 0x004fee0000041828 */
[----:B------:R-:W-:-:S02]  /*30db0*/  IMAD.MOV.U32 R36, RZ, RZ, R14 ;  /* 0x000000ffff247224 */ /* 0x000fc400078e000e */
[----:B------:R-:W-:Y:S11]  /*30dc0*/  IMAD.MOV.U32 R40, RZ, RZ, R12 ;  /* 0x000000ffff287224 */ /* 0x000ff600078e000c */
[----:B------:R-:W-:Y:S03]  /*30dd0*/  @!UPT UIADD3 URZ, URZ, URZ, URZ ;  /* 0x0000003f3f3ff290 */ /* 0x000fe6000fffe03f */
[----:B------:R-:W-:Y:S01]  /*30de0*/  STL.64 [R1+0x1f0], R16 ;  /* 0x0001f01001007387 */ /* 0x000fe20000100a00 */
[----:B------:R-:W-:Y:S02]  /*30df0*/  STL.64 [R1+0x1f8], R18 ;  /* 0x0001f81201007387 */ /* 0x000fe40000100a00 */
[----:B------:R-:W-:Y:S02]  /*30e00*/  STL.64 [R1+0x360], R12 ;  /* 0x0003600c01007387 */ /* 0x000fe40000100a00 */
[----:B------:R0:W-:Y:S02]  /*30e10*/  STL.64 [R1+0x368], R14 ;  /* 0x0003680e01007387 */ /* 0x0001e40000100a00 */
[C---:B0-----:R-:W-:Y:S01]  /*30e20*/  HMMA.16816.F32.BF16 R12, R4.reuse, R34, R56 ;  /* 0x00000022040c723c */ /* 0x041fe20000041838 */
[----:B------:R-:W-:Y:S01]  /*30e30*/  STL.64 [R1+0x1708], R54 ;  /* 0x0017083601007387 */ /* 0x000fe20000100a00 */
[----:B------:R-:W-:Y:S02]  /*30e40*/  STL [R1+0x1694], R40 ;  /* 0x0016942801007387 */ /* 0x000fe40000100800 */
[----:B------:R-:W-:Y:S11]  /*30e50*/  STL [R1+0x1690], R36 ;  /* 0x0016902401007387 */ /* 0x000ff60000100800 */
[----:B------:R-:W-:Y:S08]  /*30e60*/  @!UPT UIADD3 URZ, URZ, URZ, URZ ;  /* 0x0000003f3f3ff290 */ /* 0x000ff0000fffe03f */
[----:B------:R-:W-:Y:S01]  /*30e70*/  STL.64 [R1+0x330], R12 ;  /* 0x0003300c01007387 */ /* 0x000fe20000100a00 */
[----:B------:R-:W-:Y:S02]  /*30e80*/  IMAD.MOV.U32 R37, RZ, RZ, R14 ;  /* 0x000000ffff257224 */ /* 0x000fe400078e000e */
[----:B------:R0:W-:Y:S02]  /*30e90*/  STL.64 [R1+0x338], R14 ;  /* 0x0003380e01007387 */ /* 0x0001e40000100a00 */
[----:B------:R-:W-:Y:S02]  /*30ea0*/  IMAD.MOV.U32 R41, RZ, RZ, R12 ;  /* 0x000000ffff297224 */ /* 0x000fe400078e000c */
[----:B0-----:R-:W-:Y:S03]  /*30eb0*/  HMMA.16816.F32.BF16 R12, R4, R30, R48 ;  /* 0x0000001e040c723c */ /* 0x001fe60000041830 */
[----:B------:R-:W-:Y:S01]  /*30ec0*/  STL [R1+0x169c], R41 ;  /* 0x00169c2901007387 */ /* 0x000fe20000100800 */
[----:B------:R-:W-:Y:S11]  /*30ed0*/  STL [R1+0x1698], R37 ;  /* 0x0016982501007387 */ /* 0x000ff60000100800 */
[----:B------:R-:W-:Y:S08]  /*30ee0*/  @!UPT UIADD3 URZ, URZ, URZ, URZ ;  /* 0x0000003f3f3ff290 */ /* 0x000ff0000fffe03f */
        /* <DEDUP_REMOVED lines=9> */
[----:B------:R-:W-:-:S02]  /*30f80*/  IMAD.MOV.U32 R42, RZ, RZ, R12 ;  /* 0x000000ffff2a7224 */ /* 0x000fc400078e000c */
[----:B------:R-:W3:Y:S02]  /*30f90*/  LDL.LU R19, [R1+0x9c] ;  /* 0x00009c0001137983 */ /* 0x000ee40000300800 */
[----:B------:R-:W-:Y:S01]  /*30fa0*/  IMAD.MOV.U32 R38, RZ, RZ, R14 ;  /* 0x000000ffff267224 */ /* 0x000fe200078e000e */
[----:B0-----:R-:W4:Y:S01]  /*30fb0*/  LDL.LU R12, [R1+0x80] ;  /* 0x00008000010c7983 */ /* 0x001f220000300800 */
[----:B------:R-:W4:Y:S02]  /*30fc0*/  LDL.LU R13, [R1+0x84] ;  /* 0x00008400010d7983 */ /* 0x000f240000300800 */
[----:B-1----:R-:W4:Y:S02]  /*30fd0*/  LDL.LU R14, [R1+0x88] ;  /* 0x00008800010e7983 */ /* 0x002f240000300800 */
[----:B------:R-:W4:Y:S01]  /*30fe0*/  LDL.LU R15, [R1+0x8c] ;  /* 0x00008c00010f7983 */ /* 0x000f220000300800 */
        /* <DEDUP_REMOVED lines=12> */
[----:B------:R0:W-:Y:S01]  /*310b0*/  STL [R1+0x16a4], R42 ;  /* 0x0016a42a01007387 */ /* 0x0001e20000100800 */
[----:B------:R-:W2:Y:S02]  /*310c0*/  LDL.LU R40, [R1+0xa0] ;  /* 0x0000a00001287983 */ /* 0x000ea40000300800 */
[----:B------:R-:W2:Y:S01]  /*310d0*/  LDL.LU R41, [R1+0xa4] ;  /* 0x0000a40001297983 */ /* 0x000ea20000300800 */
[----:B0-----:R-:W2:Y:S01]  /*310e0*/  LDL.LU R42, [R1+0xa8] ;  /* 0x0000a800012a7983 */ /* 0x001ea20000300800 */
[----:B------:R-:W2:Y:S02]  /*310f0*/  LDL.LU R43, [R1+0xac] ;  /* 0x0000ac00012b7983 */ /* 0x000ea40000300800 */
[----:B------:R-:W-:Y:S02]  /*31100*/  STL [R1+0x16a0], R38 ;  /* 0x0016a02601007387 */ /* 0x000fe40000100800 */
[----:B------:R-:W-:Y:S01]  /*31110*/  IMAD.MOV.U32 R37, RZ, RZ, R0 ;  /* 0x000000ffff257224 */ /* 0x000fe200078e0000 */
[C---:B---3--:R-:W-:Y:S08]  /*31120*/  HMMA.16816.F32.BF16 R16, R4.reuse, R22, R16 ;  /* 0x000000160410723c */ /* 0x048ff00000041810 */
[----:B--2---:R-:W-:Y:S11]  /*31130*/  HMMA.16816.F32.BF16 R40, R4, R26, R40 ;  /* 0x0000001a0428723c */ /* 0x004ff60000041828 */
[----:B------:R-:W-:Y:S11]  /*31140*/  @!UPT UIADD3 URZ, URZ, URZ, URZ ;  /* 0x0000003f3f3ff290 */ /* 0x000ff6000fffe03f */
[----:B------:R-:W-:Y:S01]  /*31150*/  @!UPT UIADD3 URZ, URZ, URZ, URZ ;  /* 0x0000003f3f3ff290 */ /* 0x000fe2000fffe03f */
[----:B------:R-:W-:Y:S01]  /*31160*/  STL.64 [R1+0x2f0], R40 ;  /* 0x0002f02801007387 */ /* 0x000fe20000100a00 */
[----:B------:R0:W-:Y:S02]  /*31170*/  STL.64 [R1+0x2f8], R42 ;  /* 0x0002f82a01007387 */ /* 0x0001e40000100a00 */
[----:B------:R-:W-:Y:S01]  /*31180*/  IMAD.MOV.U32 R39, RZ, RZ, R42 ;  /* 0x000000ffff277224 */ /* 0x000fe200078e002a */
[----:B0-----:R-:W-:Y:S01]  /*31190*/  MOV R43, R40 ;  /* 0x00000028002b7202 */ /* 0x001fe20000000f00 */
[----:B------:R-:W-:Y:S02]  /*311a0*/  IMAD.MOV.U32 R40, RZ, RZ, R2 ;  /* 0x000000ffff287224 */ /* 0x000fe400078e0002 */
[----:B------:R-:W-:Y:S02]  /*311b0*/  IMAD.MOV.U32 R41, RZ, RZ, R3 ;  /* 0x000000ffff297224 */ /* 0x000fe400078e0003 */
[----:B------:R-:W-:Y:S01]  /*311c0*/  IMAD.MOV.U32 R42, RZ, RZ, R28 ;  /* 0x000000ffff2a7224 */ /* 0x000fe200078e001c */
[----:B------:R0:W-:Y:S01]  /*311d0*/  STL [R1+0x16ac], R43 ;  /* 0x0016ac2b01007387 */ /* 0x0001e20000100800 */
[----:B------:R-:W2:Y:S02]  /*311e0*/  LDL.LU R2, [R1+0x1730] ;  /* 0x0017300001027983 */ /* 0x000ea40000300800 */
[----:B------:R-:W3:Y:S02]  /*311f0*/  LDL.LU R3, [R1+0x172c] ;  /* 0x00172c0001037983 */ /* 0x000ee40000300800 */
[----:B------:R-:W2:Y:S02]  /*31200*/  LDL.LU R28, [R1+0x1728] ;  /* 0x00172800011c7983 */ /* 0x000ea40000300800 */
[----:B0-----:R-:W-:-:S02]  /*31210*/  IMAD.MOV.U32 R43, RZ, RZ, R29 ;  /* 0x000000ffff2b7224 */ /* 0x001fc400078e001d */
[----:B------:R-:W2:Y:S01]  /*31220*/  LDL.LU R29, [R1+0x1724] ;  /* 0x00172400011d7983 */ /* 0x000ea20000300800 */
[----:B------:R-:W-:Y:S02]  /*31230*/  STL [R1+0x16a8], R39 ;  /* 0x0016a82701007387 */ /* 0x000fe40000100800 */
[----:B------:R-:W2:Y:S02]  /*31240*/  LDL.LU R36, [R1+0x10] ;  /* 0x0000100001247983 */ /* 0x000ea40000300800 */
[----:B------:R-:W2:Y:S01]  /*31250*/  LDL.LU R0, [R1+0x1720] ;  /* 0x0017200001007983 */ /* 0x000ea20000300800 */
[----:B------:R-:W-:Y:S01]  /*31260*/  STL.64 [R1+0x1e0], R16 ;  /* 0x0001e01001007387 */ /* 0x000fe20000100a00 */
[----:B------:R0:W-:Y:S03]  /*31270*/  STL.64 [R1+0x1e8], R18 ;  /* 0x0001e81201007387 */ /* 0x0001e60000100a00 */
[----:B0-----:R-:W4:Y:S01]  /*31280*/  LDL.LU.64 R18, [R1+0x1718] ;  /* 0x0017180001127983 */ /* 0x001f220000300a00 */
[----:B------:R-:W-:-:S05]  /*31290*/  IMAD.MOV.U32 R8, RZ, RZ, R16 ;  /* 0x000000ffff087224 */ /* 0x000fca00078e0010 */
[----:B------:R-:W-:Y:S01]  /*312a0*/  STL [R1+0x16b0], R8 ;  /* 0x0016b00801007387 */ /* 0x000fe20000100800 */
[----:B----4-:R-:W-:Y:S11]  /*312b0*/  HMMA.16816.F32.BF16 R12, R4, R18, R12 ;  /* 0x00000012040c723c */ /* 0x010ff6000004180c */
[----:B------:R-:W-:Y:S11]  /*312c0*/  @!UPT UIADD3 URZ, URZ, URZ, URZ ;  /* 0x0000003f3f3ff290 */ /* 0x000ff6000fffe03f */
[----:B------:R-:W-:Y:S01]  /*312d0*/  @!UPT UIADD3 URZ, URZ, URZ, URZ ;  /* 0x0000003f3f3ff290 */ /* 0x000fe2000fffe03f */
[----:B------:R-:W-:Y:S01]  /*312e0*/  STL.64 [R1+0x1d0], R12 ;  /* 0x0001d00c01007387 */ /* 0x000fe20000100a00 */
[----:B------:R0:W-:Y:S03]  /*312f0*/  STL.64 [R1+0x1d8], R14 ;  /* 0x0001d80e01007387 */ /* 0x0001e60000100a00 */
[----:B0-----:R-:W4:Y:S01]  /*31300*/  LDL.LU.64 R14, [R1+0x1710] ;  /* 0x00171000010e7983 */ /* 0x001f220000300a00 */
[----:B------:R-:W-:-:S05]  /*31310*/  IMAD.MOV.U32 R9, RZ, RZ, R12 ;  /* 0x000000ffff097224 */ /* 0x000fca00078e000c */
        /* <DEDUP_REMOVED lines=8> */
[----:B------:R-:W4:Y:S02]  /*313a0*/  LDL.LU.64 R48, [R1+0x16f8] ;  /* 0x0016f80001307983 */ /* 0x000f240000300a00 */
[----:B------:R2:W-:Y:S01]  /*313b0*/  STL.64 [R1+0x1b0], R4 ;  /* 0x0001b00401007387 */ /* 0x0005e20000100a00 */
[----:B------:R0:W-:Y:S01]  /*313c0*/  STL.64 [R1+0x1b8], R6 ;  /* 0x0001b80601007387 */ /* 0x0001e20000100a00 */
[----:B------:R-:W-:-:S02]  /*313d0*/  IMAD.MOV.U32 R39, RZ, RZ, R32 ;  /* 0x000000ffff277224 */ /* 0x000fc400078e0020 */
[----:B------:R-:W-:Y:S02]  /*313e0*/  IMAD.MOV.U32 R38, RZ, RZ, R33 ;  /* 0x000000ffff267224 */ /* 0x000fe400078e0021 */
[----:B--2---:R-:W-:Y:S02]  /*313f0*/  IMAD.MOV.U32 R5, RZ, RZ, R28 ;  /* 0x000000ffff057224 */ /* 0x004fe400078e001c */
[----:B0-----:R-:W-:Y:S02]  /*31400*/  IMAD.MOV.U32 R7, RZ, RZ, R2 ;  /* 0x000000ffff077224 */ /* 0x001fe400078e0002 */
[----:B------:R-:W-:Y:S02]  /*31410*/  IMAD.MOV.U32 R4, RZ, RZ, R29 ;  /* 0x000000ffff047224 */ /* 0x000fe400078e001d */
[----:B---3--:R-:W-:Y:S01]  /*31420*/  IMAD.MOV.U32 R6, RZ, RZ, R3 ;  /* 0x000000ffff067224 */ /* 0x008fe200078e0003 */
[C---:B----4-:R-:W-:Y:S08]  /*31430*/  HMMA.16816.F32.BF16 R52, R48.reuse, R54, R44 ;  /* 0x000000363034723c */ /* 0x050ff0000004182c */
[----:B------:R-:W-:Y:S01]  /*31440*/  HMMA.16816.F32.BF16 R56, R48, R34, R56 ;  /* 0x000000223038723c */ /* 0x000fe20000041838 */
[----:B------:R-:W2:Y:S01]  /*31450*/  LDL.LU.64 R46, [R1+0x16f0] ;  /* 0x0016f000012e7983 */ /* 0x000ea20000300a00 */
[----:B------:R-:W2:Y:S11]  /*31460*/  LDL.LU.64 R44, [R1+0x16e8] ;  /* 0x0016e800012c7983 */ /* 0x000eb60000300a00 */
[----:B------:R-:W-:Y:S02]  /*31470*/  @!UPT UIADD3 URZ, URZ, URZ, URZ ;  /* 0x0000003f3f3ff290 */ /* 0x000fe4000fffe03f */
[----:B------:R-:W-:Y:S01]  /*31480*/  STL.64 [R1+0x2e0], R52 ;  /* 0x0002e03401007387 */ /* 0x000fe20000100a00 */
[----:B------:R-:W-:Y:S02]  /*31490*/  IMAD.MOV.U32 R28, RZ, RZ, R54 ;  /* 0x000000ffff1c7224 */ /* 0x000fe400078e0036 */
[----:B------:R0:W-:Y:S02]  /*314a0*/  STL.64 [R1+0x2e8], R54 ;  /* 0x0002e83601007387 */ /* 0x0001e40000100a00 */
[----:B------:R-:W-:-:S04]  /*314b0*/  IMAD.MOV.U32 R32, RZ, RZ, R52 ;  /* 0x000000ffff207224 */ /* 0x000fc800078e0034 */
[----:B------:R-:W-:Y:S02]  /*314c0*/  IMAD.MOV.U32 R29, RZ, RZ, R58 ;  /* 0x000000ffff1d7224 */ /* 0x000fe400078e003a */
[----:B------:R-:W-:Y:S01]  /*314d0*/  IMAD.MOV.U32 R33, RZ, RZ, R56 ;  /* 0x000000ffff217224 */ /* 0x000fe200078e0038 */
[----:B0-----:R-:W3:Y:S01]  /*314e0*/  LDL.LU.64 R54, [R1+0x16e0] ;  /* 0x0016e00001367983 */ /* 0x001ee20000300a00 */
[----:B------:R-:W3:Y:S02]  /*314f0*/  LDL.LU.64 R52, [R1+0x16d8] ;  /* 0x0016d80001347983 */ /* 0x000ee40000300a00 */
[----:B------:R-:W4:Y:S02]  /*31500*/  LDL.LU.64 R24, [R1+0x310] ;  /* 0x0003100001187983 */ /* 0x000f240000300a00 */
[----:B------:R-:W2:Y:S01]  /*31510*/  LDL.LU.64 R60, [R1+0x308] ;  /* 0x00030800013c7983 */ /* 0x000ea20000300a00 */
[----:B------:R-:W2:Y:S01]  /*31520*/  LDL.LU R2, [R1+0x55c] ;  /* 0x00055c0001027983 */ /* 0x000ea20000300800 */
[----:B------:R-:W-:Y:S02]  /*31530*/  STL [R1+0x16b8], R28 ;  /* 0x0016b81c01007387 */ /* 0x000fe40000100800 */
[----:B------:R-:W-:Y:S02]  /*31540*/  STL.64 [R1+0x260], R56 ;  /* 0x0002603801007387 */ /* 0x000fe40000100a00 */
[----:B------:R0:W-:Y:S02]  /*31550*/  STL.64 [R1+0x268], R58 ;  /* 0x0002683a01007387 */ /* 0x0001e40000100a00 */
[----:B0-----:R-:W2:Y:S01]  /*31560*/  LDL.LU.64 R58, [R1+0x16d0] ;  /* 0x0016d000013a7983 */ /* 0x001ea20000300a00 */
[----:B------:R-:W2:Y:S01]  /*31570*/  LDL.LU.64 R56, [R1+0x16c8] ;  /* 0x0016c80001387983 */ /* 0x000ea20000300a00 */
[C---:B------:R-:W-:Y:S11]  /*31580*/  HMMA.16816.F32.BF16 R4, R48.reuse, R30, R4 ;  /* 0x0000001e3004723c */ /* 0x040ff60000041804 */
[----:B------:R-:W-:Y:S11]  /*31590*/  @!UPT UIADD3 URZ, URZ, URZ, URZ ;  /* 0x0000003f3f3ff290 */ /* 0x000ff6000fffe03f */
[----:B------:R-:W-:Y:S01]  /*315a0*/  @!UPT UIADD3 URZ, URZ, URZ, URZ ;  /* 0x0000003f3f3ff290 */ /* 0x000fe2000fffe03f */
[----:B------:R-:W-:Y:S01]  /*315b0*/  STL.64 [R1+0x250], R4 ;  /* 0x0002500401007387 */ /* 0x000fe20000100a00 */
[----:B------:R-:W-:Y:S02]  /*315c0*/  IMAD.MOV.U32 R30, RZ, RZ, R6 ;  /* 0x000000ffff1e7224 */ /* 0x000fe400078e0006 */
[----:B------:R0:W-:Y:S02]  /*315d0*/  STL.64 [R1+0x258], R6 ;  /* 0x0002580601007387 */ /* 0x0001e40000100a00 */
[----:B------:R-:W-:Y:S02]  /*315e0*/  IMAD.MOV.U32 R34, RZ, RZ, R4 ;  /* 0x000000ffff227224 */ /* 0x000fe400078e0004 */
[C---:B0-----:R-:W-:Y:S11]  /*315f0*/  HMMA.16816.F32.BF16 R4, R48.reuse, R26, R36 ;  /* 0x0000001a3004723c */ /* 0x041ff60000041824 */
[----:B------:R-:W-:Y:S11]  /*31600*/  @!UPT UIADD3 URZ, URZ, URZ, URZ ;  /* 0x0000003f3f3ff290 */ /* 0x000ff6000fffe03f */
[----:B------:R-:W-:Y:S01]  /*31610*/  @!UPT UIADD3 URZ, URZ, URZ, URZ ;  /* 0x0000003f3f3ff290 */ /* 0x000fe2000fffe03f */
[----:B------:R-:W-:Y:S01]  /*31620*/  STL.64 [R1+0x210], R4 ;  /* 0x0002100401007387 */ /* 0x000fe20000100a00 */
[----:B------:R-:W-:Y:S02]  /*31630*/  IMAD.MOV.U32 R31, RZ, RZ, R6 ;  /* 0x000000ffff1f7224 */ /* 0x000fe400078e0006 */
[----:B------:R0:W-:Y:S02]  /*31640*/  STL.64 [R1+0x218], R6 ;  /* 0x0002180601007387 */ /* 0x0001e40000100a00 */
[----:B------:R-:W-:Y:S02]  /*31650*/  IMAD.MOV.U32 R35, RZ, RZ, R4 ;  /* 0x000000ffff237224 */ /* 0x000fe400078e0004 */
[----:B0-----:R-:W-:Y:S11]  /*31660*/  HMMA.16816.F32.BF16 R4, R48, R22, R40 ;  /* 0x000000163004723c */ /* 0x001ff60000041828 */
[----:B------:R-:W-:Y:S11]  /*31670*/  @!UPT UIADD3 URZ, URZ, URZ, URZ ;  /* 0x0000003f3f3ff290 */ /* 0x000ff6000fffe03f */
[----:B------:R-:W-:Y:S01]  /*31680*/  @!UPT UIADD3 URZ, URZ, URZ, URZ ;  /* 0x0000003f3f3ff290 */ /* 0x000fe2000fffe03f */
[----:B------:R-:W-:Y:S01]  /*31690*/  STL.64 [R1+0x220], R4 ;  /* 0x0002200401007387 */ /* 0x000fe20000100a00 */
[----:B------:R-:W-:Y:S02]  /*316a0*/  IMAD.MOV.U32 R27, RZ, RZ, R7 ;  /* 0x000000ffff1b7224 */ /* 0x000fe400078e0007 */
[----:B------:R-:W-:Y:S02]  /*316b0*/  IMAD.MOV.U32 R26, RZ, RZ, R6 ;  /* 0x000000ffff1a7224 */ /* 0x000fe400078e0006 */
[----:B------:R-:W-:Y:S01]  /*316c0*/  IMAD.MOV.U32 R23, RZ, RZ, R5 ;  /* 0x000000ffff177224 */ /* 0x000fe200078e0005 */
[----:B------:R2:W-:Y:S01]  /*316d0*/  STL.64 [R1+0x228], R6 ;  /* 0x0002280601007387 */ /* 0x0005e20000100a00 */
[----:B------:R-:W-:Y:S02]  /*316e0*/  IMAD.MOV.U32 R22, RZ, RZ, R4 ;  /* 0x000000ffff167224 */ /* 0x000fe400078e0004 */
[----:B------:R-:W-:-:S04]  /*316f0*/  IMAD.MOV.U32 R28, RZ, RZ, c[0x0][0x188] ;  /* 0x00006200ff1c7624 */ /* 0x000fc800078e00ff */
[----:B------:R-:W-:-:S04]  /*31700*/  IMAD.SHL.U32 R28, R28, 0x80, RZ ;  /* 0x000000801c1c7824 */ /* 0x000fc800078e00ff */
[----:B------:R-:W-:Y:S01]  /*31710*/  IMAD.SHL.U32 R28, R28, 0x2, RZ ;  /* 0x000000021c1c7824 */ /* 0x000fe200078e00ff */
[C---:B--2---:R-:W-:Y:S11]  /*31720*/  HMMA.16816.F32.BF16 R4, R48.reuse, R18, R56 ;  /* 0x000000123004723c */ /* 0x044ff60000041838 */
        /* <DEDUP_REMOVED lines=8> */
[----:B---3--:R-:W-:Y:S01]  /*317b0*/  HMMA.16816.F32.BF16 R4, R48, R14, R52 ;  /* 0x0000000e3004723c */ /* 0x008fe20000041834 */
[----:B------:R-:W-:-:S07]  /*317c0*/  IADD3 R2, R2, 0x1, RZ ;  /* 0x0000000102027810 */ /* 0x000fce0007ffe0ff */
[----:B------:R-:W-:Y:S11]  /*317d0*/  HMMA.16816.F32.BF16 R48, R48, R10, R44 ;  /* 0x0000000a3030723c */ /* 0x000ff6000004182c */
[----:B------:R-:W-:Y:S04]  /*317e0*/  @!UPT UIADD3 URZ, URZ, URZ, URZ ;  /* 0x0000003f3f3ff290 */ /* 0x000fe8000fffe03f */
[----:B------:R4:W-:Y:S01]  /*317f0*/  STL.64 [R1+0x230], R4 ;  /* 0x0002300401007387 */ /* 0x0009e20000100a00 */
[----:B------:R-:W-:Y:S02]  /*31800*/  IMAD.MOV.U32 R14, RZ, RZ, R4 ;  /* 0x000000ffff0e7224 */ /* 0x000fe400078e0004 */
[----:B------:R-:W-:Y:S02]  /*31810*/  IMAD.MOV.U32 R15, RZ, RZ, R5 ;  /* 0x000000ffff0f7224 */ /* 0x000fe400078e0005 */
[----:B------:R0:W-:Y:S02]  /*31820*/  STL.64 [R1+0x238], R6 ;  /* 0x0002380601007387 */ /* 0x0001e40000100a00 */
[----:B------:R-:W-:Y:S02]  /*31830*/  IMAD.MOV.U32 R52, RZ, RZ, R6 ;  /* 0x000000ffff347224 */ /* 0x000fe400078e0006 */
[----:B------:R-:W-:Y:S01]  /*31840*/  IMAD.MOV.U32 R53, RZ, RZ, R7 ;  /* 0x000000ffff357224 */ /* 0x000fe200078e0007 */
[----:B----4-:R-:W-:-:S02]  /*31850*/  IADD3 R4, P0, R24, R28, RZ ;  /* 0x0000001c18047210 */ /* 0x010fc40007f1e0ff */
[-C--:B------:R-:W-:Y:S01]  /*31860*/  IADD3 R5, P1, R60, R28.reuse, RZ ;  /* 0x0000001c3c057210 */ /* 0x080fe20007f3e0ff */
[----:B------:R-:W2:Y:S01]  /*31870*/  LDL.LU R24, [R1+0x1464] ;  /* 0x0014640001187983 */ /* 0x000ea20000300800 */
[----:B------:R1:W-:Y:S02]  /*31880*/  STL [R1+0x55c], R2 ;  /* 0x00055c0201007387 */ /* 0x0003e40000100800 */
[--C-:B0-----:R-:W-:Y:S02]  /*31890*/  IMAD.X R6, R25, 0x1, R0.reuse, P0 ;  /* 0x0000000119067824 */ /* 0x101fe400000e0600 */
[----:B------:R-:W-:Y:S01]  /*318a0*/  IMAD.X R7, R61, 0x1, R0, P1 ;  /* 0x000000013d077824 */ /* 0x000fe200008e0600 */
[----:B------:R-:W3:Y:S01]  /*318b0*/  LDL.LU R25, [R1+0x145c] ;  /* 0x00145c0001197983 */ /* 0x000ee20000300800 */
[----:B------:R-:W4:Y:S02]  /*318c0*/  LDL.LU R61, [R1+0x1454] ;  /* 0x00145400013d7983 */ /* 0x000f240000300800 */
        /* <DEDUP_REMOVED lines=22> */
[----:B------:R-:W-:Y:S01]  /*31a30*/  STL.64 [R1+0x200], R48 ;  /* 0x0002003001007387 */ /* 0x000fe20000100a00 */
[----:B------:R-:W-:Y:S02]  /*31a40*/  STL.64 [R1+0x208], R50 ;  /* 0x0002083201007387 */ /* 0x000fe40000100a00 */
[----:B------:R-:W3:Y:S01]  /*31a50*/  LDL R47, [R1+0x155c] ;  /* 0x00155c00012f7983 */ /* 0x000ee20000100800 */
[----:B--2---:R-:W-:-:S02]  /*31a60*/  IADD3 R24, P1, R24, R28, RZ ;  /* 0x0000001c18187210 */ /* 0x004fc40007f3e0ff */
[----:B---3--:R-:W-:Y:S02]  /*31a70*/  ISETP.NE.U32.AND P0, PT, R2, R47, PT ;  /* 0x0000002f0200720c */ /* 0x008fe40003f05070 */
[----:B-1----:R-:W2:Y:S01]  /*31a80*/  LDL.LU R2, [R1+0x16c4] ;  /* 0x0016c40001027983 */ /* 0x002ea20000300800 */
[----:B------:R0:W-:Y:S03]  /*31a90*/  STL [R1+0x1464], R24 ;  /* 0x0014641801007387 */ /* 0x0001e60000100800 */
[----:B0-----:R-:W3:Y:S01]  /*31aa0*/  LDL.LU R24, [R1+0x13ec] ;  /* 0x0013ec0001187983 */ /* 0x001ee20000300800 */
[-C--:B------:R-:W-:Y:S02]  /*31ab0*/  IADD3 R25, P2, R25, R28.reuse, RZ ;  /* 0x0000001c19197210 */ /* 0x080fe40007f5e0ff */
[-C--:B----4-:R-:W-:Y:S02]  /*31ac0*/  IADD3 R61, P3, R61, R28.reuse, RZ ;  /* 0x0000001c3d3d7210 */ /* 0x090fe40007f7e0ff */
[-C--:B------:R-:W-:Y:S01]  /*31ad0*/  IADD3 R54, P4, R54, R28.reuse, RZ ;  /* 0x0000001c36367210 */ /* 0x080fe20007f9e0ff */
[----:B------:R0:W-:Y:S01]  /*31ae0*/  STL [R1+0x145c], R25 ;  /* 0x00145c1901007387 */ /* 0x0001e20000100800 */
[----:B------:R-:W-:-:S02]  /*31af0*/  IADD3 R55, P5, R55, R28, RZ ;  /* 0x0000001c37377210 */ /* 0x000fc40007fbe0ff */
[-C--:B------:R-:W-:Y:S01]  /*31b00*/  IADD3 R58, P6, R58, R28.reuse, RZ ;  /* 0x0000001c3a3a7210 */ /* 0x080fe20007fde0ff */
[--C-:B------:R-:W-:Y:S02]  /*31b10*/  IMAD.X R60, R60, 0x1, R0.reuse, P2 ;  /* 0x000000013c3c7824 */ /* 0x100fe400010e0600 */
[--C-:B------:R-:W-:Y:S01]  /*31b20*/  IMAD.X R59, R59, 0x1, R0.reuse, P1 ;  /* 0x000000013b3b7824 */ /* 0x100fe200008e0600 */
[----:B0-----:R-:W4:Y:S01]  /*31b30*/  LDL.LU R25, [R1+0x1410] ;  /* 0x0014100001197983 */ /* 0x001f220000300800 */
[----:B------:R0:W-:Y:S01]  /*31b40*/  STL [R1+0x1454], R61 ;  /* 0x0014543d01007387 */ /* 0x0001e20000100800 */
[-C--:B------:R-:W-:Y:S02]  /*31b50*/  IADD3 R9, P1, R9, R28.reuse, RZ ;  /* 0x0000001c09097210 */ /* 0x080fe40007f3e0ff */
[-C--:B------:R-:W-:Y:S01]  /*31b60*/  IADD3 R8, P2, R8, R28.reuse, RZ ;  /* 0x0000001c08087210 */ /* 0x080fe20007f5e0ff */
[--C-:B------:R-:W-:Y:S01]  /*31b70*/  IMAD.X R39, R39, 0x1, R0.reuse, P3 ;  /* 0x0000000127277824 */ /* 0x100fe200018e0600 */
[----:B0-----:R-:W2:Y:S01]  /*31b80*/  LDL.LU R61, [R1+0x13e4] ;  /* 0x0013e400013d7983 */ /* 0x001ea20000300800 */
[----:B------:R-:W-:Y:S02]  /*31b90*/  STL [R1+0x144c], R54 ;  /* 0x00144c3601007387 */ /* 0x000fe40000100800 */
[----:B------:R-:W-:Y:S02]  /*31ba0*/  STL [R1+0x1444], R55 ;  /* 0x0014443701007387 */ /* 0x000fe40000100800 */
[----:B------:R-:W-:Y:S01]  /*31bb0*/  STL [R1+0x143c], R58 ;  /* 0x00143c3a01007387 */ /* 0x000fe20000100800 */
[----:B------:R0:W-:Y:S01]  /*31bc0*/  STL [R1+0x1458], R60 ;  /* 0x0014583c01007387 */ /* 0x0001e20000100800 */
[----:B------:R-:W-:Y:S01]  /*31bd0*/  STL [R1+0x1460], R59 ;  /* 0x0014603b01007387 */ /* 0x000fe20000100800 */
[-C--:B------:R-:W-:Y:S01]  /*31be0*/  IADD3 R43, P3, R43, R28.reuse, RZ ;  /* 0x0000001c2b2b7210 */ /* 0x080fe20007f7e0ff */
[--C-:B------:R-:W-:Y:S01]  /*31bf0*/  IMAD.X R38, R38, 0x1, R0.reuse, P4 ;  /* 0x0000000126267824 */ /* 0x100fe200020e0600 */
[-C--:B------:R-:W-:Y:S01]  /*31c00*/  IADD3 R42, P4, R42, R28.reuse, RZ ;  /* 0x0000001c2a2a7210 */ /* 0x080fe20007f9e0ff */
[--C-:B------:R-:W-:Y:S01]  /*31c10*/  IMAD.X R37, R37, 0x1, R0.reuse, P5 ;  /* 0x0000000125257824 */ /* 0x100fe200028e0600 */
[----:B------:R-:W-:Y:S01]  /*31c20*/  IADD3 R41, P5, R41, R28, RZ ;  /* 0x0000001c29297210 */ /* 0x000fe20007fbe0ff */
[----:B0-----:R-:W2:Y:S01]  /*31c30*/  LDL.LU R60, [R1+0x1408] ;  /* 0x00140800013c7983 */ /* 0x001ea20000300800 */
[----:B------:R-:W-:Y:S02]  /*31c40*/  STL [R1+0x1434], R9 ;  /* 0x0014340901007387 */ /* 0x000fe40000100800 */
[----:B------:R-:W-:Y:S02]  /*31c50*/  STL [R1+0x142c], R8 ;  /* 0x00142c0801007387 */ /* 0x000fe40000100800 */
[----:B------:R-:W-:Y:S01]  /*31c60*/  STL [R1+0x1450], R39 ;  /* 0x0014502701007387 */ /* 0x000fe20000100800 */
[----:B------:R-:W-:Y:S01]  /*31c70*/  STL [R1+0x1424], R43 ;  /* 0x0014242b01007387 */ /* 0x000fe20000100800 */
[----:B------:R-:W-:-:S02]  /*31c80*/  IMAD.X R36, R36, 0x1, R0, P6 ;  /* 0x0000000124247824 */ /* 0x000fc400030e0600 */
[----:B------:R-:W-:Y:S01]  /*31c90*/  STL [R1+0x1448], R38 ;  /* 0x0014482601007387 */ /* 0x000fe20000100800 */
[-C--:B------:R-:W-:Y:S01]  /*31ca0*/  IADD3 R40, P6, R40, R28.reuse, RZ ;  /* 0x0000001c28287210 */ /* 0x080fe20007fde0ff */
[----:B------:R-:W-:Y:S01]  /*31cb0*/  STL [R1+0x141c], R42 ;  /* 0x00141c2a01007387 */ /* 0x000fe20000100800 */
[--C-:B------:R-:W-:Y:S02]  /*31cc0*/  IMAD.X R13, R13, 0x1, R0.reuse, P1 ;  /* 0x000000010d0d7824 */ /* 0x100fe400008e0600 */
[----:B------:R-:W-:Y:S01]  /*31cd0*/  STL [R1+0x1440], R37 ;  /* 0x0014402501007387 */ /* 0x000fe20000100800 */
[-C--:B------:R-:W-:Y:S01]  /*31ce0*/  IADD3 R17, P1, R17, R28.reuse, RZ ;  /* 0x0000001c11117210 */ /* 0x080fe20007f3e0ff */
[----:B------:R-:W-:Y:S01]  /*31cf0*/  STL [R1+0x1414], R41 ;  /* 0x0014142901007387 */ /* 0x000fe20000100800 */
[--C-:B------:R-:W-:Y:S02]  /*31d00*/  IMAD.X R12, R12, 0x1, R0.reuse, P2 ;  /* 0x000000010c0c7824 */ /* 0x100fe400010e0600 */
[----:B------:R-:W-:Y:S01]  /*31d10*/  STL [R1+0x1438], R36 ;  /* 0x0014382401007387 */ /* 0x000fe20000100800 */
[----:B------:R-:W-:Y:S01]  /*31d20*/  IADD3 R16, P2, R16, R28, RZ ;  /* 0x0000001c10107210 */ /* 0x000fe20007f5e0ff */
[----:B------:R-:W-:Y:S01]  /*31d30*/  STL [R1+0x140c], R40 ;  /* 0x00140c2801007387 */ /* 0x000fe20000100800 */
[----:B------:R-:W-:Y:S02]  /*31d40*/  STL [R1+0x1430], R13 ;  /* 0x0014300d01007387 */ /* 0x000fe40000100800 */
[----:B------:R-:W-:-:S02]  /*31d50*/  IMAD.X R21, R21, 0x1, R0, P3 ;  /* 0x0000000115157824 */ /* 0x000fc400018e0600 */
[----:B------:R-:W-:Y:S01]  /*31d60*/  STL [R1+0x1404], R17 ;  /* 0x0014041101007387 */ /* 0x000fe20000100800 */
[-C--:B------:R-:W-:Y:S01]  /*31d70*/  IADD3 R20, P3, R20, R28.reuse, RZ ;  /* 0x0000001c14147210 */ /* 0x080fe20007f7e0ff */
[----:B------:R-:W-:Y:S01]  /*31d80*/  STL [R1+0x1428], R12 ;  /* 0x0014280c01007387 */ /* 0x000fe20000100800 */
[----:B------:R-:W-:Y:S02]  /*31d90*/  IMAD.X R3, R3, 0x1, R0, P4 ;  /* 0x0000000103037824 */ /* 0x000fe400020e0600 */
[----:B------:R-:W-:Y:S02]  /*31da0*/  STL [R1+0x13fc], R16 ;  /* 0x0013fc1001007387 */ /* 0x000fe40000100800 */
[----:B------:R-:W2:Y:S01]  /*31db0*/  LDL.LU R46, [R1+0x13dc] ;  /* 0x0013dc00012e7983 */ /* 0x000ea20000300800 */
[----:B------:R-:W-:Y:S01]  /*31dc0*/  STL [R1+0x1420], R21 ;  /* 0x0014201501007387 */ /* 0x000fe20000100800 */
[----:B------:R-:W2:Y:S02]  /*31dd0*/  LDL.LU R47, [R1+0x1400] ;  /* 0x00140000012f7983 */ /* 0x000ea40000300800 */
[----:B------:R-:W-:Y:S02]  /*31de0*/  STL [R1+0x13f4], R20 ;  /* 0x0013f41401007387 */ /* 0x000fe40000100800 */
[----:B------:R0:W-:Y:S02]  /*31df0*/  STL [R1+0x1418], R3 ;  /* 0x0014180301007387 */ /* 0x0001e40000100800 */
[----:B0-----:R-:W2:Y:S01]  /*31e00*/  LDL.LU R3, [R1+0x13d4] ;  /* 0x0013d40001037983 */ /* 0x001ea20000300800 */
[----:B------:R-:W2:Y:S01]  /*31e10*/  LDL.LU R20, [R1+0x13f8] ;  /* 0x0013f80001147983 */ /* 0x000ea20000300800 */
[----:B---3--:R-:W-:-:S05]  /*31e20*/  IADD3 R24, P4, R24, R28, RZ ;  /* 0x0000001c18187210 */ /* 0x008fca0007f9e0ff */
[----:B------:R0:W-:Y:S04]  /*31e30*/  STL [R1+0x13ec], R24 ;  /* 0x0013ec1801007387 */ /* 0x0001e80000100800 */
[----:B0-----:R-:W3:Y:S01]  /*31e40*/  LDL.LU R24, [R1+0x13cc] ;  /* 0x0013cc0001187983 */ /* 0x001ee20000300800 */
[----:B----4-:R-:W-:Y:S02]  /*31e50*/  IMAD.X R25, R25, 0x1, R0, P5 ;  /* 0x0000000119197824 */ /* 0x010fe400028e0600 */
[----:B------:R-:W4:Y:S02]  /*31e60*/  LDL.LU R54, [R1+0x13f0] ;  /* 0x0013f00001367983 */ /* 0x000f240000300800 */
[----:B------:R-:W4:Y:S01]  /*31e70*/  LDL.LU R55, [R1+0x13c4] ;  /* 0x0013c40001377983 */ /* 0x000f220000300800 */
[----:B------:R-:W-:Y:S01]  /*31e80*/  STL [R1+0x1410], R25 ;  /* 0x0014101901007387 */ /* 0x000fe20000100800 */
[----:B------:R-:W4:Y:S01]  /*31e90*/  LDL.LU R58, [R1+0x13e8] ;  /* 0x0013e800013a7983 */ /* 0x000f220000300800 */
[----:B--2---:R-:W-:-:S05]  /*31ea0*/  IADD3 R61, P5, R61, R28, RZ ;  /* 0x0000001c3d3d7210 */ /* 0x004fca0007fbe0ff */
[----:B------:R0:W-:Y:S01]  /*31eb0*/  STL [R1+0x13e4], R61 ;  /* 0x0013e43d01007387 */ /* 0x0001e20000100800 */
[----:B------:R-:W2:Y:S02]  /*31ec0*/  LDL.LU R59, [R1+0x13bc] ;  /* 0x0013bc00013b7983 */ /* 0x000ea40000300800 */
[----:B------:R-:W2:Y:S02]  /*31ed0*/  LDL.LU R9, [R1+0x13e0] ;  /* 0x0013e00001097983 */ /* 0x000ea40000300800 */
[--C-:B------:R-:W-:Y:S01]  /*31ee0*/  IMAD.X R60, R60, 0x1, R0.reuse, P6 ;  /* 0x000000013c3c7824 */ /* 0x100fe200030e0600 */
[----:B0-----:R-:W2:Y:S01]  /*31ef0*/  LDL.LU R61, [R1+0x13b4] ;  /* 0x0013b400013d7983 */ /* 0x001ea20000300800 */
[----:B------:R-:W2:Y:S02]  /*31f00*/  LDL.LU R8, [R1+0x13d8] ;  /* 0x0013d80001087983 */ /* 0x000ea40000300800 */
[----:B------:R-:W2:Y:S02]  /*31f10*/  LDL.LU R39, [R1+0x13ac] ;  /* 0x0013ac0001277983 */ /* 0x000ea40000300800 */
[----:B------:R-:W2:Y:S01]  /*31f20*/  LDL.LU R43, [R1+0x13d0] ;  /* 0x0013d000012b7983 */ /* 0x000ea20000300800 */
[----:B------:R0:W-:Y:S01]  /*31f30*/  STL [R1+0x1408], R60 ;  /* 0x0014083c01007387 */ /* 0x0001e20000100800 */
        /* <DEDUP_REMOVED lines=12> */
[----:B0-----:R-:W2:Y:S01]  /*32000*/  LDL.LU R60, [R1+0x1374] ;  /* 0x00137400013c7983 */ /* 0x001ea20000300800 */
[-C--:B------:R-:W-:Y:S01]  /*32010*/  IADD3 R46, P6, R46, R28.reuse, RZ ;  /* 0x0000001c2e2e7210 */ /* 0x080fe20007fde0ff */
[--C-:B------:R-:W-:Y:S01]  /*32020*/  IMAD.X R47, R47, 0x1, R0.reuse, P1 ;  /* 0x000000012f2f7824 */ /* 0x100fe200008e0600 */
[----:B------:R-:W-:Y:S01]  /*32030*/  IADD3 R3, P1, R3, R28, RZ ;  /* 0x0000001c03037210 */ /* 0x000fe20007f3e0ff */
[----:B------:R-:W-:-:S04]  /*32040*/  IMAD.X R20, R20, 0x1, R0, P2 ;  /* 0x0000000114147824 */ /* 0x000fc800010e0600 */
[----:B------:R0:W-:Y:S01]  /*32050*/  STL [R1+0x13d4], R3 ;  /* 0x0013d40301007387 */ /* 0x0001e20000100800 */
[----:B------:R-:W-:Y:S03]  /*32060*/  STL [R1+0x13dc], R46 ;  /* 0x0013dc2e01007387 */ /* 0x000fe60000100800 */
[----:B0-----:R-:W2:Y:S01]  /*32070*/  LDL.LU R3, [R1+0x1398] ;  /* 0x0013980001037983 */ /* 0x001ea20000300800 */
[----:B------:R-:W-:Y:S02]  /*32080*/  STL [R1+0x1400], R47 ;  /* 0x0014002f01007387 */ /* 0x000fe40000100800 */
[----:B------:R0:W-:Y:S02]  /*32090*/  STL [R1+0x13f8], R20 ;  /* 0x0013f81401007387 */ /* 0x0001e40000100800 */
[----:B0-----:R-:W2:Y:S01]  /*320a0*/  LDL.LU R20, [R1+0x136c] ;  /* 0x00136c0001147983 */ /* 0x001ea20000300800 */
[----:B---3--:R-:W-:-:S05]  /*320b0*/  IADD3 R24, P2, R24, R28, RZ ;  /* 0x0000001c18187210 */ /* 0x008fca0007f5e0ff */
[----:B------:R0:W-:Y:S04]  /*320c0*/  STL [R1+0x13cc], R24 ;  /* 0x0013cc1801007387 */ /* 0x0001e80000100800 */
[----:B0-----:R-:W3:Y:S01]  /*320d0*/  LDL.LU R24, [R1+0x1390] ;  /* 0x0013900001187983 */ /* 0x001ee20000300800 */
[--C-:B----4-:R-:W-:Y:S01]  /*320e0*/  IMAD.X R54, R54, 0x1, R0.reuse, P3 ;  /* 0x0000000136367824 */ /* 0x110fe200018e0600 */
[-C--:B------:R-:W-:Y:S01]  /*320f0*/  IADD3 R55, P3, R55, R28.reuse, RZ ;  /* 0x0000001c37377210 */ /* 0x080fe20007f7e0ff */
[--C-:B------:R-:W-:Y:S02]  /*32100*/  IMAD.X R58, R58, 0x1, R0.reuse, P4 ;  /* 0x000000013a3a7824 */ /* 0x100fe400020e0600 */
[--C-:B--2---:R-:W-:Y:S01]  /*32110*/  IMAD.X R9, R9, 0x1, R0.reuse, P5 ;  /* 0x0000000109097824 */ /* 0x104fe200028e0600 */
[-C--:B------:R-:W-:Y:S01]  /*32120*/  IADD3 R59, P4, R59, R28.reuse, RZ ;  /* 0x0000001c3b3b7210 */ /* 0x080fe20007f9e0ff */
[----:B------:R-:W-:Y:S01]  /*32130*/  STL [R1+0x13f0], R54 ;  /* 0x0013f03601007387 */ /* 0x000fe20000100800 */
[----:B------:R-:W-:Y:S02]  /*32140*/  STL [R1+0x13c4], R55 ;  /* 0x0013c43701007387 */ /* 0x000fe40000100800 */
[----:B------:R-:W-:Y:S01]  /*32150*/  STL [R1+0x13e8], R58 ;  /* 0x0013e83a01007387 */ /* 0x000fe20000100800 */
[-C--:B------:R-:W-:Y:S01]  /*32160*/  IADD3 R61, P5, R61, R28.reuse, RZ ;  /* 0x0000001c3d3d7210 */ /* 0x080fe20007fbe0ff */
[--C-:B------:R-:W-:Y:S01]  /*32170*/  IMAD.X R8, R8, 0x1, R0.reuse, P6 ;  /* 0x0000000108087824 */ /* 0x100fe200030e0600 */
[----:B------:R-:W-:Y:S01]  /*32180*/  IADD3 R39, P6, R39, R28, RZ ;  /* 0x0000001c27277210 */ /* 0x000fe20007fde0ff */
[----:B------:R-:W-:-:S02]  /*32190*/  IMAD.X R43, R43, 0x1, R0, P1 ;  /* 0x000000012b2b7824 */ /* 0x000fc400008e0600 */
        /* <DEDUP_REMOVED lines=12> */
[----:B------:R-:W-:Y:S02]  /*32260*/  STL [R1+0x13a4], R38 ;  /* 0x0013a42601007387 */ /* 0x000fe40000100800 */
        /* <DEDUP_REMOVED lines=9> */
[----:B------:R-:W-:Y:S02]  /*32300*/  STL [R1+0x13b8], R40 ;  /* 0x0013b82801007387 */ /* 0x000fe40000100800 */
[----:B------:R-:W-:Y:S01]  /*32310*/  STL [R1+0x138c], R13 ;  /* 0x00138c0d01007387 */ /* 0x000fe20000100800 */
[----:B------:R-:W-:Y:S01]  /*32320*/  IADD3 R21, P6, R21, R28, RZ ;  /* 0x0000001c15157210 */ /* 0x000fe20007fde0ff */
[----:B------:R-:W-:Y:S01]  /*32330*/  STL [R1+0x13b0], R17 ;  /* 0x0013b01101007387 */ /* 0x000fe20000100800 */
[----:B------:R-:W-:-:S02]  /*32340*/  IMAD.X R25, R25, 0x1, R0, P1 ;  /* 0x0000000119197824 */ /* 0x000fc400008e0600 */
[----:B------:R-:W-:Y:S01]  /*32350*/  STL [R1+0x1384], R12 ;  /* 0x0013840c01007387 */ /* 0x000fe20000100800 */
[----:B------:R-:W-:Y:S01]  /*32360*/  IADD3 R60, P1, R60, R28, RZ ;  /* 0x0000001c3c3c7210 */ /* 0x000fe20007f3e0ff */
[----:B------:R-:W-:Y:S01]  /*32370*/  STL [R1+0x13a8], R16 ;  /* 0x0013a81001007387 */ /* 0x000fe20000100800 */
[----:B------:R-:W4:Y:S02]  /*32380*/  LDL.LU R46, [R1+0x1388] ;  /* 0x00138800012e7983 */ /* 0x000f240000300800 */
[----:B------:R-:W-:Y:S02]  /*32390*/  STL [R1+0x137c], R21 ;  /* 0x00137c1501007387 */ /* 0x000fe40000100800 */
[----:B------:R-:W4:Y:S01]  /*323a0*/  LDL.LU R47, [R1+0x135c] ;  /* 0x00135c00012f7983 */ /* 0x000f220000300800 */
[----:B------:R-:W-:Y:S01]  /*323b0*/  STL [R1+0x13a0], R25 ;  /* 0x0013a01901007387 */ /* 0x000fe20000100800 */
[----:B------:R0:W-:Y:S03]  /*323c0*/  STL [R1+0x1374], R60 ;  /* 0x0013743c01007387 */ /* 0x0001e60000100800 */
[----:B0-----:R-:W4:Y:S01]  /*323d0*/  LDL.LU R60, [R1+0x1380] ;  /* 0x00138000013c7983 */ /* 0x001f220000300800 */
[----:B------:R-:W-:-:S02]  /*323e0*/  IMAD.X R3, R3, 0x1, R0, P2 ;  /* 0x0000000103037824 */ /* 0x000fc400010e0600 */
[----:B------:R-:W4:Y:S03]  /*323f0*/  LDL.LU R25, [R1+0x1354] ;  /* 0x0013540001197983 */ /* 0x000f260000300800 */
[----:B------:R0:W-:Y:S01]  /*32400*/  STL [R1+0x1398], R3 ;  /* 0x0013980301007387 */ /* 0x0001e20000100800 */
[----:B------:R-:W-:-:S03]  /*32410*/  IADD3 R20, P2, R20, R28, RZ ;  /* 0x0000001c14147210 */ /* 0x000fc60007f5e0ff */
[----:B0-----:R-:W4:Y:S01]  /*32420*/  LDL.LU R3, [R1+0x1378] ;  /* 0x0013780001037983 */ /* 0x001f220000300800 */
[----:B------:R-:W4:Y:S02]  /*32430*/  LDL.LU R54, [R1+0x134c] ;  /* 0x00134c0001367983 */ /* 0x000f240000300800 */
[----:B------:R-:W4:Y:S02]  /*32440*/  LDL.LU R55, [R1+0x1370] ;  /* 0x0013700001377983 */ /* 0x000f240000300800 */
[----:B------:R-:W-:Y:S01]  /*32450*/  STL [R1+0x136c], R20 ;  /* 0x00136c1401007387 */ /* 0x000fe20000100800 */
[----:B------:R-:W4:Y:S01]  /*32460*/  LDL.LU R58, [R1+0x1344] ;  /* 0x00134400013a7983 */ /* 0x000f220000300800 */
[----:B---3--:R-:W-:-:S05]  /*32470*/  IMAD.X R24, R24, 0x1, R0, P3 ;  /* 0x0000000118187824 */ /* 0x008fca00018e0600 */
[----:B------:R0:W-:Y:S01]  /*32480*/  STL [R1+0x1390], R24 ;  /* 0x0013901801007387 */ /* 0x0001e20000100800 */
[----:B------:R-:W3:Y:S02]  /*32490*/  LDL.LU R59, [R1+0x1368] ;  /* 0x00136800013b7983 */ /* 0x000ee40000300800 */
[----:B------:R-:W3:Y:S01]  /*324a0*/  LDL.LU R9, [R1+0x133c] ;  /* 0x00133c0001097983 */ /* 0x000ee20000300800 */
[----:B0-----:R-:W3:Y:S01]  /*324b0*/  LDL.LU R24, [R1+0x1360] ;  /* 0x0013600001187983 */ /* 0x001ee20000300800 */
[----:B------:R-:W3:Y:S02]  /*324c0*/  LDL.LU R8, [R1+0x1334] ;  /* 0x0013340001087983 */ /* 0x000ee40000300800 */
[----:B------:R-:W3:Y:S02]  /*324d0*/  LDL.LU R39, [R1+0x1358] ;  /* 0x0013580001277983 */ /* 0x000ee40000300800 */
[----:B------:R-:W3:Y:S01]  /*324e0*/  LDL.LU R43, [R1+0x132c] ;  /* 0x00132c00012b7983 */ /* 0x000ee20000300800 */
[----:B--2---:R-:W-:-:S05]  /*324f0*/  IADD3 R61, P3, R61, R28, RZ ;  /* 0x0000001c3d3d7210 */ /* 0x004fca0007f7e0ff */
        /* <DEDUP_REMOVED lines=13> */
[----:B0-----:R-:W2:Y:S02]  /*325d0*/  LDL.LU R61, [R1+0x1320] ;  /* 0x00132000013d7983 */ /* 0x001ea40000300800 */
[--C-:B----4-:R-:W-:Y:S01]  /*325e0*/  IMAD.X R46, R46, 0x1, R0.reuse, P4 ;  /* 0x000000012e2e7824 */ /* 0x110fe200020e0600 */
[-C--:B------:R-:W-:Y:S01]  /*325f0*/  IADD3 R47, P4, R47, R28.reuse, RZ ;  /* 0x0000001c2f2f7210 */ /* 0x080fe20007f9e0ff */
[----:B------:R-:W-:Y:S01]  /*32600*/  IMAD.X R60, R60, 0x1, R0, P5 ;  /* 0x000000013c3c7824 */ /* 0x000fe200028e0600 */
[----:B------:R-:W-:-:S04]  /*32610*/  IADD3 R25, P5, R25, R28, RZ ;  /* 0x0000001c19197210 */ /* 0x000fc80007fbe0ff */
[----:B------:R0:W-:Y:S01]  /*32620*/  STL [R1+0x1380], R60 ;  /* 0x0013803c01007387 */ /* 0x0001e20000100800 */
[----:B------:R-:W-:Y:S03]  /*32630*/  STL [R1+0x1388], R46 ;  /* 0x0013882e01007387 */ /* 0x000fe60000100800 */
[----:B0-----:R-:W4:Y:S01]  /*32640*/  LDL.LU R60, [R1+0x12f4] ;  /* 0x0012f400013c7983 */ /* 0x001f220000300800 */
[--C-:B------:R-:W-:Y:S02]  /*32650*/  IMAD.X R3, R3, 0x1, R0.reuse, P6 ;  /* 0x0000000103037824 */ /* 0x100fe400030e0600 */
[----:B------:R-:W-:Y:S02]  /*32660*/  STL [R1+0x135c], R47 ;  /* 0x00135c2f01007387 */ /* 0x000fe40000100800 */
[----:B------:R0:W-:Y:S01]  /*32670*/  STL [R1+0x1354], R25 ;  /* 0x0013541901007387 */ /* 0x0001e20000100800 */
[-C--:B------:R-:W-:Y:S01]  /*32680*/  IADD3 R54, P6, R54, R28.reuse, RZ ;  /* 0x0000001c36367210 */ /* 0x080fe20007fde0ff */
[--C-:B------:R-:W-:Y:S01]  /*32690*/  IMAD.X R55, R55, 0x1, R0.reuse, P1 ;  /* 0x0000000137377824 */ /* 0x100fe200008e0600 */
[----:B------:R-:W-:Y:S01]  /*326a0*/  IADD3 R58, P1, R58, R28, RZ ;  /* 0x0000001c3a3a7210 */ /* 0x000fe20007f3e0ff */
[----:B0-----:R-:W4:Y:S01]  /*326b0*/  LDL.LU R25, [R1+0x1318] ;  /* 0x0013180001197983 */ /* 0x001f220000300800 */
[----:B------:R0:W-:Y:S03]  /*326c0*/  STL [R1+0x1378], R3 ;  /* 0x0013780301007387 */ /* 0x0001e60000100800 */
[----:B0-----:R-:W4:Y:S01]  /*326d0*/  LDL.LU R3, [R1+0x12ec] ;  /* 0x0012ec0001037983 */ /* 0x001f220000300800 */
[----:B------:R-:W-:Y:S02]  /*326e0*/  STL [R1+0x134c], R54 ;  /* 0x00134c3601007387 */ /* 0x000fe40000100800 */
[----:B------:R-:W-:Y:S02]  /*326f0*/  STL [R1+0x1370], R55 ;  /* 0x0013703701007387 */ /* 0x000fe40000100800 */
[----:B------:R-:W-:Y:S02]  /*32700*/  STL [R1+0x1344], R58 ;  /* 0x0013443a01007387 */ /* 0x000fe40000100800 */
[----:B---3--:R-:W-:-:S02]  /*32710*/  IMAD.X R59, R59, 0x1, R0, P2 ;  /* 0x000000013b3b7824 */ /* 0x008fc400010e0600 */
[----:B------:R-:W-:-:S05]  /*32720*/  IMAD.X R24, R24, 0x1, R0, P3 ;  /* 0x0000000118187824 */ /* 0x000fca00018e0600 */
[----:B------:R0:W-:Y:S01]  /*32730*/  STL [R1+0x1360], R24 ;  /* 0x0013601801007387 */ /* 0x0001e20000100800 */
[----:B------:R-:W-:Y:S03]  /*32740*/  STL [R1+0x1368], R59 ;  /* 0x0013683b01007387 */ /* 0x000fe60000100800 */
[----:B0-----:R-:W3:Y:S01]  /*32750*/  LDL.LU R24, [R1+0x1310] ;  /* 0x0013100001187983 */ /* 0x001ee20000300800 */
[-C--:B------:R-:W-:Y:S02]  /*32760*/  IADD3 R9, P2, R9, R28.reuse, RZ ;  /* 0x0000001c09097210 */ /* 0x080fe40007f5e0ff */
[-C--:B------:R-:W-:Y:S01]  /*32770*/  IADD3 R8, P3, R8, R28.reuse, RZ ;  /* 0x0000001c08087210 */ /* 0x080fe20007f7e0ff */
[--C-:B------:R-:W-:Y:S01]  /*32780*/  IMAD.X R39, R39, 0x1, R0.reuse, P4 ;  /* 0x0000000127277824 */ /* 0x100fe200020e0600 */
[-C--:B------:R-:W-:Y:S01]  /*32790*/  IADD3 R43, P4, R43, R28.reuse, RZ ;  /* 0x0000001c2b2b7210 */ /* 0x080fe20007f9e0ff */
[--C-:B--2---:R-:W-:Y:S01]  /*327a0*/  IMAD.X R38, R38, 0x1, R0.reuse, P5 ;  /* 0x0000000126267824 */ /* 0x104fe200028e0600 */
[----:B------:R-:W-:Y:S01]  /*327b0*/  STL [R1+0x133c], R9 ;  /* 0x00133c0901007387 */ /* 0x000fe20000100800 */
[-C--:B------:R-:W-:Y:S01]  /*327c0*/  IADD3 R42, P5, R42, R28.reuse, RZ ;  /* 0x0000001c2a2a7210 */ /* 0x080fe20007fbe0ff */
[----:B------:R-:W-:Y:S02]  /*327d0*/  STL [R1+0x1334], R8 ;  /* 0x0013340801007387 */ /* 0x000fe40000100800 */
[--C-:B------:R-:W-:Y:S01]  /*327e0*/  IMAD.X R37, R37, 0x1, R0.reuse, P6 ;  /* 0x0000000125257824 */ /* 0x100fe200030e0600 */
        /* <DEDUP_REMOVED lines=15> */
[----:B------:R-:W-:Y:S02]  /*328e0*/  STL [R1+0x1338], R13 ;  /* 0x0013380d01007387 */ /* 0x000fe40000100800 */
[--C-:B------:R-:W-:Y:S01]  /*328f0*/  IMAD.X R21, R21, 0x1, R0.reuse, P4 ;  /* 0x0000000115157824 */ /* 0x100fe200020e0600 */
[----:B------:R-:W-:Y:S01]  /*32900*/  STL [R1+0x130c], R17 ;  /* 0x00130c1101007387 */ /* 0x000fe20000100800 */
[-C--:B------:R-:W-:Y:S01]  /*32910*/  IADD3 R20, P4, R20, R28.reuse, RZ ;  /* 0x0000001c14147210 */ /* 0x080fe20007f9e0ff */
[----:B------:R-:W-:Y:S02]  /*32920*/  STL [R1+0x1330], R12 ;  /* 0x0013300c01007387 */ /* 0x000fe40000100800 */
[----:B------:R-:W-:Y:S01]  /*32930*/  IMAD.X R61, R61, 0x1, R0, P5 ;  /* 0x000000013d3d7824 */ /* 0x000fe200028e0600 */
[----:B------:R-:W-:Y:S01]  /*32940*/  STL [R1+0x1304], R16 ;  /* 0x0013041001007387 */ /* 0x000fe20000100800 */
[----:B------:R-:W2:Y:S02]  /*32950*/  LDL.LU R46, [R1+0x12e4] ;  /* 0x0012e400012e7983 */ /* 0x000ea40000300800 */
[----:B------:R-:W-:Y:S02]  /*32960*/  STL [R1+0x1328], R21 ;  /* 0x0013281501007387 */ /* 0x000fe40000100800 */
[----:B------:R-:W2:Y:S01]  /*32970*/  LDL.LU R47, [R1+0x1308] ;  /* 0x00130800012f7983 */ /* 0x000ea20000300800 */
[----:B------:R-:W-:Y:S01]  /*32980*/  STL [R1+0x12fc], R20 ;  /* 0x0012fc1401007387 */ /* 0x000fe20000100800 */
[----:B------:R0:W-:Y:S03]  /*32990*/  STL [R1+0x1320], R61 ;  /* 0x0013203d01007387 */ /* 0x0001e60000100800 */
[----:B0-----:R-:W2:Y:S01]  /*329a0*/  LDL.LU R61, [R1+0x12dc] ;  /* 0x0012dc00013d7983 */ /* 0x001ea20000300800 */
[----:B------:R-:W2:Y:S01]  /*329b0*/  LDL.LU R20, [R1+0x1300] ;  /* 0x0013000001147983 */ /* 0x000ea20000300800 */
[----:B----4-:R-:W-:-:S05]  /*329c0*/  IADD3 R60, P5, R60, R28, RZ ;  /* 0x0000001c3c3c7210 */ /* 0x010fca0007fbe0ff */
[----:B------:R0:W-:Y:S01]  /*329d0*/  STL [R1+0x12f4], R60 ;  /* 0x0012f43c01007387 */ /* 0x0001e20000100800 */
[----:B------:R-:W-:-:S03]  /*329e0*/  IMAD.X R25, R25, 0x1, R0, P6 ;  /* 0x0000000119197824 */ /* 0x000fc600030e0600 */
[----:B0-----:R-:W4:Y:S01]  /*329f0*/  LDL.LU R60, [R1+0x12d4] ;  /* 0x0012d400013c7983 */ /* 0x001f220000300800 */
[----:B------:R-:W4:Y:S02]  /*32a00*/  LDL.LU R54, [R1+0x12f8] ;  /* 0x0012f80001367983 */ /* 0x000f240000300800 */
[----:B------:R-:W4:Y:S02]  /*32a10*/  LDL.LU R55, [R1+0x12cc] ;  /* 0x0012cc0001377983 */ /* 0x000f240000300800 */
[----:B------:R-:W-:Y:S01]  /*32a20*/  STL [R1+0x1318], R25 ;  /* 0x0013181901007387 */ /* 0x000fe20000100800 */
[----:B------:R-:W4:Y:S01]  /*32a30*/  LDL.LU R58, [R1+0x12f0] ;  /* 0x0012f000013a7983 */ /* 0x000f220000300800 */
[----:B------:R-:W-:-:S05]  /*32a40*/  IADD3 R3, P6, R3, R28, RZ ;  /* 0x0000001c03037210 */ /* 0x000fca0007fde0ff */
[----:B------:R0:W-:Y:S01]  /*32a50*/  STL [R1+0x12ec], R3 ;  /* 0x0012ec0301007387 */ /* 0x0001e20000100800 */
[----:B------:R-:W4:Y:S02]  /*32a60*/  LDL.LU R59, [R1+0x12c4] ;  /* 0x0012c400013b7983 */ /* 0x000f240000300800 */
[----:B------:R-:W4:Y:S01]  /*32a70*/  LDL.LU R9, [R1+0x12e8] ;  /* 0x0012e80001097983 */ /* 0x000f220000300800 */
[----:B0-----:R-:W4:Y:S01]  /*32a80*/  LDL.LU R3, [R1+0x12bc] ;  /* 0x0012bc0001037983 */ /* 0x001f220000300800 */
[----:B------:R-:W4:Y:S02]  /*32a90*/  LDL.LU R8, [R1+0x12e0] ;  /* 0x0012e00001087983 */ /* 0x000f240000300800 */
[----:B------:R-:W4:Y:S02]  /*32aa0*/  LDL.LU R39, [R1+0x12b4] ;  /* 0x0012b40001277983 */ /* 0x000f240000300800 */
[----:B------:R-:W4:Y:S02]  /*32ab0*/  LDL.LU R43, [R1+0x12d8] ;  /* 0x0012d800012b7983 */ /* 0x000f240000300800 */
[----:B---3--:R-:W-:-:S05]  /*32ac0*/  IMAD.X R24, R24, 0x1, R0, P1 ;  /* 0x0000000118187824 */ /* 0x008fca00008e0600 */
[----:B------:R0:W-:Y:S01]  /*32ad0*/  STL [R1+0x1310], R24 ;  /* 0x0013101801007387 */ /* 0x0001e20000100800 */
        /* <DEDUP_REMOVED lines=12> */
[----:B0-----:R-:W3:Y:S01]  /*32ba0*/  LDL.LU R24, [R1+0x127c] ;  /* 0x00127c0001187983 */ /* 0x001ee20000300800 */
[-C--:B--2---:R-:W-:Y:S01]  /*32bb0*/  IADD3 R46, P1, R46, R28.reuse, RZ ;  /* 0x0000001c2e2e7210 */ /* 0x084fe20007f3e0ff */
[--C-:B------:R-:W-:Y:S01]  /*32bc0*/  IMAD.X R47, R47, 0x1, R0.reuse, P2 ;  /* 0x000000012f2f7824 */ /* 0x100fe200010e0600 */
[----:B------:R-:W-:Y:S01]  /*32bd0*/  IADD3 R61, P2, R61, R28, RZ ;  /* 0x0000001c3d3d7210 */ /* 0x000fe20007f5e0ff */
[----:B------:R-:W-:-:S04]  /*32be0*/  IMAD.X R20, R20, 0x1, R0, P3 ;  /* 0x0000000114147824 */ /* 0x000fc800018e0600 */
[----:B------:R0:W-:Y:S01]  /*32bf0*/  STL [R1+0x12dc], R61 ;  /* 0x0012dc3d01007387 */ /* 0x0001e20000100800 */
[----:B------:R-:W-:Y:S03]  /*32c00*/  STL [R1+0x12e4], R46 ;  /* 0x0012e42e01007387 */ /* 0x000fe60000100800 */
[----:B0-----:R-:W2:Y:S01]  /*32c10*/  LDL.LU R61, [R1+0x12a0] ;  /* 0x0012a000013d7983 */ /* 0x001ea20000300800 */
[----:B------:R-:W-:Y:S01]  /*32c20*/  STL [R1+0x1308], R47 ;  /* 0x0013082f01007387 */ /* 0x000fe20000100800 */
[-C--:B----4-:R-:W-:Y:S02]  /*32c30*/  IADD3 R60, P3, R60, R28.reuse, RZ ;  /* 0x0000001c3c3c7210 */ /* 0x090fe40007f7e0ff */
[----:B------:R0:W-:Y:S01]  /*32c40*/  STL [R1+0x1300], R20 ;  /* 0x0013001401007387 */ /* 0x0001e20000100800 */
[--C-:B------:R-:W-:Y:S01]  /*32c50*/  IMAD.X R54, R54, 0x1, R0.reuse, P4 ;  /* 0x0000000136367824 */ /* 0x100fe200020e0600 */
[-C--:B------:R-:W-:Y:S01]  /*32c60*/  IADD3 R55, P4, R55, R28.reuse, RZ ;  /* 0x0000001c37377210 */ /* 0x080fe20007f9e0ff */
[--C-:B------:R-:W-:Y:S01]  /*32c70*/  IMAD.X R58, R58, 0x1, R0.reuse, P5 ;  /* 0x000000013a3a7824 */ /* 0x100fe200028e0600 */
[----:B0-----:R-:W4:Y:S01]  /*32c80*/  LDL.LU R20, [R1+0x1274] ;  /* 0x0012740001147983 */ /* 0x001f220000300800 */
[----:B------:R0:W-:Y:S02]  /*32c90*/  STL [R1+0x12d4], R60 ;  /* 0x0012d43c01007387 */ /* 0x0001e40000100800 */
[--C-:B------:R-:W-:Y:S01]  /*32ca0*/  IMAD.X R9, R9, 0x1, R0.reuse, P6 ;  /* 0x0000000109097824 */ /* 0x100fe200030e0600 */
[-C--:B------:R-:W-:Y:S01]  /*32cb0*/  IADD3 R59, P5, R59, R28.reuse, RZ ;  /* 0x0000001c3b3b7210 */ /* 0x080fe20007fbe0ff */
[----:B0-----:R-:W4:Y:S01]  /*32cc0*/  LDL.LU R60, [R1+0x1298] ;  /* 0x00129800013c7983 */ /* 0x001f220000300800 */
[----:B------:R-:W-:Y:S01]  /*32cd0*/  IADD3 R3, P6, R3, R28, RZ ;  /* 0x0000001c03037210 */ /* 0x000fe20007fde0ff */
[----:B------:R-:W-:Y:S02]  /*32ce0*/  STL [R1+0x12f8], R54 ;  /* 0x0012f83601007387 */ /* 0x000fe40000100800 */
[----:B------:R-:W-:Y:S01]  /*32cf0*/  STL [R1+0x12cc], R55 ;  /* 0x0012cc3701007387 */ /* 0x000fe20000100800 */
[----:B------:R-:W-:Y:S02]  /*32d00*/  STL [R1+0x12f0], R58 ;  /* 0x0012f03a01007387 */ /* 0x000fe40000100800 */
[----:B------:R-:W-:-:S02]  /*32d10*/  IMAD.X R8, R8, 0x1, R0, P1 ;  /* 0x0000000108087824 */ /* 0x000fc400008e0600 */
[----:B------:R0:W-:Y:S01]  /*32d20*/  STL [R1+0x12bc], R3 ;  /* 0x0012bc0301007387 */ /* 0x0001e20000100800 */
[----:B------:R-:W-:Y:S01]  /*32d30*/  IADD3 R39, P1, R39, R28, RZ ;  /* 0x0000001c27277210 */ /* 0x000fe20007f3e0ff */
[----:B------:R-:W-:Y:S01]  /*32d40*/  STL [R1+0x12c4], R59 ;  /* 0x0012c43b01007387 */ /* 0x000fe20000100800 */
[----:B------:R-:W-:-:S03]  /*32d50*/  IMAD.X R43, R43, 0x1, R0, P2 ;  /* 0x000000012b2b7824 */ /* 0x000fc600010e0600 */
[----:B0-----:R-:W4:Y:S01]  /*32d60*/  LDL.LU R3, [R1+0x126c] ;  /* 0x00126c0001037983 */ /* 0x001f220000300800 */
[----:B------:R-:W-:Y:S02]  /*32d70*/  STL [R1+0x12e8], R9 ;  /* 0x0012e80901007387 */ /* 0x000fe40000100800 */
[----:B------:R-:W-:Y:S02]  /*32d80*/  STL [R1+0x12e0], R8 ;  /* 0x0012e00801007387 */ /* 0x000fe40000100800 */
[----:B------:R-:W-:Y:S01]  /*32d90*/  STL [R1+0x12b4], R39 ;  /* 0x0012b42701007387 */ /* 0x000fe20000100800 */
[----:B------:R-:W-:Y:S01]  /*32da0*/  STL [R1+0x12d8], R43 ;  /* 0x0012d82b01007387 */ /* 0x000fe20000100800 */
[-C--:B---3--:R-:W-:Y:S01]  /*32db0*/  IADD3 R38, P2, R38, R28.reuse, RZ ;  /* 0x0000001c26267210 */ /* 0x088fe20007f5e0ff */
[--C-:B------:R-:W-:Y:S01]  /*32dc0*/  IMAD.X R42, R42, 0x1, R0.reuse, P3 ;  /* 0x000000012a2a7824 */ /* 0x100fe200018e0600 */
[-C--:B------:R-:W-:Y:S01]  /*32dd0*/  IADD3 R37, P3, R37, R28.reuse, RZ ;  /* 0x0000001c25257210 */ /* 0x080fe20007f7e0ff */
[--C-:B------:R-:W-:Y:S01]  /*32de0*/  IMAD.X R41, R41, 0x1, R0.reuse, P4 ;  /* 0x0000000129297824 */ /* 0x100fe200020e0600 */
[----:B------:R-:W-:Y:S01]  /*32df0*/  IADD3 R36, P4, R36, R28, RZ ;  /* 0x0000001c24247210 */ /* 0x000fe20007f9e0ff */
        /* <DEDUP_REMOVED lines=18> */
[----:B------:R-:W3:Y:S02]  /*32f20*/  LDL.LU R46, [R1+0x1290] ;  /* 0x00129000012e7983 */ /* 0x000ee40000300800 */
[----:B------:R-:W-:Y:S02]  /*32f30*/  STL [R1+0x1284], R21 ;  /* 0x0012841501007387 */ /* 0x000fe40000100800 */
[----:B------:R-:W3:Y:S01]  /*32f40*/  LDL.LU R47, [R1+0x1264] ;  /* 0x00126400012f7983 */ /* 0x000ee20000300800 */
[----:B------:R-:W-:Y:S01]  /*32f50*/  STL [R1+0x12a8], R25 ;  /* 0x0012a81901007387 */ /* 0x000fe20000100800 */
[----:B------:R0:W-:Y:S03]  /*32f60*/  STL [R1+0x127c], R24 ;  /* 0x00127c1801007387 */ /* 0x0001e60000100800 */
[----:B0-----:R-:W3:Y:S01]  /*32f70*/  LDL.LU R24, [R1+0x1288] ;  /* 0x0012880001187983 */ /* 0x001ee20000300800 */
[----:B------:R-:W3:Y:S02]  /*32f80*/  LDL.LU R25, [R1+0x125c] ;  /* 0x00125c0001197983 */ /* 0x000ee40000300800 */
[----:B--2---:R-:W-:-:S05]  /*32f90*/  IMAD.X R61, R61, 0x1, R0, P3 ;  /* 0x000000013d3d7824 */ /* 0x004fca00018e0600 */
[----:B------:R0:W-:Y:S01]  /*32fa0*/  STL [R1+0x12a0], R61 ;  /* 0x0012a03d01007387 */ /* 0x0001e20000100800 */
[----:B----4-:R-:W-:-:S03]  /*32fb0*/  IADD3 R20, P3, R20, R28, RZ ;  /* 0x0000001c14147210 */ /* 0x010fc60007f7e0ff */
[----:B0-----:R-:W2:Y:S01]  /*32fc0*/  LDL.LU R61, [R1+0x1280] ;  /* 0x00128000013d7983 */ /* 0x001ea20000300800 */
[----:B------:R-:W4:Y:S02]  /*32fd0*/  LDL.LU R54, [R1+0x1254] ;  /* 0x0012540001367983 */ /* 0x000f240000300800 */
[----:B------:R-:W4:Y:S01]  /*32fe0*/  LDL.LU R55, [R1+0x1278] ;  /* 0x0012780001377983 */ /* 0x000f220000300800 */
[----:B------:R-:W-:Y:S01]  /*32ff0*/  STL [R1+0x1274], R20 ;  /* 0x0012741401007387 */ /* 0x000fe20000100800 */
[----:B------:R-:W4:Y:S02]  /*33000*/  LDL.LU R58, [R1+0x124c] ;  /* 0x00124c00013a7983 */ /* 0x000f240000300800 */
[----:B------:R-:W-:-:S05]  /*33010*/  IMAD.X R60, R60, 0x1, R0, P4 ;  /* 0x000000013c3c7824 */ /* 0x000fca00020e0600 */
[----:B------:R0:W-:Y:S01]  /*33020*/  STL [R1+0x1298], R60 ;  /* 0x0012983c01007387 */ /* 0x0001e20000100800 */
[----:B------:R-:W4:Y:S02]  /*33030*/  LDL.LU R59, [R1+0x1270] ;  /* 0x00127000013b7983 */ /* 0x000f240000300800 */
[----:B------:R-:W4:Y:S01]  /*33040*/  LDL.LU R9, [R1+0x1244] ;  /* 0x0012440001097983 */ /* 0x000f220000300800 */
[----:B0-----:R-:W4:Y:S01]  /*33050*/  LDL.LU R60, [R1+0x1268] ;  /* 0x00126800013c7983 */ /* 0x001f220000300800 */
[----:B------:R-:W4:Y:S01]  /*33060*/  LDL.LU R8, [R1+0x123c] ;  /* 0x00123c0001087983 */ /* 0x000f220000300800 */
[----:B------:R-:W-:Y:S01]  /*33070*/  IADD3 R3, P4, R3, R28, RZ ;  /* 0x0000001c03037210 */ /* 0x000fe20007f9e0ff */
[----:B------:R-:W4:Y:S01]  /*33080*/  LDL.LU R39, [R1+0x1260] ;  /* 0x0012600001277983 */ /* 0x000f220000300800 */
[----:B------:R-:W4:Y:S03]  /*33090*/  LDL.LU R43, [R1+0x1234] ;  /* 0x00123400012b7983 */ /* 0x000f260000300800 */
[----:B------:R0:W-:Y:S02]  /*330a0*/  STL [R1+0x126c], R3 ;  /* 0x00126c0301007387 */ /* 0x0001e40000100800 */
        /* <DEDUP_REMOVED lines=12> */
[----:B0-----:R-:W4:Y:S02]  /*33170*/  LDL.LU R3, [R1+0x1228] ;  /* 0x0012280001037983 */ /* 0x001f240000300800 */
[----:B---3--:R-:W-:-:S02]  /*33180*/  IMAD.X R46, R46, 0x1, R0, P5 ;  /* 0x000000012e2e7824 */ /* 0x008fc400028e0600 */
[----:B------:R-:W-:-:S05]  /*33190*/  IMAD.X R24, R24, 0x1, R0, P6 ;  /* 0x0000000118187824 */ /* 0x000fca00030e0600 */
[----:B------:R0:W-:Y:S01]  /*331a0*/  STL [R1+0x1288], R24 ;  /* 0x0012881801007387 */ /* 0x0001e20000100800 */
[----:B------:R-:W-:Y:S03]  /*331b0*/  STL [R1+0x1290], R46 ;  /* 0x0012902e01007387 */ /* 0x000fe60000100800 */
[----:B0-----:R-:W3:Y:S01]  /*331c0*/  LDL.LU R24, [R1+0x11fc] ;  /* 0x0011fc0001187983 */ /* 0x001ee20000300800 */
[-C--:B------:R-:W-:Y:S02]  /*331d0*/  IADD3 R47, P5, R47, R28.reuse, RZ ;  /* 0x0000001c2f2f7210 */ /* 0x080fe40007fbe0ff */
[----:B------:R-:W-:-:S03]  /*331e0*/  IADD3 R25, P6, R25, R28, RZ ;  /* 0x0000001c19197210 */ /* 0x000fc60007fde0ff */
[----:B------:R-:W-:Y:S02]  /*331f0*/  STL [R1+0x1264], R47 ;  /* 0x0012642f01007387 */ /* 0x000fe40000100800 */
[----:B------:R0:W-:Y:S02]  /*33200*/  STL [R1+0x125c], R25 ;  /* 0x00125c1901007387 */ /* 0x0001e40000100800 */
[----:B0-----:R-:W3:Y:S01]  /*33210*/  LDL.LU R25, [R1+0x1220] ;  /* 0x0012200001197983 */ /* 0x001ee20000300800 */
[--C-:B--2---:R-:W-:Y:S01]  /*33220*/  IMAD.X R61, R61, 0x1, R0.reuse, P1 ;  /* 0x000000013d3d7824 */ /* 0x104fe200008e0600 */
[----:B----4-:R-:W-:Y:S01]  /*33230*/  IADD3 R54, P1, R54, R28, RZ ;  /* 0x0000001c36367210 */ /* 0x010fe20007f3e0ff */
[----:B------:R-:W-:-:S03]  /*33240*/  IMAD.X R55, R55, 0x1, R0, P2 ;  /* 0x0000000137377824 */ /* 0x000fc600010e0600 */
[----:B------:R0:W-:Y:S01]  /*33250*/  STL [R1+0x1280], R61 ;  /* 0x0012803d01007387 */ /* 0x0001e20000100800 */
[----:B------:R-:W-:-:S03]  /*33260*/  IADD3 R58, P2, R58, R28, RZ ;  /* 0x0000001c3a3a7210 */ /* 0x000fc60007f5e0ff */
[----:B0-----:R-:W2:Y:S01]  /*33270*/  LDL.LU R61, [R1+0x11f4] ;  /* 0x0011f400013d7983 */ /* 0x001ea20000300800 */
[--C-:B------:R-:W-:Y:S02]  /*33280*/  IMAD.X R59, R59, 0x1, R0.reuse, P3 ;  /* 0x000000013b3b7824 */ /* 0x100fe400018e0600 */
[----:B------:R-:W-:Y:S01]  /*33290*/  STL [R1+0x1254], R54 ;  /* 0x0012543601007387 */ /* 0x000fe20000100800 */
[-C--:B------:R-:W-:Y:S01]  /*332a0*/  IADD3 R9, P3, R9, R28.reuse, RZ ;  /* 0x0000001c09097210 */ /* 0x080fe20007f7e0ff */
[----:B------:R-:W-:Y:S01]  /*332b0*/  STL [R1+0x1278], R55 ;  /* 0x0012783701007387 */ /* 0x000fe20000100800 */
[----:B------:R-:W-:Y:S02]  /*332c0*/  STL [R1+0x124c], R58 ;  /* 0x00124c3a01007387 */ /* 0x000fe40000100800 */
[--C-:B------:R-:W-:Y:S01]  /*332d0*/  IMAD.X R60, R60, 0x1, R0.reuse, P4 ;  /* 0x000000013c3c7824 */ /* 0x100fe200020e0600 */
[-C--:B------:R-:W-:Y:S01]  /*332e0*/  IADD3 R8, P4, R8, R28.reuse, RZ ;  /* 0x0000001c08087210 */ /* 0x080fe20007f9e0ff */
[----:B------:R-:W-:Y:S01]  /*332f0*/  IMAD.X R39, R39, 0x1, R0, P5 ;  /* 0x0000000127277824 */ /* 0x000fe200028e0600 */
[----:B------:R-:W-:-:S02]  /*33300*/  IADD3 R43, P5, R43, R28, RZ ;  /* 0x0000001c2b2b7210 */ /* 0x000fc40007fbe0ff */
[----:B------:R0:W-:Y:S01]  /*33310*/  STL [R1+0x1268], R60 ;  /* 0x0012683c01007387 */ /* 0x0001e20000100800 */
[----:B------:R-:W-:Y:S02]  /*33320*/  STL [R1+0x1270], R59 ;  /* 0x0012703b01007387 */ /* 0x000fe40000100800 */
[--C-:B------:R-:W-:Y:S01]  /*33330*/  IMAD.X R38, R38, 0x1, R0.reuse, P6 ;  /* 0x0000000126267824 */ /* 0x100fe200030e0600 */
[-C--:B------:R-:W-:Y:S01]  /*33340*/  IADD3 R42, P6, R42, R28.reuse, RZ ;  /* 0x0000001c2a2a7210 */ /* 0x080fe20007fde0ff */
[--C-:B------:R-:W-:Y:S01]  /*33350*/  IMAD.X R37, R37, 0x1, R0.reuse, P1 ;  /* 0x0000000125257824 */ /* 0x100fe200008e0600 */
[-C--:B------:R-:W-:Y:S01]  /*33360*/  IADD3 R41, P1, R41, R28.reuse, RZ ;  /* 0x0000001c29297210 */ /* 0x080fe20007f3e0ff */
[--C-:B------:R-:W-:Y:S01]  /*33370*/  IMAD.X R36, R36, 0x1, R0.reuse, P2 ;  /* 0x0000000124247824 */ /* 0x100fe200010e0600 */
[----:B0-----:R-:W4:Y:S01]  /*33380*/  LDL.LU R60, [R1+0x1218] ;  /* 0x00121800013c7983 */ /* 0x001f220000300800 */
[----:B------:R-:W-:Y:S02]  /*33390*/  STL [R1+0x1244], R9 ;  /* 0x0012440901007387 */ /* 0x000fe40000100800 */
[----:B------:R-:W-:Y:S02]  /*333a0*/  STL [R1+0x123c], R8 ;  /* 0x00123c0801007387 */ /* 0x000fe40000100800 */
[----:B------:R-:W-:Y:S01]  /*333b0*/  STL [R1+0x1260], R39 ;  /* 0x0012602701007387 */ /* 0x000fe20000100800 */
[----:B------:R-:W-:Y:S01]  /*333c0*/  STL [R1+0x1234], R43 ;  /* 0x0012342b01007387 */ /* 0x000fe20000100800 */
        /* <DEDUP_REMOVED lines=18> */
[----:B------:R-:W4:Y:S02]  /*334f0*/  LDL.LU R46, [R1+0x11ec] ;  /* 0x0011ec00012e7983 */ /* 0x000f240000300800 */
[----:B------:R-:W-:Y:S02]  /*33500*/  STL [R1+0x1230], R21 ;  /* 0x0012301501007387 */ /* 0x000fe40000100800 */
[----:B------:R-:W4:Y:S01]  /*33510*/  LDL.LU R47, [R1+0x1210] ;  /* 0x00121000012f7983 */ /* 0x000f220000300800 */
[----:B------:R-:W-:Y:S01]  /*33520*/  STL [R1+0x1204], R20 ;  /* 0x0012041401007387 */ /* 0x000fe20000100800 */
[----:B------:R0:W-:Y:S03]  /*33530*/  STL [R1+0x1228], R3 ;  /* 0x0012280301007387 */ /* 0x0001e60000100800 */
[----:B0-----:R-:W4:Y:S01]  /*33540*/  LDL.LU R3, [R1+0x11e4] ;  /* 0x0011e40001037983 */ /* 0x001f220000300800 */
[----:B------:R-:W4:Y:S01]  /*33550*/  LDL.LU R20, [R1+0x1208] ;  /* 0x0012080001147983 */ /* 0x000f220000300800 */
[----:B---3--:R-:W-:-:S05]  /*33560*/  IADD3 R24, P6, R24, R28, RZ ;  /* 0x0000001c18187210 */ /* 0x008fca0007fde0ff */
[----:B------:R0:W-:Y:S04]  /*33570*/  STL [R1+0x11fc], R24 ;  /* 0x0011fc1801007387 */ /* 0x0001e80000100800 */
[----:B0-----:R-:W3:Y:S01]  /*33580*/  LDL.LU R24, [R1+0x11dc] ;  /* 0x0011dc0001187983 */ /* 0x001ee20000300800 */
[----:B------:R-:W3:Y:S02]  /*33590*/  LDL.LU R54, [R1+0x1200] ;  /* 0x0012000001367983 */ /* 0x000ee40000300800 */
[----:B------:R-:W-:Y:S02]  /*335a0*/  IMAD.X R25, R25, 0x1, R0, P1 ;  /* 0x0000000119197824 */ /* 0x000fe400008e0600 */
[----:B------:R-:W3:Y:S03]  /*335b0*/  LDL.LU R55, [R1+0x11d4] ;  /* 0x0011d40001377983 */ /* 0x000ee60000300800 */
[----:B------:R-:W-:Y:S01]  /*335c0*/  STL [R1+0x1220], R25 ;  /* 0x0012201901007387 */ /* 0x000fe20000100800 */
[----:B------:R-:W3:Y:S01]  /*335d0*/  LDL.LU R58, [R1+0x11f8] ;  /* 0x0011f800013a7983 */ /* 0x000ee20000300800 */
[----:B--2---:R-:W-:-:S05]  /*335e0*/  IADD3 R61, P1, R61, R28, RZ ;  /* 0x0000001c3d3d7210 */ /* 0x004fca0007f3e0ff */
[----:B------:R0:W-:Y:S01]  /*335f0*/  STL [R1+0x11f4], R61 ;  /* 0x0011f43d01007387 */ /* 0x0001e20000100800 */
[----:B------:R-:W2:Y:S02]  /*33600*/  LDL.LU R59, [R1+0x11cc] ;  /* 0x0011cc00013b7983 */ /* 0x000ea40000300800 */
[----:B------:R-:W2:Y:S01]  /*33610*/  LDL.LU R9, [R1+0x11f0] ;  /* 0x0011f00001097983 */ /* 0x000ea20000300800 */
[----:B0-----:R-:W2:Y:S01]  /*33620*/  LDL.LU R61, [R1+0x11c4] ;  /* 0x0011c400013d7983 */ /* 0x001ea20000300800 */
[----:B------:R-:W2:Y:S02]  /*33630*/  LDL.LU R8, [R1+0x11e8] ;  /* 0x0011e80001087983 */ /* 0x000ea40000300800 */
[----:B------:R-:W2:Y:S02]  /*33640*/  LDL.LU R39, [R1+0x11bc] ;  /* 0x0011bc0001277983 */ /* 0x000ea40000300800 */
[----:B------:R-:W2:Y:S02]  /*33650*/  LDL.LU R43, [R1+0x11e0] ;  /* 0x0011e000012b7983 */ /* 0x000ea40000300800 */
[----:B----4-:R-:W-:-:S05]  /*33660*/  IMAD.X R60, R60, 0x1, R0, P2 ;  /* 0x000000013c3c7824 */ /* 0x010fca00010e0600 */
[----:B------:R0:W-:Y:S01]  /*33670*/  STL [R1+0x1218], R60 ;  /* 0x0012183c01007387 */ /* 0x0001e20000100800 */
        /* <DEDUP_REMOVED lines=12> */
[----:B0-----:R-:W4:Y:S01]  /*33740*/  LDL.LU R60, [R1+0x1184] ;  /* 0x00118400013c7983 */ /* 0x001f220000300800 */
[-C--:B------:R-:W-:Y:S01]  /*33750*/  IADD3 R46, P2, R46, R28.reuse, RZ ;  /* 0x0000001c2e2e7210 */ /* 0x080fe20007f5e0ff */
[--C-:B------:R-:W-:Y:S01]  /*33760*/  IMAD.X R47, R47, 0x1, R0.reuse, P3 ;  /* 0x000000012f2f7824 */ /* 0x100fe200018e0600 */
[----:B------:R-:W-:Y:S01]  /*33770*/  IADD3 R3, P3, R3, R28, RZ ;  /* 0x0000001c03037210 */ /* 0x000fe20007f7e0ff */
[----:B------:R-:W-:-:S04]  /*33780*/  IMAD.X R20, R20, 0x1, R0, P4 ;  /* 0x0000000114147824 */ /* 0x000fc800020e0600 */
[----:B------:R0:W-:Y:S01]  /*33790*/  STL [R1+0x11e4], R3 ;  /* 0x0011e40301007387 */ /* 0x0001e20000100800 */
[----:B------:R-:W-:Y:S03]  /*337a0*/  STL [R1+0x11ec], R46 ;  /* 0x0011ec2e01007387 */ /* 0x000fe60000100800 */
[----:B0-----:R-:W4:Y:S01]  /*337b0*/  LDL.LU R3, [R1+0x11a8] ;  /* 0x0011a80001037983 */ /* 0x001f220000300800 */
[----:B------:R-:W-:Y:S02]  /*337c0*/  STL [R1+0x1210], R47 ;  /* 0x0012102f01007387 */ /* 0x000fe40000100800 */
[----:B------:R0:W-:Y:S02]  /*337d0*/  STL [R1+0x1208], R20 ;  /* 0x0012081401007387 */ /* 0x0001e40000100800 */
[----:B0-----:R-:W4:Y:S01]  /*337e0*/  LDL.LU R20, [R1+0x117c] ;  /* 0x00117c0001147983 */ /* 0x001f220000300800 */
[----:B---3--:R-:W-:-:S05]  /*337f0*/  IADD3 R24, P4, R24, R28, RZ ;  /* 0x0000001c18187210 */ /* 0x008fca0007f9e0ff */
[----:B------:R0:W-:Y:S04]  /*33800*/  STL [R1+0x11dc], R24 ;  /* 0x0011dc1801007387 */ /* 0x0001e80000100800 */
[----:B0-----:R-:W3:Y:S01]  /*33810*/  LDL.LU R24, [R1+0x11a0] ;  /* 0x0011a00001187983 */ /* 0x001ee20000300800 */
[--C-:B------:R-:W-:Y:S01]  /*33820*/  IMAD.X R54, R54, 0x1, R0.reuse, P5 ;  /* 0x0000000136367824 */ /* 0x100fe200028e0600 */
[----:B------:R-:W-:Y:S01]  /*33830*/  IADD3 R55, P5, R55, R28, RZ ;  /* 0x0000001c37377210 */ /* 0x000fe20007fbe0ff */
[----:B------:R-:W-:-:S03]  /*33840*/  IMAD.X R58, R58, 0x1, R0, P6 ;  /* 0x000000013a3a7824 */ /* 0x000fc600030e0600 */
[----:B------:R-:W-:Y:S01]  /*33850*/  STL [R1+0x1200], R54 ;  /* 0x0012003601007387 */ /* 0x000fe20000100800 */
[--C-:B--2---:R-:W-:Y:S01]  /*33860*/  IMAD.X R9, R9, 0x1, R0.reuse, P1 ;  /* 0x0000000109097824 */ /* 0x104fe200008e0600 */
[-C--:B------:R-:W-:Y:S02]  /*33870*/  IADD3 R59, P6, R59, R28.reuse, RZ ;  /* 0x0000001c3b3b7210 */ /* 0x080fe40007fde0ff */
[----:B------:R-:W-:Y:S01]  /*33880*/  STL [R1+0x11d4], R55 ;  /* 0x0011d43701007387 */ /* 0x000fe20000100800 */
[----:B------:R-:W-:Y:S01]  /*33890*/  STL [R1+0x11f8], R58 ;  /* 0x0011f83a01007387 */ /* 0x000fe20000100800 */
[-C--:B------:R-:W-:Y:S01]  /*338a0*/  IADD3 R61, P1, R61, R28.reuse, RZ ;  /* 0x0000001c3d3d7210 */ /* 0x080fe20007f3e0ff */
[--C-:B------:R-:W-:Y:S01]  /*338b0*/  IMAD.X R8, R8, 0x1, R0.reuse, P2 ;  /* 0x0000000108087824 */ /* 0x100fe200010e0600 */
[-C--:B------:R-:W-:Y:S01]  /*338c0*/  IADD3 R39, P2, R39, R28.reuse, RZ ;  /* 0x0000001c27277210 */ /* 0x080fe20007f5e0ff */
[----:B------:R-:W-:Y:S02]  /*338d0*/  IMAD.X R43, R43, 0x1, R0, P3 ;  /* 0x000000012b2b7824 */ /* 0x000fe400018e0600 */
[----:B------:R0:W-:Y:S01]  /*338e0*/  STL [R1+0x11c4], R61 ;  /* 0x0011c43d01007387 */ /* 0x0001e20000100800 */
[----:B------:R-:W-:Y:S03]  /*338f0*/  STL [R1+0x11cc], R59 ;  /* 0x0011cc3b01007387 */ /* 0x000fe60000100800 */
[----:B0-----:R-:W2:Y:S01]  /*33900*/  LDL.LU R61, [R1+0x1174] ;  /* 0x00117400013d7983 */ /* 0x001ea20000300800 */
[----:B----4-:R-:W-:-:S03]  /*33910*/  IADD3 R38, P3, R38, R28, RZ ;  /* 0x0000001c26267210 */ /* 0x010fc60007f7e0ff */
[----:B------:R-:W-:Y:S01]  /*33920*/  STL [R1+0x11f0], R9 ;  /* 0x0011f00901007387 */ /* 0x000fe20000100800 */
[----:B------:R-:W-:-:S03]  /*33930*/  IMAD.X R42, R42, 0x1, R0, P4 ;  /* 0x000000012a2a7824 */ /* 0x000fc600020e0600 */
        /* <DEDUP_REMOVED lines=17> */
[----:B------:R-:W-:Y:S01]  /*33a50*/  STL [R1+0x119c], R13 ;  /* 0x00119c0d01007387 */ /* 0x000fe20000100800 */
[-C--:B------:R-:W-:Y:S01]  /*33a60*/  IADD3 R21, P2, R21, R28.reuse, RZ ;  /* 0x0000001c15157210 */ /* 0x080fe20007f5e0ff */
[----:B------:R-:W-:Y:S02]  /*33a70*/  STL [R1+0x11c0], R17 ;  /* 0x0011c01101007387 */ /* 0x000fe40000100800 */
[--C-:B------:R-:W-:Y:S01]  /*33a80*/  IMAD.X R25, R25, 0x1, R0.reuse, P3 ;  /* 0x0000000119197824 */ /* 0x100fe200018e0600 */
[----:B------:R-:W-:Y:S01]  /*33a90*/  STL [R1+0x1194], R12 ;  /* 0x0011940c01007387 */ /* 0x000fe20000100800 */
[----:B------:R-:W-:Y:S01]  /*33aa0*/  IADD3 R60, P3, R60, R28, RZ ;  /* 0x0000001c3c3c7210 */ /* 0x000fe20007f7e0ff */
[----:B------:R-:W-:Y:S02]  /*33ab0*/  STL [R1+0x11b8], R16 ;  /* 0x0011b81001007387 */ /* 0x000fe40000100800 */
[----:B------:R-:W4:Y:S01]  /*33ac0*/  LDL.LU R46, [R1+0x1198] ;  /* 0x00119800012e7983 */ /* 0x000f220000300800 */
[----:B------:R-:W-:Y:S01]  /*33ad0*/  STL [R1+0x118c], R21 ;  /* 0x00118c1501007387 */ /* 0x000fe20000100800 */
[----:B------:R-:W4:Y:S02]  /*33ae0*/  LDL.LU R47, [R1+0x116c] ;  /* 0x00116c00012f7983 */ /* 0x000f240000300800 */
[----:B------:R-:W-:Y:S02]  /*33af0*/  STL [R1+0x11b0], R25 ;  /* 0x0011b01901007387 */ /* 0x000fe40000100800 */
[----:B------:R0:W-:Y:S02]  /*33b00*/  STL [R1+0x1184], R60 ;  /* 0x0011843c01007387 */ /* 0x0001e40000100800 */
[----:B0-----:R-:W4:Y:S01]  /*33b10*/  LDL.LU R60, [R1+0x1190] ;  /* 0x00119000013c7983 */ /* 0x001f220000300800 */
[----:B------:R-:W4:Y:S02]  /*33b20*/  LDL.LU R25, [R1+0x1164] ;  /* 0x0011640001197983 */ /* 0x000f240000300800 */
[----:B------:R-:W-:-:S05]  /*33b30*/  IMAD.X R3, R3, 0x1, R0, P4 ;  /* 0x0000000103037824 */ /* 0x000fca00020e0600 */
        /* <DEDUP_REMOVED lines=37> */
[----:B------:R-:W-:Y:S02]  /*33d90*/  STL [R1+0x116c], R47 ;  /* 0x00116c2f01007387 */ /* 0x000fe40000100800 */
[----:B------:R0:W-:Y:S02]  /*33da0*/  STL [R1+0x1164], R25 ;  /* 0x0011641901007387 */ /* 0x0001e40000100800 */
[--C-:B------:R-:W-:Y:S01]  /*33db0*/  IMAD.X R3, R3, 0x1, R0.reuse, P2 ;  /* 0x0000000103037824 */ /* 0x100fe200010e0600 */
        /* <DEDUP_REMOVED lines=18> */
[----:B------:R-:W-:Y:S02]  /*33ee0*/  STL [R1+0x114c], R9 ;  /* 0x00114c0901007387 */ /* 0x000fe40000100800 */
[----:B------:R-:W-:Y:S02]  /*33ef0*/  STL [R1+0x1144], R8 ;  /* 0x0011440801007387 */ /* 0x000fe40000100800 */
[--C-:B--2---:R-:W-:Y:S01]  /*33f00*/  IMAD.X R38, R38, 0x1, R0.reuse, P1 ;  /* 0x0000000126267824 */ /* 0x104fe200008e0600 */
[-C--:B------:R-:W-:Y:S01]  /*33f10*/  IADD3 R42, P1, R42, R28.reuse, RZ ;  /* 0x0000001c2a2a7210 */ /* 0x080fe20007f3e0ff */
        /* <DEDUP_REMOVED lines=68> */
[----:B------:R-:W-:Y:S02]  /*34360*/  STL [R1+0x1118], R47 ;  /* 0x0011182f01007387 */ /* 0x000fe40000100800 */
[----:B------:R0:W-:Y:S01]  /*34370*/  STL [R1+0x1110], R20 ;  /* 0x0011101401007387 */ /* 0x0001e20000100800 */
[-C--:B----4-:R-:W-:Y:S01]  /*34380*/  IADD3 R60, P5, R60, R28.reuse, RZ ;  /* 0x0000001c3c3c7210 */ /* 0x090fe20007fbe0ff */
[----:B0-----:R-:W4:Y:S01]  /*34390*/  LDL.LU R20, [R1+0x1084] ;  /* 0x0010840001147983 */ /* 0x001f220000300800 */
[----:B------:R-:W-:Y:S01]  /*343a0*/  IMAD.X R54, R54, 0x1, R0, P6 ;  /* 0x0000000136367824 */ /* 0x000fe200030e0600 */
[----:B------:R-:W-:-:S02]  /*343b0*/  IADD3 R55, P6, R55, R28, RZ ;  /* 0x0000001c37377210 */ /* 0x000fc40007fde0ff */
[----:B------:R0:W-:Y:S01]  /*343c0*/  STL [R1+0x10e4], R60 ;  /* 0x0010e43c01007387 */ /* 0x0001e20000100800 */
[----:B------:R-:W-:-:S03]  /*343d0*/  IMAD.X R58, R58, 0x1, R0, P1 ;  /* 0x000000013a3a7824 */ /* 0x000fc600008e0600 */
[----:B0-----:R-:W4:Y:S01]  /*343e0*/  LDL.LU R60, [R1+0x10a8] ;  /* 0x0010a800013c7983 */ /* 0x001f220000300800 */
[----:B------:R-:W-:Y:S01]  /*343f0*/  IMAD.X R9, R9, 0x1, R0, P2 ;  /* 0x0000000109097824 */ /* 0x000fe200010e0600 */
[-C--:B------:R-:W-:Y:S01]  /*34400*/  IADD3 R59, P1, R59, R28.reuse, RZ ;  /* 0x0000001c3b3b7210 */ /* 0x080fe20007f3e0ff */
[----:B------:R-:W-:Y:S01]  /*34410*/  STL [R1+0x1108], R54 ;  /* 0x0011083601007387 */ /* 0x000fe20000100800 */
[----:B------:R-:W-:Y:S01]  /*34420*/  STL [R1+0x10dc], R55 ;  /* 0x0010dc3701007387 */ /* 0x000fe20000100800 */
[----:B------:R-:W-:-:S03]  /*34430*/  IADD3 R3, P2, R3, R28, RZ ;  /* 0x0000001c03037210 */ /* 0x000fc60007f5e0ff */
[----:B------:R-:W-:Y:S01]  /*34440*/  STL [R1+0x1100], R58 ;  /* 0x0011003a01007387 */ /* 0x000fe20000100800 */
[--C-:B------:R-:W-:Y:S01]  /*34450*/  IMAD.X R8, R8, 0x1, R0.reuse, P3 ;  /* 0x0000000108087824 */ /* 0x100fe200018e0600 */
[-C--:B------:R-:W-:Y:S01]  /*34460*/  IADD3 R39, P3, R39, R28.reuse, RZ ;  /* 0x0000001c27277210 */ /* 0x080fe20007f7e0ff */
[--C-:B------:R-:W-:Y:S01]  /*34470*/  IMAD.X R43, R43, 0x1, R0.reuse, P4 ;  /* 0x000000012b2b7824 */ /* 0x100fe200020e0600 */
[----:B------:R0:W-:Y:S01]  /*34480*/  STL [R1+0x10cc], R3 ;  /* 0x0010cc0301007387 */ /* 0x0001e20000100800 */
[----:B------:R-:W-:Y:S03]  /*34490*/  STL [R1+0x10d4], R59 ;  /* 0x0010d43b01007387 */ /* 0x000fe60000100800 */
        /* <DEDUP_REMOVED lines=41> */
[----:B------:R-:W-:Y:S04]  /*34730*/  STL [R1+0x1084], R20 ;  /* 0x0010841401007387 */ /* 0x000fe80000100800 */
[----:B------:R-:W4:Y:S01]  /*34740*/  LDL.LU R58, [R1+0x105c] ;  /* 0x00105c00013a7983 */ /* 0x000f220000300800 */
[----:B------:R-:W-:-:S05]  /*34750*/  IMAD.X R60, R60, 0x1, R0, P6 ;  /* 0x000000013c3c7824 */ /* 0x000fca00030e0600 */
[----:B------:R0:W-:Y:S01]  /*34760*/  STL [R1+0x10a8], R60 ;  /* 0x0010a83c01007387 */ /* 0x0001e20000100800 */
[----:B------:R-:W4:Y:S02]  /*34770*/  LDL.LU R59, [R1+0x1080] ;  /* 0x00108000013b7983 */ /* 0x000f240000300800 */
[----:B------:R-:W4:Y:S01]  /*34780*/  LDL.LU R9, [R1+0x1054] ;  /* 0x0010540001097983 */ /* 0x000f220000300800 */
[----:B0-----:R-:W4:Y:S01]  /*34790*/  LDL.LU R60, [R1+0x1078] ;  /* 0x00107800013c7983 */ /* 0x001f220000300800 */
[----:B------:R-:W4:Y:S02]  /*347a0*/  LDL.LU R8, [R1+0x104c] ;  /* 0x00104c0001087983 */ /* 0x000f240000300800 */
[----:B------:R-:W4:Y:S02]  /*347b0*/  LDL.LU R39, [R1+0x1070] ;  /* 0x0010700001277983 */ /* 0x000f240000300800 */
[----:B------:R-:W4:Y:S01]  /*347c0*/  LDL.LU R43, [R1+0x1044] ;  /* 0x00104400012b7983 */ /* 0x000f220000300800 */
[----:B------:R-:W-:-:S05]  /*347d0*/  IADD3 R3, P6, R3, R28, RZ ;  /* 0x0000001c03037210 */ /* 0x000fca0007fde0ff */
        /* <DEDUP_REMOVED lines=30> */
[----:B------:R-:W-:Y:S02]  /*349c0*/  STL [R1+0x1064], R54 ;  /* 0x0010643601007387 */ /* 0x000fe40000100800 */
[--C-:B------:R-:W-:Y:S01]  /*349d0*/  IMAD.X R59, R59, 0x1, R0.reuse, P5 ;  /* 0x000000013b3b7824 */ /* 0x100fe200028e0600 */
        /* <DEDUP_REMOVED lines=10> */
[----:B0-----:R-:W4:Y:S01]  /*34a80*/  LDL.LU R60, [R1+0x1028] ;  /* 0x00102800013c7983 */ /* 0x001f220000300800 */
        /* <DEDUP_REMOVED lines=81> */
[----:B------:R-:W-:Y:S02]  /*34fa0*/  STL [R1+0xfe4], R55 ;  /* 0x000fe43701007387 */ /* 0x000fe40000100800 */
[--C-:B--2---:R-:W-:Y:S01]  /*34fb0*/  IMAD.X R9, R9, 0x1, R0.reuse, P3 ;  /* 0x0000000109097824 */ /* 0x104fe200018e0600 */
[-C--:B------:R-:W-:Y:S01]  /*34fc0*/  IADD3 R59, P2, R59, R28.reuse, RZ ;  /* 0x0000001c3b3b7210 */ /* 0x080fe20007f5e0ff */
[----:B------:R-:W-:Y:S01]  /*34fd0*/  STL [R1+0x1008], R58 ;  /* 0x0010083a01007387 */ /* 0x000fe20000100800 */
[-C--:B------:R-:W-:Y:S01]  /*34fe0*/  IADD3 R61, P3, R61, R28.reuse, RZ ;  /* 0x0000001c3d3d7210 */ /* 0x080fe20007f7e0ff */
[--C-:B------:R-:W-:Y:S01]  /*34ff0*/  IMAD.X R8, R8, 0x1, R0.reuse, P4 ;  /* 0x0000000108087824 */ /* 0x100fe200020e0600 */
[-C--:B------:R-:W-:Y:S01]  /*35000*/  IADD3 R39, P4, R39, R28.reuse, RZ ;  /* 0x0000001c27277210 */ /* 0x080fe20007f9e0ff */
[--C-:B------:R-:W-:Y:S02]  /*35010*/  IMAD.X R43, R43, 0x1, R0.reuse, P5 ;  /* 0x000000012b2b7824 */ /* 0x100fe400028e0600 */
[----:B------:R0:W-:Y:S01]  /*35020*/  STL [R1+0xfd4], R61 ;  /* 0x000fd43d01007387 */ /* 0x0001e20000100800 */
[----:B------:R-:W-:Y:S03]  /*35030*/  STL [R1+0xfdc], R59 ;  /* 0x000fdc3b01007387 */ /* 0x000fe60000100800 */
[----:B0-----:R-:W2:Y:S01]  /*35040*/  LDL.LU R61, [R1+0xf84] ;  /* 0x000f8400013d7983 */ /* 0x001ea20000300800 */
[----:B------:R-:W-:Y:S01]  /*35050*/  STL [R1+0x1000], R9 ;  /* 0x0010000901007387 */ /* 0x000fe20000100800 */
[-C--:B----4-:R-:W-:Y:S01]  /*35060*/  IADD3 R38, P5, R38, R28.reuse, RZ ;  /* 0x0000001c26267210 */ /* 0x090fe20007fbe0ff */
        /* <DEDUP_REMOVED lines=74> */
[----:B0-----:R-:W4:Y:S03]  /*35510*/  LDL.LU R25, [R1+0xf38] ;  /* 0x000f380001197983 */ /* 0x001f260000300800 */
[----:B------:R0:W-:Y:S02]  /*35520*/  STL [R1+0xf98], R3 ;  /* 0x000f980301007387 */ /* 0x0001e40000100800 */
[--C-:B------:R-:W-:Y:S01]  /*35530*/  IMAD.X R55, R55, 0x1, R0.reuse, P5 ;  /* 0x0000000137377824 */ /* 0x100fe200028e0600 */
[----:B------:R-:W-:Y:S01]  /*35540*/  IADD3 R58, P5, R58, R28, RZ ;  /* 0x0000001c3a3a7210 */ /* 0x000fe20007fbe0ff */
        /* <DEDUP_REMOVED lines=15> */
[----:B------:R-:W-:Y:S02]  /*35640*/  STL [R1+0xf78], R39 ;  /* 0x000f782701007387 */ /* 0x000fe40000100800 */
[--C-:B--2---:R-:W-:Y:S01]  /*35650*/  IMAD.X R38, R38, 0x1, R0.reuse, P3 ;  /* 0x0000000126267824 */ /* 0x104fe200018e0600 */
        /* <DEDUP_REMOVED lines=71> */
[-C--:B----4-:R-:W-:Y:S01]  /*35ad0*/  IADD3 R60, P1, R60, R28.reuse, RZ ;  /* 0x0000001c3c3c7210 */ /* 0x090fe20007f3e0ff */
[----:B------:R-:W-:Y:S01]  /*35ae0*/  IMAD.X R54, R54, 0x1, R0, P2 ;  /* 0x0000000136367824 */ /* 0x000fe200010e0600 */
[----:B------:R-:W-:-:S03]  /*35af0*/  IADD3 R55, P2, R55, R28, RZ ;  /* 0x0000001c37377210 */ /* 0x000fc60007f5e0ff */
        /* <DEDUP_REMOVED lines=51> */
[----:B------:R-:W-:-:S03]  /*35e30*/  IADD3 R20, P1, R20, R28, RZ ;  /* 0x0000001c14147210 */ /* 0x000fc60007f3e0ff */
[----:B0-----:R-:W2:Y:S01]  /*35e40*/  LDL.LU R61, [R1+0xea0] ;  /* 0x000ea000013d7983 */ /* 0x001ea20000300800 */
[----:B------:R-:W2:Y:S02]  /*35e50*/  LDL.LU R54, [R1+0xe74] ;  /* 0x000e740001367983 */ /* 0x000ea40000300800 */
[----:B------:R-:W2:Y:S02]  /*35e60*/  LDL.LU R55, [R1+0xe98] ;  /* 0x000e980001377983 */ /* 0x000ea40000300800 */
[----:B------:R-:W-:Y:S01]  /*35e70*/  STL [R1+0xe94], R20 ;  /* 0x000e941401007387 */ /* 0x000fe20000100800 */
[----:B------:R-:W2:Y:S01]  /*35e80*/  LDL.LU R58, [R1+0xe6c] ;  /* 0x000e6c00013a7983 */ /* 0x000ea20000300800 */
[----:B----4-:R-:W-:-:S05]  /*35e90*/  IMAD.X R60, R60, 0x1, R0, P2 ;  /* 0x000000013c3c7824 */ /* 0x010fca00010e0600 */
        /* <DEDUP_REMOVED lines=33> */
[----:B------:R-:W-:Y:S01]  /*360b0*/  IADD3 R54, P5, R54, R28, RZ ;  /* 0x0000001c36367210 */ /* 0x000fe20007fbe0ff */
[----:B------:R-:W-:-:S03]  /*360c0*/  IMAD.X R55, R55, 0x1, R0, P6 ;  /* 0x0000000137377824 */ /* 0x000fc600030e0600 */
[----:B------:R0:W-:Y:S01]  /*360d0*/  STL [R1+0xea0], R61 ;  /* 0x000ea03d01007387 */ /* 0x0001e20000100800 */
[----:B------:R-:W-:-:S03]  /*360e0*/  IADD3 R58, P6, R58, R28, RZ ;  /* 0x0000001c3a3a7210 */ /* 0x000fc60007fde0ff */
[----:B0-----:R-:W2:Y:S01]  /*360f0*/  LDL.LU R61, [R1+0xe14] ;  /* 0x000e1400013d7983 */ /* 0x001ea20000300800 */
[----:B------:R-:W-:Y:S02]  /*36100*/  STL [R1+0xe74], R54 ;  /* 0x000e743601007387 */ /* 0x000fe40000100800 */
[----:B------:R-:W-:Y:S02]  /*36110*/  STL [R1+0xe98], R55 ;  /* 0x000e983701007387 */ /* 0x000fe40000100800 */
[--C-:B----4-:R-:W-:Y:S01]  /*36120*/  IMAD.X R59, R59, 0x1, R0.reuse, P1 ;  /* 0x000000013b3b7824 */ /* 0x110fe200008e0600 */
[-C--:B------:R-:W-:Y:S01]  /*36130*/  IADD3 R9, P1, R9, R28.reuse, RZ ;  /* 0x0000001c09097210 */ /* 0x080fe20007f3e0ff */
[----:B------:R-:W-:Y:S01]  /*36140*/  STL [R1+0xe6c], R58 ;  /* 0x000e6c3a01007387 */ /* 0x000fe20000100800 */
        /* <DEDUP_REMOVED lines=90> */
[----:B------:R-:W-:Y:S02]  /*366f0*/  STL [R1+0xe18], R58 ;  /* 0x000e183a01007387 */ /* 0x000fe40000100800 */
[--C-:B--2---:R-:W-:Y:S01]  /*36700*/  IMAD.X R9, R9, 0x1, R0.reuse, P5 ;  /* 0x0000000109097824 */ /* 0x104fe200028e0600 */
[-C--:B------:R-:W-:Y:S02]  /*36710*/  IADD3 R59, P4, R59, R28.reuse, RZ ;  /* 0x0000001c3b3b7210 */ /* 0x080fe40007f9e0ff */
[-C--:B------:R-:W-:Y:S01]  /*36720*/  IADD3 R61, P5, R61, R28.reuse, RZ ;  /* 0x0000001c3d3d7210 */ /* 0x080fe20007fbe0ff */
[--C-:B------:R-:W-:Y:S01]  /*36730*/  IMAD.X R8, R8, 0x1, R0.reuse, P6 ;  /* 0x0000000108087824 */ /* 0x100fe200030e0600 */
[----:B------:R-:W-:Y:S01]  /*36740*/  IADD3 R39, P6, R39, R28, RZ ;  /* 0x0000001c27277210 */ /* 0x000fe20007fde0ff */
[----:B------:R-:W-:-:S02]  /*36750*/  IMAD.X R43, R43, 0x1, R0, P1 ;  /* 0x000000012b2b7824 */ /* 0x000fc400008e0600 */
[----:B------:R0:W-:Y:S01]  /*36760*/  STL [R1+0xde4], R61 ;  /* 0x000de43d01007387 */ /* 0x0001e20000100800 */
[----:B------:R-:W-:Y:S03]  /*36770*/  STL [R1+0xdec], R59 ;  /* 0x000dec3b01007387 */ /* 0x000fe60000100800 */
[----:B0-----:R-:W2:Y:S01]  /*36780*/  LDL.LU R61, [R1+0xd94] ;  /* 0x000d9400013d7983 */ /* 0x001ea20000300800 */
[----:B------:R-:W-:Y:S02]  /*36790*/  STL [R1+0xe10], R9 ;  /* 0x000e100901007387 */ /* 0x000fe40000100800 */
[----:B------:R-:W-:Y:S01]  /*367a0*/  STL [R1+0xe08], R8 ;  /* 0x000e080801007387 */ /* 0x000fe20000100800 */
[-C--:B----4-:R-:W-:Y:S01]  /*367b0*/  IADD3 R38, P1, R38, R28.reuse, RZ ;  /* 0x0000001c26267210 */ /* 0x090fe20007f3e0ff */
        /* <DEDUP_REMOVED lines=15> */
[----:B------:R-:W-:-:S02]  /*368b0*/  IMAD.X R16, R16, 0x1, R0, P6 ;  /* 0x0000000110107824 */ /* 0x000fc400030e0600 */
[----:B------:R-:W-:Y:S02]  /*368c0*/  STL [R1+0xde8], R40 ;  /* 0x000de82801007387 */ /* 0x000fe40000100800 */
[----:B------:R-:W-:Y:S01]  /*368d0*/  STL [R1+0xdbc], R13 ;  /* 0x000dbc0d01007387 */ /* 0x000fe20000100800 */
[-C--:B------:R-:W-:Y:S01]  /*368e0*/  IADD3 R21, P6, R21, R28.reuse, RZ ;  /* 0x0000001c15157210 */ /* 0x080fe20007fde0ff */
[----:B------:R-:W-:Y:S01]  /*368f0*/  STL [R1+0xde0], R17 ;  /* 0x000de01101007387 */ /* 0x000fe20000100800 */
[--C-:B------:R-:W-:Y:S02]  /*36900*/  IMAD.X R25, R25, 0x1, R0.reuse, P1 ;  /* 0x0000000119197824 */ /* 0x100fe400008e0600 */
        /* <DEDUP_REMOVED lines=16> */
[----:B------:R0:W-:Y:S01]  /*36a10*/  STL [R1+0xd9c], R20 ;  /* 0x000d9c1401007387 */ /* 0x0001e20000100800 */
[----:B------:R-:W4:Y:S01]  /*36a20*/  LDL.LU R58, [R1+0xd74] ;  /* 0x000d7400013a7983 */ /* 0x000f220000300800 */
[----:B---3--:R-:W-:-:S05]  /*36a30*/  IMAD.X R24, R24, 0x1, R0, P3 ;  /* 0x0000000118187824 */ /* 0x008fca00018e0600 */
[----:B------:R1:W-:Y:S01]  /*36a40*/  STL [R1+0xdc0], R24 ;  /* 0x000dc01801007387 */ /* 0x0003e20000100800 */
[----:B------:R-:W3:Y:S02]  /*36a50*/  LDL.LU R59, [R1+0xd98] ;  /* 0x000d9800013b7983 */ /* 0x000ee40000300800 */
[----:B------:R-:W3:Y:S02]  /*36a60*/  LDL.LU R9, [R1+0xd6c] ;  /* 0x000d6c0001097983 */ /* 0x000ee40000300800 */
[----:B0-----:R-:W3:Y:S01]  /*36a70*/  LDL.LU R20, [R1+0xd90] ;  /* 0x000d900001147983 */ /* 0x001ee20000300800 */
[----:B------:R-:W3:Y:S01]  /*36a80*/  LDL.LU R8, [R1+0xd64] ;  /* 0x000d640001087983 */ /* 0x000ee20000300800 */
        /* <DEDUP_REMOVED lines=15> */
[----:B-1----:R-:W2:Y:S01]  /*36b80*/  LDL.LU R24, [R1+0xd2c] ;  /* 0x000d2c0001187983 */ /* 0x002ea20000300800 */
        /* <DEDUP_REMOVED lines=11> */
[----:B0-----:R-:W4:Y:S01]  /*36c40*/  LDL.LU R25, [R1+0xd48] ;  /* 0x000d480001197983 */ /* 0x001f220000300800 */
[----:B------:R-:W-:Y:S01]  /*36c50*/  IADD3 R54, P6, R54, R28, RZ ;  /* 0x0000001c36367210 */ /* 0x000fe20007fde0ff */
[----:B------:R-:W-:-:S02]  /*36c60*/  IMAD.X R55, R55, 0x1, R0, P1 ;  /* 0x0000000137377824 */ /* 0x000fc400008e0600 */
[----:B------:R0:W-:Y:S01]  /*36c70*/  STL [R1+0xda8], R3 ;  /* 0x000da80301007387 */ /* 0x0001e20000100800 */
[----:B------:R-:W-:-:S03]  /*36c80*/  IADD3 R58, P1, R58, R28, RZ ;  /* 0x0000001c3a3a7210 */ /* 0x000fc60007f3e0ff */
[----:B0-----:R-:W4:Y:S01]  /*36c90*/  LDL.LU R3, [R1+0xd1c] ;  /* 0x000d1c0001037983 */ /* 0x001f220000300800 */
[----:B------:R-:W-:Y:S02]  /*36ca0*/  STL [R1+0xd7c], R54 ;  /* 0x000d7c3601007387 */ /* 0x000fe40000100800 */
[----:B------:R-:W-:Y:S02]  /*36cb0*/  STL [R1+0xda0], R55 ;  /* 0x000da03701007387 */ /* 0x000fe40000100800 */
[----:B------:R-:W-:Y:S02]  /*36cc0*/  STL [R1+0xd74], R58 ;  /* 0x000d743a01007387 */ /* 0x000fe40000100800 */
[--C-:B---3--:R-:W-:Y:S02]  /*36cd0*/  IMAD.X R59, R59, 0x1, R0.reuse, P2 ;  /* 0x000000013b3b7824 */ /* 0x108fe400010e0600 */
        /* <DEDUP_REMOVED lines=11> */
[----:B------:R-:W-:Y:S02]  /*36d90*/  STL [R1+0xd5c], R43 ;  /* 0x000d5c2b01007387 */ /* 0x000fe40000100800 */
[--C-:B--2---:R-:W-:Y:S01]  /*36da0*/  IMAD.X R38, R38, 0x1, R0.reuse, P5 ;  /* 0x0000000126267824 */ /* 0x104fe200028e0600 */
[-C--:B------:R-:W-:Y:S01]  /*36db0*/  IADD3 R42, P5, R42, R28.reuse, RZ ;  /* 0x0000001c2a2a7210 */ /* 0x080fe20007fbe0ff */
[--C-:B------:R-:W-:Y:S01]  /*36dc0*/  IMAD.X R37, R37, 0x1, R0.reuse, P6 ;  /* 0x0000000125257824 */ /* 0x100fe200030e0600 */
        /* <DEDUP_REMOVED lines=18> */
[----:B------:R-:W-:Y:S02]  /*36ef0*/  STL [R1+0xd34], R16 ;  /* 0x000d341001007387 */ /* 0x000fe40000100800 */
[----:B------:R-:W-:Y:S01]  /*36f00*/  IMAD.X R61, R61, 0x1, R0, P5 ;  /* 0x000000013d3d7824 */ /* 0x000fe200028e0600 */
[----:B------:R-:W2:Y:S01]  /*36f10*/  LDL.LU R46, [R1+0xd14] ;  /* 0x000d1400012e7983 */ /* 0x000ea20000300800 */
[----:B------:R-:W-:Y:S02]  /*36f20*/  STL [R1+0xd58], R21 ;  /* 0x000d581501007387 */ /* 0x000fe40000100800 */
[----:B------:R-:W2:Y:S02]  /*36f30*/  LDL.LU R47, [R1+0xd38] ;  /* 0x000d3800012f7983 */ /* 0x000ea40000300800 */
[----:B------:R0:W-:Y:S02]  /*36f40*/  STL [R1+0xd2c], R24 ;  /* 0x000d2c1801007387 */ /* 0x0001e40000100800 */
[----:B0-----:R-:W2:Y:S01]  /*36f50*/  LDL.LU R24, [R1+0xd0c] ;  /* 0x000d0c0001187983 */ /* 0x001ea20000300800 */
[----:B------:R0:W-:Y:S03]  /*36f60*/  STL [R1+0xd50], R61 ;  /* 0x000d503d01007387 */ /* 0x0001e60000100800 */
[----:B0-----:R-:W2:Y:S01]  /*36f70*/  LDL.LU R61, [R1+0xd30] ;  /* 0x000d3000013d7983 */ /* 0x001ea20000300800 */
        /* <DEDUP_REMOVED lines=32> */
[----:B------:R-:W-:Y:S01]  /*37180*/  IMAD.X R47, R47, 0x1, R0, P2 ;  /* 0x000000012f2f7824 */ /* 0x000fe200010e0600 */
[----:B------:R-:W-:-:S05]  /*37190*/  IADD3 R24, P2, R24, R28, RZ ;  /* 0x0000001c18187210 */ /* 0x000fca0007f5e0ff */
[----:B------:R0:W-:Y:S01]  /*371a0*/  STL [R1+0xd0c], R24 ;  /* 0x000d0c1801007387 */ /* 0x0001e20000100800 */
[----:B------:R-:W-:Y:S02]  /*371b0*/  STL [R1+0xd14], R46 ;  /* 0x000d142e01007387 */ /* 0x000fe40000100800 */
[--C-:B------:R-:W-:Y:S01]  /*371c0*/  IMAD.X R61, R61, 0x1, R0.reuse, P3 ;  /* 0x000000013d3d7824 */ /* 0x100fe200018e0600 */
[----:B0-----:R-:W2:Y:S01]  /*371d0*/  LDL.LU R24, [R1+0xcd0] ;  /* 0x000cd00001187983 */ /* 0x001ea20000300800 */
[----:B------:R-:W-:Y:S03]  /*371e0*/  STL [R1+0xd38], R47 ;  /* 0x000d382f01007387 */ /* 0x000fe60000100800 */
[----:B------:R0:W-:Y:S02]  /*371f0*/  STL [R1+0xd30], R61 ;  /* 0x000d303d01007387 */ /* 0x0001e40000100800 */
[----:B0-----:R-:W2:Y:S01]  /*37200*/  LDL.LU R61, [R1+0xca4] ;  /* 0x000ca400013d7983 */ /* 0x001ea20000300800 */
[-C--:B----4-:R-:W-:Y:S01]  /*37210*/  IADD3 R60, P3, R60, R28.reuse, RZ ;  /* 0x0000001c3c3c7210 */ /* 0x090fe20007f7e0ff */
[--C-:B------:R-:W-:Y:S01]  /*37220*/  IMAD.X R54, R54, 0x1, R0.reuse, P4 ;  /* 0x0000000136367824 */ /* 0x100fe200020e0600 */
[----:B------:R-:W-:Y:S01]  /*37230*/  IADD3 R55, P4, R55, R28, RZ ;  /* 0x0000001c37377210 */ /* 0x000fe20007f9e0ff */
[----:B------:R-:W-:-:S02]  /*37240*/  IMAD.X R58, R58, 0x1, R0, P5 ;  /* 0x000000013a3a7824 */ /* 0x000fc400028e0600 */
[----:B------:R0:W-:Y:S04]  /*37250*/  STL [R1+0xd04], R60 ;  /* 0x000d043c01007387 */ /* 0x0001e80000100800 */
[----:B0-----:R-:W3:Y:S01]  /*37260*/  LDL.LU R60, [R1+0xcc8] ;  /* 0x000cc800013c7983 */ /* 0x001ee20000300800 */
[--C-:B------:R-:W-:Y:S01]  /*37270*/  IMAD.X R9, R9, 0x1, R0.reuse, P6 ;  /* 0x0000000109097824 */ /* 0x100fe200030e0600 */
[-C--:B------:R-:W-:Y:S02]  /*37280*/  IADD3 R59, P5, R59, R28.reuse, RZ ;  /* 0x0000001c3b3b7210 */ /* 0x080fe40007fbe0ff */
        /* <DEDUP_REMOVED lines=8> */
[----:B------:R1:W-:Y:S03]  /*37310*/  STL [R1+0xcf4], R59 ;  /* 0x000cf43b01007387 */ /* 0x0003e60000100800 */
[----:B0-----:R-:W3:Y:S01]  /*37320*/  LDL.LU R3, [R1+0xc9c] ;  /* 0x000c9c0001037983 */ /* 0x001ee20000300800 */
[----:B------:R0:W-:Y:S02]  /*37330*/  STL [R1+0xd18], R9 ;  /* 0x000d180901007387 */ /* 0x0001e40000100800 */
[----:B------:R0:W-:Y:S02]  /*37340*/  STL [R1+0xd10], R8 ;  /* 0x000d100801007387 */ /* 0x0001e40000100800 */
[----:B------:R0:W-:Y:S01]  /*37350*/  STL [R1+0xce4], R39 ;  /* 0x000ce42701007387 */ /* 0x0001e20000100800 */
[----:B------:R0:W-:Y:S01]  /*37360*/  STL [R1+0xd08], R43 ;  /* 0x000d082b01007387 */ /* 0x0001e20000100800 */
[-C--:B---3--:R-:W-:Y:S01]  /*37370*/  IADD3 R38, P2, R38, R28.reuse, RZ ;  /* 0x0000001c26267210 */ /* 0x088fe20007f5e0ff */
[--C-:B------:R-:W-:Y:S01]  /*37380*/  IMAD.X R42, R42, 0x1, R0.reuse, P3 ;  /* 0x000000012a2a7824 */ /* 0x100fe200018e0600 */
[-C--:B------:R-:W-:Y:S01]  /*37390*/  IADD3 R37, P3, R37, R28.reuse, RZ ;  /* 0x0000001c25257210 */ /* 0x080fe20007f7e0ff */
[--C-:B------:R-:W-:Y:S01]  /*373a0*/  IMAD.X R41, R41, 0x1, R0.reuse, P4 ;  /* 0x0000000129297824 */ /* 0x100fe200020e0600 */
[----:B------:R-:W-:Y:S01]  /*373b0*/  IADD3 R36, P4, R36, R28, RZ ;  /* 0x0000001c24247210 */ /* 0x000fe20007f9e0ff */
[----:B------:R3:W-:Y:S01]  /*373c0*/  STL [R1+0xcdc], R38 ;  /* 0x000cdc2601007387 */ /* 0x0007e20000100800 */
[----:B------:R-:W-:-:S02]  /*373d0*/  IMAD.X R40, R40, 0x1, R0, P5 ;  /* 0x0000000128287824 */ /* 0x000fc400028e0600 */
[----:B------:R0:W-:Y:S01]  /*373e0*/  STL [R1+0xd00], R42 ;  /* 0x000d002a01007387 */ /* 0x0001e20000100800 */
[-C--:B------:R-:W-:Y:S01]  /*373f0*/  IADD3 R13, P5, R13, R28.reuse, RZ ;  /* 0x0000001c0d0d7210 */ /* 0x080fe20007fbe0ff */
[----:B------:R0:W-:Y:S01]  /*37400*/  STL [R1+0xcd4], R37 ;  /* 0x000cd42501007387 */ /* 0x0001e20000100800 */
[--C-:B------:R-:W-:Y:S02]  /*37410*/  IMAD.X R17, R17, 0x1, R0.reuse, P6 ;  /* 0x0000000111117824 */ /* 0x100fe400030e0600 */
[----:B------:R0:W-:Y:S01]  /*37420*/  STL [R1+0xcf8], R41 ;  /* 0x000cf82901007387 */ /* 0x0001e20000100800 */
[-C--:B------:R-:W-:Y:S01]  /*37430*/  IADD3 R12, P6, R12, R28.reuse, RZ ;  /* 0x0000001c0c0c7210 */ /* 0x080fe20007fde0ff */
[----:B------:R0:W-:Y:S01]  /*37440*/  STL [R1+0xccc], R36 ;  /* 0x000ccc2401007387 */ /* 0x0001e20000100800 */
[--C-:B------:R-:W-:Y:S02]  /*37450*/  IMAD.X R16, R16, 0x1, R0.reuse, P1 ;  /* 0x0000000110107824 */ /* 0x100fe400008e0600 */
[----:B------:R0:W-:Y:S02]  /*37460*/  STL [R1+0xcf0], R40 ;  /* 0x000cf02801007387 */ /* 0x0001e40000100800 */
[----:B------:R0:W-:Y:S01]  /*37470*/  STL [R1+0xcc4], R13 ;  /* 0x000cc40d01007387 */ /* 0x0001e20000100800 */
[----:B------:R-:W-:Y:S01]  /*37480*/  IADD3 R21, P1, R21, R28, RZ ;  /* 0x0000001c15157210 */ /* 0x000fe20007f3e0ff */
[----:B------:R0:W-:Y:S01]  /*37490*/  STL [R1+0xce8], R17 ;  /* 0x000ce81101007387 */ /* 0x0001e20000100800 */
[----:B------:R-:W-:-:S02]  /*374a0*/  IMAD.X R25, R25, 0x1, R0, P2 ;  /* 0x0000000119197824 */ /* 0x000fc400010e0600 */
[----:B------:R0:W-:Y:S02]  /*374b0*/  STL [R1+0xcbc], R12 ;  /* 0x000cbc0c01007387 */ /* 0x0001e40000100800 */
[----:B------:R0:W-:Y:S01]  /*374c0*/  STL [R1+0xce0], R16 ;  /* 0x000ce01001007387 */ /* 0x0001e20000100800 */
[----:B------:R-:W-:Y:S01]  /*374d0*/  IADD3 R20, P2, R20, R28, RZ ;  /* 0x0000001c14147210 */ /* 0x000fe20007f5e0ff */
[----:B------:R-:W4:Y:S01]  /*374e0*/  LDL.LU R46, [R1+0xcc0] ;  /* 0x000cc000012e7983 */ /* 0x000f220000300800 */
[----:B------:R0:W-:Y:S02]  /*374f0*/  STL [R1+0xcb4], R21 ;  /* 0x000cb41501007387 */ /* 0x0001e40000100800 */
[----:B------:R-:W4:Y:S02]  /*37500*/  LDL.LU R47, [R1+0xc94] ;  /* 0x000c9400012f7983 */ /* 0x000f240000300800 */
[----:B------:R0:W-:Y:S01]  /*37510*/  STL [R1+0xcd8], R25 ;  /* 0x000cd81901007387 */ /* 0x0001e20000100800 */
[----:B------:R-:W4:Y:S01]  /*37520*/  LDL.LU R58, [R1+0xcb8] ;  /* 0x000cb800013a7983 */ /* 0x000f220000300800 */
[----:B------:R0:W-:Y:S02]  /*37530*/  STL [R1+0xcac], R20 ;  /* 0x000cac1401007387 */ /* 0x0001e40000100800 */
[----:B------:R-:W4:Y:S02]  /*37540*/  LDL.LU R54, [R1+0xc8c] ;  /* 0x000c8c0001367983 */ /* 0x000f240000300800 */
[----:B------:R-:W4:Y:S01]  /*37550*/  LDL.LU R55, [R1+0xcb0] ;  /* 0x000cb00001377983 */ /* 0x000f220000300800 */
[----:B--2---:R-:W-:-:S05]  /*37560*/  IADD3.X R24, R24, R0, RZ, P3, !PT ;  /* 0x0000000018187210 */ /* 0x004fca0001ffe4ff */
[----:B------:R2:W-:Y:S01]  /*37570*/  STL [R1+0xcd0], R24 ;  /* 0x000cd01801007387 */ /* 0x0005e20000100800 */
[----:B-1----:R-:W4:Y:S02]  /*37580*/  LDL.LU R59, [R1+0xca8] ;  /* 0x000ca800013b7983 */ /* 0x002f240000300800 */
[----:B0-----:R-:W4:Y:S01]  /*37590*/  LDL.LU R9, [R1+0xc7c] ;  /* 0x000c7c0001097983 */ /* 0x001f220000300800 */
[----:B------:R-:W-:-:S05]  /*375a0*/  IADD3 R61, P3, R61, R28, RZ ;  /* 0x0000001c3d3d7210 */ /* 0x000fca0007f7e0ff */
[----:B------:R0:W-:Y:S01]  /*375b0*/  STL [R1+0xca4], R61 ;  /* 0x000ca43d01007387 */ /* 0x0001e20000100800 */
        /* <DEDUP_REMOVED lines=8> */
[----:B------:R-:W3:Y:S01]  /*37640*/  LDL.LU R41, [R1+0xc5c] ;  /* 0x000c5c0001297983 */ /* 0x000ee20000300800 */
[----:B------:R-:W-:-:S05]  /*37650*/  IADD3 R3, P4, R3, R28, RZ ;  /* 0x0000001c03037210 */ /* 0x000fca0007f9e0ff */
        /* <DEDUP_REMOVED lines=10> */
[----:B--2---:R-:W2:Y:S02]  /*37700*/  LDL.LU R24, [R1+0xc34] ;  /* 0x000c340001187983 */ /* 0x004ea40000300800 */
[----:B0-----:R-:W2:Y:S01]  /*37710*/  LDL.LU R61, [R1+0xc58] ;  /* 0x000c5800013d7983 */ /* 0x001ea20000300800 */
[----:B-1----:R-:W2:Y:S01]  /*37720*/  LDL.LU R60, [R1+0xc2c] ;  /* 0x000c2c00013c7983 */ /* 0x002ea20000300800 */
[----:B------:R-:W2:Y:S02]  /*37730*/  LDL.LU R3, [R1+0xc50] ;  /* 0x000c500001037983 */ /* 0x000ea40000300800 */
[--C-:B----4-:R-:W-:Y:S01]  /*37740*/  IMAD.X R46, R46, 0x1, R0.reuse, P5 ;  /* 0x000000012e2e7824 */ /* 0x110fe200028e0600 */
[----:B------:R-:W-:Y:S01]  /*37750*/  IADD3 R47, P5, R47, R28, RZ ;  /* 0x0000001c2f2f7210 */ /* 0x000fe20007fbe0ff */
[----:B------:R-:W-:-:S02]  /*37760*/  IMAD.X R58, R58, 0x1, R0, P6 ;  /* 0x000000013a3a7824 */ /* 0x000fc400030e0600 */
[----:B------:R-:W-:Y:S01]  /*37770*/  IMAD.X R55, R55, 0x1, R0, P1 ;  /* 0x0000000137377824 */ /* 0x000fe200008e0600 */
[-C--:B------:R-:W-:Y:S02]  /*37780*/  IADD3 R2, P1, R2, R28.reuse, RZ ;  /* 0x0000001c02027210 */ /* 0x080fe40007f3e0ff */
[----:B------:R-:W-:Y:S01]  /*37790*/  IADD3 R54, P6, R54, R28, RZ ;  /* 0x0000001c36367210 */ /* 0x000fe20007fde0ff */
[----:B------:R-:W-:Y:S01]  /*377a0*/  STL [R1+0xcb8], R58 ;  /* 0x000cb83a01007387 */ /* 0x000fe20000100800 */
[----:B------:R-:W-:Y:S02]  /*377b0*/  STL [R1+0xcc0], R46 ;  /* 0x000cc02e01007387 */ /* 0x000fe40000100800 */
[----:B------:R-:W-:Y:S02]  /*377c0*/  STL [R1+0xc94], R47 ;  /* 0x000c942f01007387 */ /* 0x000fe40000100800 */
[----:B------:R0:W-:Y:S01]  /*377d0*/  STL [R1+0xc84], R2 ;  /* 0x000c840201007387 */ /* 0x0001e20000100800 */
[----:B------:R-:W-:Y:S04]  /*377e0*/  STL [R1+0xc8c], R54 ;  /* 0x000c8c3601007387 */ /* 0x000fe80000100800 */
[----:B0-----:R-:W4:Y:S01]  /*377f0*/  LDL.LU R2, [R1+0x16c0] ;  /* 0x0016c00001027983 */ /* 0x001f220000300800 */
[----:B------:R-:W-:-:S02]  /*37800*/  IMAD.MOV.U32 R58, RZ, RZ, c[0x0][0x18c] ;  /* 0x00006300ff3a7624 */ /* 0x000fc400078e00ff */
[----:B------:R-:W-:Y:S02]  /*37810*/  IMAD.MOV.U32 R10, RZ, RZ, R48 ;  /* 0x000000ffff0a7224 */ /* 0x000fe400078e0030 */
[----:B------:R-:W-:-:S04]  /*37820*/  IMAD.SHL.U32 R48, R58, 0x80, RZ ;  /* 0x000000803a307824 */ /* 0x000fc800078e00ff */
[----:B------:R-:W-:Y:S01]  /*37830*/  IMAD.SHL.U32 R48, R48, 0x2, RZ ;  /* 0x0000000230307824 */ /* 0x000fe200078e00ff */
[----:B------:R-:W-:Y:S01]  /*37840*/  STL [R1+0xcb0], R55 ;  /* 0x000cb03701007387 */ /* 0x000fe20000100800 */
[----:B------:R-:W-:Y:S01]  /*37850*/  IMAD.X R59, R59, 0x1, R0, P2 ;  /* 0x000000013b3b7824 */ /* 0x000fe200010e0600 */
[----:B------:R-:W-:-:S04]  /*37860*/  IADD3 R9, P2, R9, R28, RZ ;  /* 0x0000001c09097210 */ /* 0x000fc80007f5e0ff */
[----:B------:R-:W-:Y:S01]  /*37870*/  STL [R1+0xca8], R59 ;  /* 0x000ca83b01007387 */ /* 0x000fe20000100800 */
[----:B------:R-:W-:Y:S02]  /*37880*/  STL [R1+0xc7c], R9 ;  /* 0x000c7c0901007387 */ /* 0x000fe40000100800 */
[----:B------:R-:W-:-:S05]  /*37890*/  IMAD.X R8, R8, 0x1, R0, P3 ;  /* 0x0000000108087824 */ /* 0x000fca00018e0600 */
[----:B------:R-:W-:Y:S01]  /*378a0*/  STL [R1+0xca0], R8 ;  /* 0x000ca00801007387 */ /* 0x000fe20000100800 */
[----:B---3--:R-:W-:Y:S01]  /*378b0*/  IADD3 R39, P3, R39, R48, RZ ;  /* 0x0000003027277210 */ /* 0x008fe20007f7e0ff */
[----:B------:R-:W-:-:S04]  /*378c0*/  IMAD.X R43, R43, 0x1, R0, P4 ;  /* 0x000000012b2b7824 */ /* 0x000fc800020e0600 */
[----:B------:R-:W-:Y:S01]  /*378d0*/  STL [R1+0xc74], R39 ;  /* 0x000c742701007387 */ /* 0x000fe20000100800 */
[----:B----4-:R-:W-:-:S05]  /*378e0*/  IMAD.X R2, R2, 0x1, R0, P5 ;  /* 0x0000000102027824 */ /* 0x010fca00028e0600 */
[----:B------:R0:W-:Y:S01]  /*378f0*/  STL [R1+0xc90], R2 ;  /* 0x000c900201007387 */ /* 0x0001e20000100800 */
[----:B------:R1:W-:Y:S03]  /*37900*/  STL [R1+0xc98], R43 ;  /* 0x000c982b01007387 */ /* 0x0003e60000100800 */
[----:B0-----:R-:W3:Y:S01]  /*37910*/  LDL.LU R2, [R1+0x16bc] ;  /* 0x0016bc0001027983 */ /* 0x001ee20000300800 */
[-C--:B------:R-:W-:Y:S02]  /*37920*/  IADD3 R38, P4, R38, R48.reuse, RZ ;  /* 0x0000003026267210 */ /* 0x080fe40007f9e0ff */
[-C--:B------:R-:W-:Y:S01]  /*37930*/  IADD3 R42, P5, R42, R48.reuse, RZ ;  /* 0x000000302a2a7210 */ /* 0x080fe20007fbe0ff */
[--C-:B------:R-:W-:Y:S01]  /*37940*/  IMAD.X R37, R37, 0x1, R0.reuse, P6 ;  /* 0x0000000125257824 */ /* 0x100fe200030e0600 */
[-C--:B------:R-:W-:Y:S01]  /*37950*/  IADD3 R41, P6, R41, R48.reuse, RZ ;  /* 0x0000003029297210 */ /* 0x080fe20007fde0ff */
[--C-:B------:R-:W-:Y:S01]  /*37960*/  IMAD.X R36, R36, 0x1, R0.reuse, P1 ;  /* 0x0000000124247824 */ /* 0x100fe200008e0600 */
[----:B------:R0:W-:Y:S01]  /*37970*/  STL [R1+0xc6c], R38 ;  /* 0x000c6c2601007387 */ /* 0x0001e20000100800 */
[-C--:B------:R-:W-:Y:S01]  /*37980*/  IADD3 R40, P1, R40, R48.reuse, RZ ;  /* 0x0000003028287210 */ /* 0x080fe20007f3e0ff */
[----:B------:R4:W-:Y:S02]  /*37990*/  STL [R1+0xc64], R42 ;  /* 0x000c642a01007387 */ /* 0x0009e40000100800 */
[----:B------:R-:W-:Y:S01]  /*379a0*/  IMAD.X R13, R13, 0x1, R0, P2 ;  /* 0x000000010d0d7824 */ /* 0x000fe200010e0600 */
[----:B------:R0:W-:Y:S01]  /*379b0*/  STL [R1+0xc88], R37 ;  /* 0x000c882501007387 */ /* 0x0001e20000100800 */
[----:B------:R-:W-:Y:S01]  /*379c0*/  IADD3 R17, P2, R17, R48, RZ ;  /* 0x0000003011117210 */ /* 0x000fe20007f5e0ff */
[----:B------:R0:W-:Y:S02]  /*379d0*/  STL [R1+0xc5c], R41 ;  /* 0x000c5c2901007387 */ /* 0x0001e40000100800 */
[----:B------:R0:W-:Y:S01]  /*379e0*/  STL [R1+0xc80], R36 ;  /* 0x000c802401007387 */ /* 0x0001e20000100800 */
[----:B------:R0:W-:Y:S01]  /*379f0*/  STL [R1+0xc54], R40 ;  /* 0x000c542801007387 */ /* 0x0001e20000100800 */
[----:B------:R0:W-:Y:S02]  /*37a00*/  STL [R1+0xc78], R13 ;  /* 0x000c780d01007387 */ /* 0x0001e40000100800 */
[----:B------:R0:W-:Y:S02]  /*37a10*/  STL [R1+0xc4c], R17 ;  /* 0x000c4c1101007387 */ /* 0x0001e40000100800 */
[----:B------:R-:W-:-:S02]  /*37a20*/  IMAD.MOV.U32 R11, RZ, RZ, R49 ;  /* 0x000000ffff0b7224 */ /* 0x000fc400078e0031 */
[----:B------:R-:W-:Y:S02]  /*37a30*/  IMAD.MOV.U32 R44, RZ, RZ, R50 ;  /* 0x000000ffff2c7224 */ /* 0x000fe400078e0032 */
[----:B------:R-:W-:Y:S02]  /*37a40*/  IMAD.MOV.U32 R45, RZ, RZ, R51 ;  /* 0x000000ffff2d7224 */ /* 0x000fe400078e0033 */
[--C-:B---3--:R-:W-:Y:S01]  /*37a50*/  IMAD.X R12, R12, 0x1, R2.reuse, P3 ;  /* 0x000000010c0c7824 */ /* 0x108fe200018e0602 */
[-C--:B------:R-:W-:Y:S01]  /*37a60*/  IADD3 R16, P3, R16, R48.reuse, RZ ;  /* 0x0000003010107210 */ /* 0x080fe20007f7e0ff */
[--C-:B------:R-:W-:Y:S01]  /*37a70*/  IMAD.X R21, R21, 0x1, R2.reuse, P4 ;  /* 0x0000000115157824 */ /* 0x100fe200020e0602 */
[-C--:B------:R-:W-:Y:S01]  /*37a80*/  IADD3 R25, P4, R25, R48.reuse, RZ ;  /* 0x0000003019197210 */ /* 0x080fe20007f9e0ff */
[--C-:B------:R-:W-:Y:S01]  /*37a90*/  IMAD.X R20, R20, 0x1, R2.reuse, P5 ;  /* 0x0000000114147824 */ /* 0x100fe200028e0602 */
[----:B------:R3:W-:Y:S01]  /*37aa0*/  STL [R1+0xc70], R12 ;  /* 0x000c700c01007387 */ /* 0x0007e20000100800 */
[-C--:B--2---:R-:W-:Y:S01]  /*37ab0*/  IADD3 R24, P5, R24, R48.reuse, RZ ;  /* 0x0000003018187210 */ /* 0x084fe20007fbe0ff */
[----:B------:R3:W-:Y:S02]  /*37ac0*/  STL [R1+0xc44], R16 ;  /* 0x000c441001007387 */ /* 0x0007e40000100800 */
[----:B------:R0:W-:Y:S02]  /*37ad0*/  STL [R1+0xc68], R21 ;  /* 0x000c681501007387 */ /* 0x0001e40000100800 */
[--C-:B------:R-:W-:Y:S01]  /*37ae0*/  IMAD.X R61, R61, 0x1, R2.reuse, P6 ;  /* 0x000000013d3d7824 */ /* 0x100fe200030e0602 */
[----:B------:R0:W-:Y:S01]  /*37af0*/  STL [R1+0xc3c], R25 ;  /* 0x000c3c1901007387 */ /* 0x0001e20000100800 */
[-C--:B------:R-:W-:Y:S01]  /*37b00*/  IADD3 R60, P6, R60, R48.reuse, RZ ;  /* 0x000000303c3c7210 */ /* 0x080fe20007fde0ff */
[----:B------:R0:W-:Y:S02]  /*37b10*/  STL [R1+0xc60], R20 ;  /* 0x000c601401007387 */ /* 0x0001e40000100800 */
[----:B------:R0:W-:Y:S02]  /*37b20*/  STL [R1+0xc34], R24 ;  /* 0x000c341801007387 */ /* 0x0001e40000100800 */
[--C-:B------:R-:W-:Y:S01]  /*37b30*/  IMAD.X R3, R3, 0x1, R2.reuse, P1 ;  /* 0x0000000103037824 */ /* 0x100fe200008e0602 */
[----:B------:R-:W2:Y:S01]  /*37b40*/  LDL.LU R49, [R1+0xc24] ;  /* 0x000c240001317983 */ /* 0x000ea20000300800 */
[----:B------:R0:W-:Y:S02]  /*37b50*/  STL [R1+0xc58], R61 ;  /* 0x000c583d01007387 */ /* 0x0001e40000100800 */
[----:B------:R-:W2:Y:S02]  /*37b60*/  LDL.LU R50, [R1+0xc48] ;  /* 0x000c480001327983 */ /* 0x000ea40000300800 */
[----:B------:R0:W-:Y:S01]  /*37b70*/  STL [R1+0xc2c], R60 ;  /* 0x000c2c3c01007387 */ /* 0x0001e20000100800 */
[----:B------:R-:W2:Y:S01]  /*37b80*/  LDL.LU R51, [R1+0xc1c] ;  /* 0x000c1c0001337983 */ /* 0x000ea20000300800 */
[----:B------:R0:W-:Y:S02]  /*37b90*/  STL [R1+0xc50], R3 ;  /* 0x000c500301007387 */ /* 0x0001e40000100800 */
        /* <DEDUP_REMOVED lines=12> */
[----:B----4-:R-:W4:Y:S02]  /*37c60*/  LDL.LU R42, [R1+0xc10] ;  /* 0x000c1000012a7983 */ /* 0x010f240000300800 */
[----:B------:R-:W4:Y:S01]  /*37c70*/  LDL.LU R37, [R1+0xbe4] ;  /* 0x000be40001257983 */ /* 0x000f220000300800 */
[----:B------:R-:W4:Y:S01]  /*37c80*/  LDL.LU R41, [R1+0xc08] ;  /* 0x000c080001297983 */ /* 0x000f220000300800 */
[----:B------:R-:W4:Y:S02]  /*37c90*/  LDL.LU R36, [R1+0xbdc] ;  /* 0x000bdc0001247983 */ /* 0x000f240000300800 */
[----:B------:R-:W4:Y:S02]  /*37ca0*/  LDL.LU R40, [R1+0xc00] ;  /* 0x000c000001287983 */ /* 0x000f240000300800 */
[----:B------:R-:W4:Y:S01]  /*37cb0*/  LDL.LU R13, [R1+0xbd4] ;  /* 0x000bd400010d7983 */ /* 0x000f220000300800 */
[----:B------:R-:W4:Y:S01]  /*37cc0*/  LDL.LU R17, [R1+0xbf8] ;  /* 0x000bf80001117983 */ /* 0x000f220000300800 */
[----:B---3--:R-:W3:Y:S02]  /*37cd0*/  LDL.LU R12, [R1+0xbcc] ;  /* 0x000bcc00010c7983 */ /* 0x008ee40000300800 */
[----:B------:R-:W3:Y:S02]  /*37ce0*/  LDL.LU R16, [R1+0xbf0] ;  /* 0x000bf00001107983 */ /* 0x000ee40000300800 */
[----:B------:R-:W3:Y:S01]  /*37cf0*/  LDL.LU R21, [R1+0xbc4] ;  /* 0x000bc40001157983 */ /* 0x000ee20000300800 */
[----:B------:R-:W3:Y:S01]  /*37d00*/  LDL.LU R25, [R1+0xbe8] ;  /* 0x000be80001197983 */ /* 0x000ee20000300800 */
[----:B------:R-:W3:Y:S02]  /*37d10*/  LDL.LU R20, [R1+0xbbc] ;  /* 0x000bbc0001147983 */ /* 0x000ee40000300800 */
[----:B------:R-:W3:Y:S02]  /*37d20*/  LDL.LU R24, [R1+0xbe0] ;  /* 0x000be00001187983 */ /* 0x000ee40000300800 */
[----:B------:R-:W3:Y:S01]  /*37d30*/  LDL.LU R61, [R1+0xbb4] ;  /* 0x000bb400013d7983 */ /* 0x000ee20000300800 */
[----:B------:R-:W3:Y:S01]  /*37d40*/  LDL.LU R60, [R1+0xbd8] ;  /* 0x000bd800013c7983 */ /* 0x000ee20000300800 */
[----:B------:R-:W3:Y:S01]  /*37d50*/  LDL.LU R3, [R1+0xbac] ;  /* 0x000bac0001037983 */ /* 0x000ee20000300800 */
[-C--:B--2---:R-:W-:Y:S01]  /*37d60*/  IADD3 R49, P1, R49, R48.reuse, RZ ;  /* 0x0000003031317210 */ /* 0x084fe20007f3e0ff */
        /* <DEDUP_REMOVED lines=14> */
[----:B------:R0:W-:Y:S01]  /*37e50*/  STL [R1+0xc38], R54 ;  /* 0x000c383601007387 */ /* 0x0001e20000100800 */
        /* <DEDUP_REMOVED lines=10> */
[--C-:B----4-:R-:W-:Y:S02]  /*37f00*/  IMAD.X R42, R42, 0x1, R2.reuse, P3 ;  /* 0x000000012a2a7824 */ /* 0x110fe400018e0602 */
        /* <DEDUP_REMOVED lines=13> */
[----:B---3--:R-:W-:Y:S01]  /*37fe0*/  IADD3 R12, P6, R12, R48, RZ ;  /* 0x000000300c0c7210 */ /* 0x008fe20007fde0ff */
        /* <DEDUP_REMOVED lines=17> */
[-C--:B------:R-:W-:Y:S01]  /*38100*/  IADD3 R3, P4, R3, R48.reuse, RZ ;  /* 0x0000003003037210 */ /* 0x080fe20007f9e0ff */
[----:B0-----:R-:W3:Y:S01]  /*38110*/  LDL.LU R49, [R1+0xbd0] ;  /* 0x000bd00001317983 */ /* 0x001ee20000300800 */
[----:B------:R0:W-:Y:S02]  /*38120*/  STL [R1+0xbb4], R61 ;  /* 0x000bb43d01007387 */ /* 0x0001e40000100800 */
[----:B-1----:R-:W3:Y:S02]  /*38130*/  LDL.LU R50, [R1+0xba4] ;  /* 0x000ba40001327983 */ /* 0x002ee40000300800 */
[----:B------:R1:W-:Y:S01]  /*38140*/  STL [R1+0xbd8], R60 ;  /* 0x000bd83c01007387 */ /* 0x0003e20000100800 */
[----:B--2---:R-:W2:Y:S01]  /*38150*/  LDL.LU R51, [R1+0xbc8] ;  /* 0x000bc80001337983 */ /* 0x004ea20000300800 */
        /* <DEDUP_REMOVED lines=9> */
[----:B----4-:R-:W4:Y:S02]  /*381f0*/  LDL.LU R8, [R1+0xb7c] ;  /* 0x000b7c0001087983 */ /* 0x010f240000300800 */
        /* <DEDUP_REMOVED lines=16> */
[----:B0-----:R-:W4:Y:S01]  /*38300*/  LDL.LU R61, [R1+0xb60] ;  /* 0x000b6000013d7983 */ /* 0x001f220000300800 */
[----:B-1----:R-:W4:Y:S01]  /*38310*/  LDL.LU R60, [R1+0xb34] ;  /* 0x000b3400013c7983 */ /* 0x002f220000300800 */
[----:B------:R-:W4:Y:S02]  /*38320*/  LDL.LU R3, [R1+0xb58] ;  /* 0x000b580001037983 */ /* 0x000f240000300800 */
[--C-:B---3--:R-:W-:Y:S01]  /*38330*/  IMAD.X R49, R49, 0x1, R2.reuse, P5 ;  /* 0x0000000131317824 */ /* 0x108fe200028e0602 */
[-C--:B------:R-:W-:Y:S01]  /*38340*/  IADD3 R50, P5, R50, R48.reuse, RZ ;  /* 0x0000003032327210 */ /* 0x080fe20007fbe0ff */
[--C-:B--2---:R-:W-:Y:S01]  /*38350*/  IMAD.X R51, R51, 0x1, R2.reuse, P6 ;  /* 0x0000000133337824 */ /* 0x104fe200030e0602 */
[-C--:B------:R-:W-:Y:S01]  /*38360*/  IADD3 R46, P6, R46, R48.reuse, RZ ;  /* 0x000000302e2e7210 */ /* 0x080fe20007fde0ff */
[--C-:B------:R-:W-:Y:S01]  /*38370*/  IMAD.X R47, R47, 0x1, R2.reuse, P1 ;  /* 0x000000012f2f7824 */ /* 0x100fe200008e0602 */
[----:B------:R0:W-:Y:S01]  /*38380*/  STL [R1+0xbd0], R49 ;  /* 0x000bd03101007387 */ /* 0x0001e20000100800 */
[-C--:B------:R-:W-:Y:S01]  /*38390*/  IADD3 R54, P1, R54, R48.reuse, RZ ;  /* 0x0000003036367210 */ /* 0x080fe20007f3e0ff */
[----:B------:R1:W-:Y:S02]  /*383a0*/  STL [R1+0xba4], R50 ;  /* 0x000ba43201007387 */ /* 0x0003e40000100800 */
        /* <DEDUP_REMOVED lines=8> */
[----:B------:R-:W-:Y:S01]  /*38430*/  IMAD.X R9, R9, 0x1, R2, P4 ;  /* 0x0000000109097824 */ /* 0x000fe200020e0602 */
[----:B------:R0:W-:Y:S01]  /*38440*/  STL [R1+0xbb8], R55 ;  /* 0x000bb83701007387 */ /* 0x0001e20000100800 */
[----:B----4-:R-:W-:-:S03]  /*38450*/  IADD3 R8, P4, R8, R48, RZ ;  /* 0x0000003008087210 */ /* 0x010fc60007f9e0ff */
[----:B------:R3:W-:Y:S01]  /*38460*/  STL [R1+0xb8c], R58 ;  /* 0x000b8c3a01007387 */ /* 0x0007e20000100800 */
[----:B------:R-:W-:-:S03]  /*38470*/  IMAD.X R39, R39, 0x1, R2, P5 ;  /* 0x0000000127277824 */ /* 0x000fc600028e0602 */
        /* <DEDUP_REMOVED lines=38> */
[----:B0-----:R-:W4:Y:S01]  /*386e0*/  LDL.LU R49, [R1+0xb2c] ;  /* 0x000b2c0001317983 */ /* 0x001f220000300800 */
[----:B------:R0:W-:Y:S02]  /*386f0*/  STL [R1+0xb60], R61 ;  /* 0x000b603d01007387 */ /* 0x0001e40000100800 */
[----:B-1----:R-:W4:Y:S02]  /*38700*/  LDL.LU R50, [R1+0xb50] ;  /* 0x000b500001327983 */ /* 0x002f240000300800 */
[----:B------:R1:W-:Y:S01]  /*38710*/  STL [R1+0xb34], R60 ;  /* 0x000b343c01007387 */ /* 0x0003e20000100800 */
[----:B--2---:R-:W2:Y:S01]  /*38720*/  LDL.LU R51, [R1+0xb24] ;  /* 0x000b240001337983 */ /* 0x004ea20000300800 */
[----:B------:R0:W-:Y:S02]  /*38730*/  STL [R1+0xb58], R3 ;  /* 0x000b580301007387 */ /* 0x0001e40000100800 */
[----:B---3--:R-:W3:Y:S02]  /*38740*/  LDL.LU R46, [R1+0xb48] ;  /* 0x000b4800012e7983 */ /* 0x008ee40000300800 */
        /* <DEDUP_REMOVED lines=24> */
[----:B0-----:R-:W3:Y:S01]  /*388d0*/  LDL.LU R61, [R1+0xabc] ;  /* 0x000abc00013d7983 */ /* 0x001ee20000300800 */
[----:B-1----:R-:W3:Y:S01]  /*388e0*/  LDL.LU R60, [R1+0xae0] ;  /* 0x000ae000013c7983 */ /* 0x002ee20000300800 */
[----:B------:R-:W3:Y:S01]  /*388f0*/  LDL.LU R3, [R1+0xab4] ;  /* 0x000ab40001037983 */ /* 0x000ee20000300800 */
[-C--:B----4-:R-:W-:Y:S01]  /*38900*/  IADD3 R49, P2, R49, R48.reuse, RZ ;  /* 0x0000003031317210 */ /* 0x090fe20007f5e0ff */
[--C-:B------:R-:W-:Y:S01]  /*38910*/  IMAD.X R50, R50, 0x1, R2.reuse, P3 ;  /* 0x0000000132327824 */ /* 0x100fe200018e0602 */
[-C--:B--2---:R-:W-:Y:S01]  /*38920*/  IADD3 R51, P3, R51, R48.reuse, RZ ;  /* 0x0000003033337210 */ /* 0x084fe20007f7e0ff */
[--C-:B---3--:R-:W-:Y:S01]  /*38930*/  IMAD.X R46, R46, 0x1, R2.reuse, P4 ;  /* 0x000000012e2e7824 */ /* 0x108fe200020e0602 */
        /* <DEDUP_REMOVED lines=88> */
[----:B------:R-:W3:Y:S02]  /*38ec0*/  LDL.LU R3, [R1+0xa60] ;  /* 0x000a600001037983 */ /* 0x000ee40000300800 */
[--C-:B----4-:R-:W-:Y:S01]  /*38ed0*/  IMAD.X R49, R49, 0x1, R2.reuse, P6 ;  /* 0x0000000131317824 */ /* 0x110fe200030e0602 */
[-C--:B------:R-:W-:Y:S01]  /*38ee0*/  IADD3 R50, P6, R50, R48.reuse, RZ ;  /* 0x0000003032327210 */ /* 0x080fe20007fde0ff */
[--C-:B--2---:R-:W-:Y:S01]  /*38ef0*/  IMAD.X R51, R51, 0x1, R2.reuse, P1 ;  /* 0x0000000133337824 */ /* 0x104fe200008e0602 */
[-C--:B---3--:R-:W-:Y:S01]  /*38f00*/  IADD3 R46, P1, R46, R48.reuse, RZ ;  /* 0x000000302e2e7210 */ /* 0x088fe20007f3e0ff */
        /* <DEDUP_REMOVED lines=1038> */
[----:B------:R-:W-:Y:S01]  /*3cff0*/  STL [R1+0x56c], R58 ;  /* 0x00056c3a01007387 */ /* 0x000fe20000100800 */
[-C--:B------:R-:W-:Y:S01]  /*3d000*/  IADD3 R39, P2, R39, R48.reuse, RZ ;  /* 0x0000003027277210 */ /* 0x080fe20007f5e0ff */
[----:B------:R-:W-:Y:S01]  /*3d010*/  STL [R1+0x149c], R59 ;  /* 0x00149c3b01007387 */ /* 0x000fe20000100800 */
[--C-:B------:R-:W-:Y:S02]  /*3d020*/  IMAD.X R43, R43, 0x1, R2.reuse, P3 ;  /* 0x000000012b2b7824 */ /* 0x100fe400018e0602 */
[----:B------:R0:W-:Y:S01]  /*3d030*/  STL [R1+0x1468], R28 ;  /* 0x0014681c01007387 */ /* 0x0001e20000100800 */
[-C--:B------:R-:W-:Y:S01]  /*3d040*/  IADD3 R38, P3, R38, R48.reuse, RZ ;  /* 0x0000003026267210 */ /* 0x080fe20007f7e0ff */
[----:B------:R1:W-:Y:S01]  /*3d050*/  STL [R1+0x14a4], R9 ;  /* 0x0014a40901007387 */ /* 0x0003e20000100800 */
[--C-:B------:R-:W-:Y:S02]  /*3d060*/  IMAD.X R42, R42, 0x1, R2.reuse, P4 ;  /* 0x000000012a2a7824 */ /* 0x100fe400020e0602 */
[----:B------:R2:W-:Y:S01]  /*3d070*/  STL [R1+0x1470], R8 ;  /* 0x0014700801007387 */ /* 0x0005e20000100800 */
[----:B------:R-:W-:Y:S01]  /*3d080*/  IADD3 R37, P4, R37, R48, RZ ;  /* 0x0000003025257210 */ /* 0x000fe20007f9e0ff */
[----:B------:R-:W-:Y:S01]  /*3d090*/  STL [R1+0x14ac], R39 ;  /* 0x0014ac2701007387 */ /* 0x000fe20000100800 */
[----:B------:R-:W-:-:S02]  /*3d0a0*/  IMAD.X R41, R41, 0x1, R2, P5 ;  /* 0x0000000129297824 */ /* 0x000fc400028e0602 */
[----:B------:R3:W-:Y:S01]  /*3d0b0*/  STL [R1+0x1478], R43 ;  /* 0x0014782b01007387 */ /* 0x0007e20000100800 */
[-C--:B------:R-:W-:Y:S01]  /*3d0c0*/  IADD3 R36, P5, R36, R48.reuse, RZ ;  /* 0x0000003024247210 */ /* 0x080fe20007fbe0ff */
[----:B------:R-:W-:Y:S01]  /*3d0d0*/  STL [R1+0x14b4], R38 ;  /* 0x0014b42601007387 */ /* 0x000fe20000100800 */
[--C-:B------:R-:W-:Y:S02]  /*3d0e0*/  IMAD.X R40, R40, 0x1, R2.reuse, P6 ;  /* 0x0000000128287824 */ /* 0x100fe400030e0602 */
[----:B------:R3:W-:Y:S01]  /*3d0f0*/  STL [R1+0x1480], R42 ;  /* 0x0014802a01007387 */ /* 0x0007e20000100800 */
[-C--:B------:R-:W-:Y:S01]  /*3d100*/  IADD3 R13, P6, R13, R48.reuse, RZ ;  /* 0x000000300d0d7210 */ /* 0x080fe20007fde0ff */
[----:B------:R-:W-:Y:S01]  /*3d110*/  STL [R1+0x14bc], R37 ;  /* 0x0014bc2501007387 */ /* 0x000fe20000100800 */
        /* <DEDUP_REMOVED lines=13> */
[----:B------:R1:W-:Y:S02]  /*3d1f0*/  STL [R1+0x14a0], R16 ;  /* 0x0014a01001007387 */ /* 0x0003e40000100800 */
[----:B------:R-:W-:Y:S01]  /*3d200*/  STL [R1+0x14dc], R21 ;  /* 0x0014dc1501007387 */ /* 0x000fe20000100800 */
[----:B------:R-:W-:Y:S01]  /*3d210*/  IADD3 R61, P4, R61, R48, RZ ;  /* 0x000000303d3d7210 */ /* 0x000fe20007f9e0ff */
[----:B------:R3:W-:Y:S01]  /*3d220*/  STL [R1+0x14a8], R25 ;  /* 0x0014a81901007387 */ /* 0x0007e20000100800 */
[----:B------:R-:W-:-:S02]  /*3d230*/  IMAD.X R60, R60, 0x1, R2, P5 ;  /* 0x000000013c3c7824 */ /* 0x000fc400028e0602 */
[----:B------:R-:W-:Y:S02]  /*3d240*/  STL [R1+0x14e4], R20 ;  /* 0x0014e41401007387 */ /* 0x000fe40000100800 */
[----:B------:R3:W-:Y:S01]  /*3d250*/  STL [R1+0x14b0], R24 ;  /* 0x0014b01801007387 */ /* 0x0007e20000100800 */
[-C--:B------:R-:W-:Y:S01]  /*3d260*/  IADD3 R3, P5, R3, R48.reuse, RZ ;  /* 0x0000003003037210 */ /* 0x080fe20007fbe0ff */
[----:B0-----:R-:W4:Y:S01]  /*3d270*/  LDL.LU R28, [R1+0x14c0] ;  /* 0x0014c000011c7983 */ /* 0x001f220000300800 */
[----:B------:R-:W-:Y:S02]  /*3d280*/  STL [R1+0x14ec], R61 ;  /* 0x0014ec3d01007387 */ /* 0x000fe40000100800 */
        /* <DEDUP_REMOVED lines=20> */
[----:B0-----:R-:W3:Y:S02]  /*3d3d0*/  LDL.LU R60, [R1+0x1544] ;  /* 0x00154400013c7983 */ /* 0x001ee40000300800 */
[----:B------:R-:W3:Y:S01]  /*3d3e0*/  LDL.LU R61, [R1+0x1510] ;  /* 0x00151000013d7983 */ /* 0x000ee20000300800 */
[----:B-1----:R-:W3:Y:S01]  /*3d3f0*/  LDL.LU R3, [R1+0x154c] ;  /* 0x00154c0001037983 */ /* 0x002ee20000300800 */
        /* <DEDUP_REMOVED lines=9> */
[--C-:B----4-:R-:W-:Y:S01]  /*3d490*/  IMAD.X R28, R28, 0x1, R2.reuse, P6 ;  /* 0x000000011c1c7824 */ /* 0x110fe200030e0602 */
[----:B------:R-:W-:Y:S01]  /*3d4a0*/  IADD3 R9, P6, R9, R48, RZ ;  /* 0x0000003009097210 */ /* 0x000fe20007fde0ff */
[----:B--2---:R-:W-:-:S03]  /*3d4b0*/  IMAD.X R8, R8, 0x1, R2, P1 ;  /* 0x0000000108087824 */ /* 0x004fc600008e0602 */
[----:B------:R0:W-:Y:S01]  /*3d4c0*/  STL [R1+0x14c0], R28 ;  /* 0x0014c01c01007387 */ /* 0x0001e20000100800 */
[-C--:B---3--:R-:W-:Y:S01]  /*3d4d0*/  IADD3 R43, P1, R43, R48.reuse, RZ ;  /* 0x000000302b2b7210 */ /* 0x088fe20007f3e0ff */
[--C-:B------:R-:W-:Y:S01]  /*3d4e0*/  IMAD.X R39, R39, 0x1, R2.reuse, P2 ;  /* 0x0000000127277824 */ /* 0x100fe200010e0602 */
[-C--:B------:R-:W-:Y:S01]  /*3d4f0*/  IADD3 R42, P2, R42, R48.reuse, RZ ;  /* 0x000000302a2a7210 */ /* 0x080fe20007f5e0ff */
[--C-:B------:R-:W-:Y:S01]  /*3d500*/  IMAD.X R38, R38, 0x1, R2.reuse, P3 ;  /* 0x0000000126267824 */ /* 0x100fe200018e0602 */
[----:B0-----:R0:W5:Y:S01]  /*3d510*/  LDL.LU R28, [R1+0x16b8] ;  /* 0x0016b800011c7983 */ /* 0x0011620000300800 */
[----:B------:R1:W-:Y:S01]  /*3d520*/  STL [R1+0x14fc], R9 ;  /* 0x0014fc0901007387 */ /* 0x0003e20000100800 */
[-C--:B------:R-:W-:Y:S01]  /*3d530*/  IADD3 R41, P3, R41, R48.reuse, RZ ;  /* 0x0000003029297210 */ /* 0x080fe20007f7e0ff */
[----:B------:R-:W-:Y:S01]  /*3d540*/  IMAD.X R37, R37, 0x1, R2, P4 ;  /* 0x0000000125257824 */ /* 0x000fe200020e0602 */
[----:B-1----:R0:W5:Y:S01]  /*3d550*/  LDL.LU R9, [R1+0x16b4] ;  /* 0x0016b40001097983 */ /* 0x0021620000300800 */
[----:B------:R1:W-:Y:S01]  /*3d560*/  STL [R1+0x14c8], R8 ;  /* 0x0014c80801007387 */ /* 0x0003e20000100800 */
[----:B------:R-:W-:-:S02]  /*3d570*/  IADD3 R40, P4, R40, R48, RZ ;  /* 0x0000003028287210 */ /* 0x000fc40007f9e0ff */
[----:B-1----:R0:W5:Y:S01]  /*3d580*/  LDL.LU R8, [R1+0x16b0] ;  /* 0x0016b00001087983 */ /* 0x0021620000300800 */
[----:B------:R1:W-:Y:S02]  /*3d590*/  STL [R1+0x1504], R43 ;  /* 0x0015042b01007387 */ /* 0x0003e40000100800 */
[--C-:B------:R-:W-:Y:S01]  /*3d5a0*/  IMAD.X R36, R36, 0x1, R2.reuse, P5 ;  /* 0x0000000124247824 */ /* 0x100fe200028e0602 */
[----:B-1----:R0:W5:Y:S01]  /*3d5b0*/  LDL.LU R43, [R1+0x16ac] ;  /* 0x0016ac00012b7983 */ /* 0x0021620000300800 */
[----:B------:R1:W-:Y:S01]  /*3d5c0*/  STL [R1+0x14d0], R39 ;  /* 0x0014d02701007387 */ /* 0x0003e20000100800 */
[-C--:B------:R-:W-:Y:S02]  /*3d5d0*/  IADD3 R17, P5, R17, R48.reuse, RZ ;  /* 0x0000003011117210 */ /* 0x080fe40007fbe0ff */
[----:B-1----:R0:W5:Y:S01]  /*3d5e0*/  LDL.LU R39, [R1+0x16a8] ;  /* 0x0016a80001277983 */ /* 0x0021620000300800 */
[----:B------:R1:W-:Y:S02]  /*3d5f0*/  STL [R1+0x150c], R42 ;  /* 0x00150c2a01007387 */ /* 0x0003e40000100800 */
        /* <DEDUP_REMOVED lines=29> */
[----:B------:R1:W-:Y:S03]  /*3d7d0*/  STL [R1+0x1534], R25 ;  /* 0x0015341901007387 */ /* 0x0003e60000100800 */
        /* <DEDUP_REMOVED lines=12> */
[----:B-1----:R-:W2:Y:S01]  /*3d8a0*/  LDL.LU R3, [R1+0x1664] ;  /* 0x0016640001037983 */ /* 0x002ea20000300800 */
[--C-:B------:R-:W-:Y:S01]  /*3d8b0*/  IMAD.X R49, R49, 0x1, R2.reuse, P5 ;  /* 0x0000000131317824 */ /* 0x100fe200028e0602 */
[-C--:B------:R-:W-:Y:S01]  /*3d8c0*/  IADD3 R50, P5, R50, R48.reuse, RZ ;  /* 0x0000003032327210 */ /* 0x080fe20007fbe0ff */
[--C-:B------:R-:W-:Y:S01]  /*3d8d0*/  IMAD.X R51, R51, 0x1, R2.reuse, P6 ;  /* 0x0000000133337824 */ /* 0x100fe200030e0602 */
[----:B------:R-:W-:Y:S01]  /*3d8e0*/  IADD3 R46, P6, R46, R48, RZ ;  /* 0x000000302e2e7210 */ /* 0x000fe20007fde0ff */
[--C-:B------:R-:W-:Y:S01]  /*3d8f0*/  IMAD.X R47, R47, 0x1, R2.reuse, P1 ;  /* 0x000000012f2f7824 */ /* 0x100fe200008e0602 */
[----:B------:R-:W-:Y:S01]  /*3d900*/  STL [R1+0x1518], R49 ;  /* 0x0015183101007387 */ /* 0x000fe20000100800 */
[----:B------:R-:W-:-:S02]  /*3d910*/  IMAD.X R54, R54, 0x1, R2, P2 ;  /* 0x0000000136367824 */ /* 0x000fc400010e0602 */
[----:B------:R-:W-:Y:S02]  /*3d920*/  STL [R1+0x1554], R50 ;  /* 0x0015543201007387 */ /* 0x000fe40000100800 */
[--C-:B------:R-:W-:Y:S01]  /*3d930*/  IMAD.X R55, R55, 0x1, R2.reuse, P3 ;  /* 0x0000000137377824 */ /* 0x100fe200018e0602 */
[----:B------:R-:W-:Y:S01]  /*3d940*/  STL [R1+0x1520], R51 ;  /* 0x0015203301007387 */ /* 0x000fe20000100800 */
[----:B------:R1:W-:Y:S02]  /*3d950*/  STL [R1+0x1558], R46 ;  /* 0x0015582e01007387 */ /* 0x0003e40000100800 */
[----:B------:R3:W-:Y:S02]  /*3d960*/  STL [R1+0x1528], R47 ;  /* 0x0015282f01007387 */ /* 0x0007e40000100800 */
[----:B------:R-:W-:Y:S01]  /*3d970*/  STL [R1+0x1530], R54 ;  /* 0x0015303601007387 */ /* 0x000fe20000100800 */
[----:B------:R-:W-:Y:S01]  /*3d980*/  STL [R1+0x1538], R55 ;  /* 0x0015383701007387 */ /* 0x000fe20000100800 */
[----:B------:R-:W-:-:S02]  /*3d990*/  IMAD.X R58, R58, 0x1, R2, P4 ;  /* 0x000000013a3a7824 */ /* 0x000fc400020e0602 */
[----:B------:R-:W-:Y:S02]  /*3d9a0*/  IMAD.X R59, R59, 0x1, R2, P5 ;  /* 0x000000013b3b7824 */ /* 0x000fe400028e0602 */
[----:B-1----:R-:W-:Y:S02]  /*3d9b0*/  IMAD.MOV.U32 R46, RZ, RZ, R4 ;  /* 0x000000ffff2e7224 */ /* 0x002fe400078e0004 */
[----:B------:R-:W-:Y:S02]  /*3d9c0*/  IMAD.MOV.U32 R4, RZ, RZ, R5 ;  /* 0x000000ffff047224 */ /* 0x000fe400078e0005 */
[----:B------:R-:W-:Y:S02]  /*3d9d0*/  IMAD.MOV.U32 R5, RZ, RZ, R7 ;  /* 0x000000ffff057224 */ /* 0x000fe400078e0007 */
[----:B---3--:R-:W-:Y:S02]  /*3d9e0*/  IMAD.MOV.U32 R47, RZ, RZ, R6 ;  /* 0x000000ffff2f7224 */ /* 0x008fe400078e0006 */
[----:B--2---:R-:W-:-:S05]  /*3d9f0*/  IMAD.X R3, R3, 0x1, R2, P6 ;  /* 0x0000000103037824 */ /* 0x004fca00030e0602 */
[----:B------:R1:W-:Y:S01]  /*3da00*/  STL [R1+0x1550], R3 ;  /* 0x0015500301007387 */ /* 0x0003e20000100800 */
[----:B------:R0:W-:Y:S02]  /*3da10*/  STL [R1+0x1540], R58 ;  /* 0x0015403a01007387 */ /* 0x0001e40000100800 */
[----:B------:R0:W-:Y:S01]  /*3da20*/  STL [R1+0x1548], R59 ;  /* 0x0015483b01007387 */ /* 0x0001e20000100800 */
[----:B-1----:R-:W1:Y:S01]  /*3da30*/  S2R R3, SR_TID.X ;  /* 0x0000000000037919 */ /* 0x002e620000002100 */
[----:B------:R0:W-:Y:S02]  /*3da40*/  STL.64 [R1+0x308], R4 ;  /* 0x0003080401007387 */ /* 0x0001e40000100a00 */
[----:B------:R0:W-:Y:S01]  /*3da50*/  STL.64 [R1+0x310], R46 ;  /* 0x0003102e01007387 */ /* 0x0001e20000100a00 */
[----:B-1----:R-:W-:-:S05]  /*3da60*/  LOP3.LUT R3, R3, 0x1f, RZ, 0xc0, !PT ;  /* 0x0000001f03037812 */ /* 0x002fca00078ec0ff */
[----:B------:R-:W-:Y:S01]  /*3da70*/  IMAD.SHL.U32 R3, R3, 0x2, RZ ;  /* 0x0000000203037824 */ /* 0x000fe200078e00ff */
[----:B0-----:R-:W-:Y:S01]  /*3da80*/  @!P0 CALL.REL.NOINC `(.L_x_2) ;  /* 0x0000001000008944 */ /* 0x001fe20003c00000 */
[----:B------:R-:W-:Y:S05]  /*3da90*/  BRA `(.L_x_3) ;  /* 0xfffd2e0000007947 */ /* 0x000fea000383ffff */
.L_x_2:
[----:B------:R-:W-:Y:S01]  /*3daa0*/  STL [R1+0x16cc], R30 ;  /* 0x0016cc1e01007387 */ /* 0x000fe20000100800 */
[----:B------:R-:W-:Y:S02]  /*3dab0*/  F2FP.BF16.PACK_AB R2, R45, R44 ;  /* 0x0000002c2d02723e */ /* 0x000fe400000010ff */
[----:B------:R-:W-:Y:S01]  /*3dac0*/  F2FP.BF16.PACK_AB R0, R53, R52 ;  /* 0x000000343500723e */ /* 0x000fe200000010ff */
[----:B------:R-:W-:Y:S01]  /*3dad0*/  STL [R1+0x16c8], R29 ;  /* 0x0016c81d01007387 */ /* 0x000fe20000100800 */
[----:B------:R-:W-:-:S03]  /*3dae0*/  F2FP.BF16.PACK_AB R3, R57, R56 ;  /* 0x000000383903723e */ /* 0x000fc600000010ff */
        /* <DEDUP_REMOVED lines=15> */
[----:B------:R0:W-:Y:S04]  /*3dbe0*/  STL [R1+0x1c], R2 ;  /* 0x00001c0201007387 */ /* 0x0001e80000100800 */
[----:B------:R1:W-:Y:S04]  /*3dbf0*/  STL [R1+0x18], R0 ;  /* 0x0000180001007387 */ /* 0x0003e80000100800 */
[----:B------:R2:W-:Y:S01]  /*3dc00*/  STL [R1+0x14], R3 ;  /* 0x0000140301007387 */ /* 0x0005e20000100800 */
[----:B0-----:R-:W-:-:S02]  /*3dc10*/  F2FP.BF16.PACK_AB R2, R27, R26 ;  /* 0x0000001a1b02723e */ /* 0x001fc400000010ff */
[----:B-1----:R-:W-:-:S03]  /*3dc20*/  F2FP.BF16.PACK_AB R0, R11, R10 ;  /* 0x0000000a0b00723e */ /* 0x002fc600000010ff */
[----:B------:R0:W-:Y:S01]  /*3dc30*/  STL [R1+0x10], R2 ;  /* 0x0000100201007387 */ /* 0x0001e20000100800 */
[----:B--2---:R-:W-:-:S03]  /*3dc40*/  F2FP.BF16.PACK_AB R3, R15, R14 ;  /* 0x0000000e0f03723e */ /* 0x004fc600000010ff */
[----:B------:R1:W-:Y:S04]  /*3dc50*/  STL [R1+0xc], R0 ;  /* 0x00000c0001007387 */ /* 0x0003e80000100800 */
[----:B------:R2:W-:Y:S01]  /*3dc60*/  STL [R1+0x8], R3 ;  /* 0x0000080301007387 */ /* 0x0005e20000100800 */
[----:B0-----:R-:W-:-:S03]  /*3dc70*/  F2FP.BF16.PACK_AB R2, R19, R18 ;  /* 0x000000121302723e */ /* 0x001fc600000010ff */
[----:B------:R-:W3:Y:S01]  /*3dc80*/  LDL.LU R34, [R1+0x1bc] ;  /* 0x0001bc0001227983 */ /* 0x000ee20000300800 */
[----:B-1----:R-:W-:-:S03]  /*3dc90*/  F2FP.BF16.PACK_AB R0, R23, R22 ;  /* 0x000000161700723e */ /* 0x002fc600000010ff */
[----:B------:R-:W-:Y:S04]  /*3dca0*/  STL [R1+0x4], R2 ;  /* 0x0000040201007387 */ /* 0x000fe80000100800 */
[----:B------:R-:W3:Y:S04]  /*3dcb0*/  LDL.LU R7, [R1+0x1b8] ;  /* 0x0001b80001077983 */ /* 0x000ee80000300800 */
[----:B------:R0:W-:Y:S04]  /*3dcc0*/  STL [R1], R0 ;  /* 0x0000000001007387 */ /* 0x0001e80000100800 */
        /* <DEDUP_REMOVED lines=8> */
[----:B--2---:R-:W2:Y:S04]  /*3dd50*/  LDL.LU R3, [R1+0x1c4] ;  /* 0x0001c40001037983 */ /* 0x004ea80000300800 */
[----:B------:R-:W2:Y:S04]  /*3dd60*/  LDL.LU R10, [R1+0x1c0] ;  /* 0x0001c000010a7983 */ /* 0x000ea80000300800 */
[----:B0-----:R-:W2:Y:S04]  /*3dd70*/  LDL.LU R0, [R1+0x1d4] ;  /* 0x0001d40001007983 */ /* 0x001ea80000300800 */
[----:B------:R-:W2:Y:S04]  /*3dd80*/  LDL.LU R2, [R1+0x1e4] ;  /* 0x0001e40001027983 */ /* 0x000ea80000300800 */
        /* <DEDUP_REMOVED lines=23> */
[----:B------:R-:W2:Y:S01]  /*3df00*/  LDL.LU R59, [R1+0x2a4] ;  /* 0x0002a400013b7983 */ /* 0x000ea20000300800 */
[----:B---3--:R-:W-:-:S05]  /*3df10*/  F2FP.BF16.PACK_AB R7, R34, R7 ;  /* 0x000000072207723e */ /* 0x008fca00000010ff */
[----:B------:R-:W-:Y:S01]  /*3df20*/  STL [R1+0x166c], R7 ;  /* 0x00166c0701007387 */ /* 0x000fe20000100800 */
[----:B----4-:R-:W-:Y:S02]  /*3df30*/  F2FP.BF16.PACK_AB R6, R35, R6 ;  /* 0x000000062306723e */ /* 0x010fe400000010ff */
[----:B------:R-:W-:-:S03]  /*3df40*/  F2FP.BF16.PACK_AB R5, R28, R5 ;  /* 0x000000051c05723e */ /* 0x000fc600000010ff */
[----:B------:R-:W-:Y:S01]  /*3df50*/  STL [R1+0x1670], R6 ;  /* 0x0016700601007387 */ /* 0x000fe20000100800 */
[----:B------:R-:W-:-:S03]  /*3df60*/  F2FP.BF16.PACK_AB R4, R29, R4 ;  /* 0x000000041d04723e */ /* 0x000fc600000010ff */
[----:B------:R-:W-:Y:S01]  /*3df70*/  STL [R1+0x1674], R5 ;  /* 0x0016740501007387 */ /* 0x000fe20000100800 */
[----:B------:R-:W-:-:S03]  /*3df80*/  F2FP.BF16.PACK_AB R11, R30, R11 ;  /* 0x0000000b1e0b723e */ /* 0x000fc600000010ff */
[----:B------:R-:W-:Y:S01]  /*3df90*/  STL [R1+0x1678], R4 ;  /* 0x0016780401007387 */ /* 0x000fe20000100800 */
[----:B--2---:R-:W-:-:S03]  /*3dfa0*/  F2FP.BF16.PACK_AB R10, R3, R10 ;  /* 0x0000000a030a723e */ /* 0x004fc600000010ff */
[----:B------:R-:W-:Y:S01]  /*3dfb0*/  STL [R1+0x167c], R11 ;  /* 0x00167c0b01007387 */ /* 0x000fe20000100800 */
[----:B------:R-:W-:-:S03]  /*3dfc0*/  F2FP.BF16.PACK_AB R9, R0, R9 ;  /* 0x000000090009723e */ /* 0x000fc600000010ff */
[----:B------:R-:W-:Y:S01]  /*3dfd0*/  STL [R1+0x1680], R10 ;  /* 0x0016800a01007387 */ /* 0x000fe20000100800 */
[----:B------:R-:W-:-:S03]  /*3dfe0*/  F2FP.BF16.PACK_AB R8, R2, R8 ;  /* 0x000000080208723e */ /* 0x000fc600000010ff */
[----:B------:R-:W-:Y:S01]  /*3dff0*/  STL [R1+0x1684], R9 ;  /* 0x0016840901007387 */ /* 0x000fe20000100800 */
[----:B------:R-:W-:-:S03]  /*3e000*/  F2FP.BF16.PACK_AB R15, R48, R15 ;  /* 0x0000000f300f723e */ /* 0x000fc600000010ff */
[----:B------:R-:W-:Y:S01]  /*3e010*/  STL [R1+0x1688], R8 ;  /* 0x0016880801007387 */ /* 0x000fe20000100800 */
[----:B------:R-:W-:-:S03]  /*3e020*/  F2FP.BF16.PACK_AB R14, R49, R14 ;  /* 0x0000000e310e723e */ /* 0x000fc600000010ff */
[----:B------:R-:W-:Y:S04]  /*3e030*/  STL [R1+0x168c], R15 ;  /* 0x00168c0f01007387 */ /* 0x000fe80000100800 */
[----:B------:R0:W-:Y:S04]  /*3e040*/  STL [R1+0x1690], R14 ;  /* 0x0016900e01007387 */ /* 0x0001e80000100800 */
[----:B------:R-:W2:Y:S04]  /*3e050*/  LDL.LU R30, [R1+0x21c] ;  /* 0x00021c00011e7983 */ /* 0x000ea80000300800 */
[----:B------:R-:W3:Y:S04]  /*3e060*/  LDL.LU R29, [R1+0x25c] ;  /* 0x00025c00011d7983 */ /* 0x000ee80000300800 */
[----:B------:R-:W4:Y:S04]  /*3e070*/  LDL.LU R28, [R1+0x26c] ;  /* 0x00026c00011c7983 */ /* 0x000f280000300800 */
[----:B------:R-:W3:Y:S04]  /*3e080*/  LDL.LU R35, [R1+0x2ec] ;  /* 0x0002ec0001237983 */ /* 0x000ee80000300800 */
        /* <DEDUP_REMOVED lines=8> */
[----:B------:R-:W3:Y:S01]  /*3e110*/  LDL.LU R42, [R1+0x2f4] ;  /* 0x0002f400012a7983 */ /* 0x000ee20000300800 */
[----:B------:R-:W-:-:S03]  /*3e120*/  F2FP.BF16.PACK_AB R16, R47, R16 ;  /* 0x000000102f10723e */ /* 0x000fc600000010ff */
[----:B------:R-:W3:Y:S04]  /*3e130*/  LDL.LU R41, [R1+0x324] ;  /* 0x0003240001297983 */ /* 0x000ee80000300800 */
[----:B------:R-:W3:Y:S01]  /*3e140*/  LDL.LU R40, [R1+0x334] ;  /* 0x0003340001287983 */ /* 0x000ee20000300800 */
[----:B------:R-:W-:-:S03]  /*3e150*/  F2FP.BF16.PACK_AB R17, R46, R17 ;  /* 0x000000112e11723e */ /* 0x000fc600000010ff */
[----:B0-----:R-:W3:Y:S04]  /*3e160*/  LDL.LU R14, [R1+0x364] ;  /* 0x00036400010e7983 */ /* 0x001ee80000300800 */
[----:B------:R-:W3:Y:S01]  /*3e170*/  LDL.LU R15, [R1+0x39c] ;  /* 0x00039c00010f7983 */ /* 0x000ee20000300800 */
[----:B------:R-:W-:-:S03]  /*3e180*/  F2FP.BF16.PACK_AB R18, R45, R18 ;  /* 0x000000122d12723e */ /* 0x000fc600000010ff */
[----:B------:R-:W3:Y:S04]  /*3e190*/  LDL.LU R47, [R1+0x398] ;  /* 0x00039800012f7983 */ /* 0x000ee80000300800 */
        /* <DEDUP_REMOVED lines=30> */
[----:B------:R-:W3:Y:S01]  /*3e380*/  LDL.LU R52, [R1+0x358] ;  /* 0x0003580001347983 */ /* 0x000ee20000300800 */
[----:B------:R-:W-:-:S03]  /*3e390*/  F2FP.BF16.PACK_AB R27, R56, R27 ;  /* 0x0000001b381b723e */ /* 0x000fc600000010ff */
[----:B------:R-:W3:Y:S01]  /*3e3a0*/  LDL.LU R0, [R1+0x374] ;  /* 0x0003740001007983 */ /* 0x000ee20000300800 */
[----:B------:R-:W-:-:S03]  /*3e3b0*/  F2FP.BF16.PACK_AB R26, R57, R26 ;  /* 0x0000001a391a723e */ /* 0x000fc600000010ff */
[----:B------:R-:W3:Y:S04]  /*3e3c0*/  LDL.LU R59, [R1+0x370] ;  /* 0x00037000013b7983 */ /* 0x000ee80000300800 */
[----:B------:R-:W3:Y:S04]  /*3e3d0*/  LDL.LU R2, [R1+0x384] ;  /* 0x0003840001027983 */ /* 0x000ee80000300800 */
[----:B------:R-:W3:Y:S04]  /*3e3e0*/  LDL.LU R58, [R1+0x380] ;  /* 0x00038000013a7983 */ /* 0x000ee80000300800 */
[----:B------:R-:W3:Y:S04]  /*3e3f0*/  LDL.LU R56, [R1+0x344] ;  /* 0x0003440001387983 */ /* 0x000ee80000300800 */
[----:B------:R-:W3:Y:S01]  /*3e400*/  LDL.LU R57, [R1+0x340] ;  /* 0x0003400001397983 */ /* 0x000ee20000300800 */
[----:B--2---:R-:W-:-:S03]  /*3e410*/  F2FP.BF16.PACK_AB R31, R30, R31 ;  /* 0x0000001f1e1f723e */ /* 0x004fc600000010ff */
[----:B------:R-:W3:Y:S02]  /*3e420*/  LDL.LU R30, [R1+0x16cc] ;  /* 0x0016cc00011e7983 */ /* 0x000ee40000300800 */
[----:B---3--:R-:W-:Y:S02]  /*3e430*/  F2FP.BF16.PACK_AB R30, R29, R30 ;  /* 0x0000001e1d1e723e */ /* 0x008fe400000010ff */
[----:B------:R-:W4:Y:S02]  /*3e440*/  LDL.LU R29, [R1+0x16c8] ;  /* 0x0016c800011d7983 */ /* 0x000f240000300800 */
[----:B----4-:R-:W-:Y:S02]  /*3e450*/  F2FP.BF16.PACK_AB R29, R28, R29 ;  /* 0x0000001d1c1d723e */ /* 0x010fe400000010ff */
[----:B------:R-:W2:Y:S02]  /*3e460*/  LDL.LU R28, [R1+0x16c4] ;  /* 0x0016c400011c7983 */ /* 0x000ea40000300800 */
[----:B--2---:R-:W-:-:S02]  /*3e470*/  F2FP.BF16.PACK_AB R28, R35, R28 ;  /* 0x0000001c231c723e */ /* 0x004fc400000010ff */
[----:B------:R-:W2:Y:S02]  /*3e480*/  LDL.LU R35, [R1+0x16c0] ;  /* 0x0016c00001237983 */ /* 0x000ea40000300800 */
[----:B--2---:R-:W-:Y:S02]  /*3e490*/  F2FP.BF16.PACK_AB R35, R34, R35 ;  /* 0x000000232223723e */ /* 0x004fe400000010ff */
[----:B------:R-:W2:Y:S02]  /*3e4a0*/  LDL.LU R34, [R1+0x16bc] ;  /* 0x0016bc0001227983 */ /* 0x000ea40000300800 */
[----:B--2---:R-:W-:Y:S02]  /*3e4b0*/  F2FP.BF16.PACK_AB R34, R33, R34 ;  /* 0x000000222122723e */ /* 0x004fe400000010ff */
        /* <DEDUP_REMOVED lines=18> */
[----:B------:R-:W2:Y:S01]  /*3e5e0*/  LDL.LU R40, [R1+0x1694] ;  /* 0x0016940001287983 */ /* 0x000ea20000300800 */
[----:B------:R-:W-:Y:S02]  /*3e5f0*/  F2FP.BF16.PACK_AB R47, R15, R47 ;  /* 0x0000002f0f2f723e */ /* 0x000fe400000010ff */
[----:B------:R-:W-:-:S02]  /*3e600*/  F2FP.BF16.PACK_AB R46, R8, R46 ;  /* 0x0000002e082e723e */ /* 0x000fc400000010ff */
[----:B------:R-:W-:Y:S02]  /*3e610*/  F2FP.BF16.PACK_AB R45, R9, R45 ;  /* 0x0000002d092d723e */ /* 0x000fe400000010ff */
[----:B------:R-:W-:Y:S02]  /*3e620*/  F2FP.BF16.PACK_AB R44, R10, R44 ;  /* 0x0000002c0a2c723e */ /* 0x000fe400000010ff */
[----:B------:R-:W-:Y:S02]  /*3e630*/  F2FP.BF16.PACK_AB R51, R11, R51 ;  /* 0x000000330b33723e */ /* 0x000fe400000010ff */
[----:B------:R-:W-:Y:S02]  /*3e640*/  F2FP.BF16.PACK_AB R50, R4, R50 ;  /* 0x000000320432723e */ /* 0x000fe400000010ff */
[----:B------:R-:W-:Y:S02]  /*3e650*/  F2FP.BF16.PACK_AB R49, R5, R49 ;  /* 0x000000310531723e */ /* 0x000fe400000010ff */
[----:B------:R-:W-:-:S02]  /*3e660*/  F2FP.BF16.PACK_AB R48, R6, R48 ;  /* 0x000000300630723e */ /* 0x000fc400000010ff */
[----:B------:R-:W-:Y:S02]  /*3e670*/  F2FP.BF16.PACK_AB R55, R7, R55 ;  /* 0x000000370737723e */ /* 0x000fe400000010ff */
[----:B------:R-:W-:Y:S02]  /*3e680*/  F2FP.BF16.PACK_AB R54, R60, R54 ;  /* 0x000000363c36723e */ /* 0x000fe400000010ff */
[----:B------:R-:W-:Y:S02]  /*3e690*/  F2FP.BF16.PACK_AB R53, R61, R53 ;  /* 0x000000353d35723e */ /* 0x000fe400000010ff */
[----:B--2---:R-:W-:Y:S02]  /*3e6a0*/  F2FP.BF16.PACK_AB R40, R14, R40 ;  /* 0x000000280e28723e */ /* 0x004fe400000010ff */
[----:B------:R0:W5:Y:S04]  /*3e6b0*/  LDL.LU R14, [R1+0x1690] ;  /* 0x00169000010e7983 */ /* 0x0001680000300800 */
        /* <DEDUP_REMOVED lines=9> */
[----:B------:R-:W2:Y:S04]  /*3e750*/  LDL.LU R60, [R1+0x1668] ;  /* 0x00166800013c7983 */ /* 0x000ea80000300800 */
[----:B------:R-:W2:Y:S01]  /*3e760*/  LDL.LU R61, [R1+0x1664] ;  /* 0x00166400013d7983 */ /* 0x000ea20000300800 */
[----:B------:R-:W-:-:S02]  /*3e770*/  F2FP.BF16.PACK_AB R57, R56, R57 ;  /* 0x000000393839723e */ /* 0x000fc400000010ff */
[----:B------:R-:W-:Y:S02]  /*3e780*/  F2FP.BF16.PACK_AB R52, R3, R52 ;  /* 0x000000340334723e */ /* 0x000fe400000010ff */
[----:B------:R-:W-:Y:S02]  /*3e790*/  F2FP.BF16.PACK_AB R59, R0, R59 ;  /* 0x0000003b003b723e */ /* 0x000fe400000010ff */
[----:B------:R-:W-:Y:S02]  /*3e7a0*/  F2FP.BF16.PACK_AB R58, R2, R58 ;  /* 0x0000003a023a723e */ /* 0x000fe400000010ff */
[----:B--2---:R-:W-:Y:S02]  /*3e7b0*/  F2FP.BF16.PACK_AB R56, R61, R60 ;  /* 0x0000003c3d38723e */ /* 0x004fe400000010ff */
.L_x_1:
[----:B0-----:R-:W2:Y:S04]  /*3e7c0*/  LDL.LU R0, [R1+0x1564] ;  /* 0x0015640001007983 */ /* 0x001ea80000300800 */
[----:B------:R-:W0:Y:S04]  /*3e7d0*/  S2R R61, SR_TID.X ;  /* 0x00000000003d7919 */ /* 0x000e280000002100 */
[----:B-----5:R1:W-:Y:S04]  /*3e7e0*/  STL [R1+0x1684], R7 ;  /* 0x0016840701007387 */ /* 0x0203e80000100800 */
[----:B-1----:R-:W3:Y:S01]  /*3e7f0*/  LDL.LU R7, [R1+0x156c] ;  /* 0x00156c0001077983 */ /* 0x002ee20000300800 */
[----:B0-----:R-:W-:-:S02]  /*3e800*/  IMAD.SHL.U32 R2, R61, 0x20, RZ ;  /* 0x000000203d027824 */ /* 0x001fc400078e00ff */
[C---:B------:R-:W-:Y:S02]  /*3e810*/  IMAD.SHL.U32 R3, R61.reuse, 0x100, RZ ;  /* 0x000001003d037824 */ /* 0x040fe400078e00ff */
[----:B------:R-:W-:Y:S01]  /*3e820*/  IMAD.SHL.U32 R60, R61, 0x4, RZ ;  /* 0x000000043d3c7824 */ /* 0x000fe200078e00ff */
[----:B------:R-:W-:Y:S01]  /*3e830*/  BAR.SYNC.DEFER_BLOCKING 0x0 ;  /* 0x0000000000007b1d */ /* 0x000fe20000010000 */
[----:B--2---:R-:W-:-:S04]  /*3e840*/  LOP3.LUT R0, R0, 0x600, RZ, 0xc0, !PT ;  /* 0x0000060000007812 */ /* 0x004fc800078ec0ff */
[----:B------:R-:W-:Y:S02]  /*3e850*/  LOP3.LUT R0, R0, 0x60, R2, 0xf8, !PT ;  /* 0x0000006000007812 */ /* 0x000fe400078ef802 */
[----:B------:R-:W2:Y:S02]  /*3e860*/  LDL.LU R2, [R1+0x1568] ;  /* 0x0015680001027983 */ /* 0x000ea40000300800 */
[----:B------:R-:W-:Y:S02]  /*3e870*/  LOP3.LUT R60, R0, 0x70, R60, 0x78, !PT ;  /* 0x00000070003c7812 */ /* 0x000fe400078e783c */
[----:B---3--:R-:W-:Y:S02]  /*3e880*/  ISETP.GE.AND P0, PT, R7, c[0x0][0x17c], PT ;  /* 0x00005f0007007a0c */ /* 0x008fe40003f06270 */
[----:B------:R-:W3:Y:S01]  /*3e890*/  LDL.LU R7, [R1+0x1684] ;  /* 0x0016840001077983 */ /* 0x000ee20000300800 */
[----:B--2---:R-:W-:Y:S02]  /*3e8a0*/  ISETP.GE.AND P4, PT, R2, c[0x0][0x17c], PT ;  /* 0x00005f0002007a0c */ /* 0x004fe40003f86270 */
[----:B------:R-:W-:-:S02]  /*3e8b0*/  LOP3.LUT R2, R3, 0x600, RZ, 0xc0, !PT ;  /* 0x0000060003027812 */ /* 0x000fc400078ec0ff */
[----:B------:R-:W2:Y:S01]  /*3e8c0*/  LDL.LU R3, [R1+0x1570] ;  /* 0x0015700001037983 */ /* 0x000ea20000300800 */
[----:B------:R-:W-:-:S03]  /*3e8d0*/  LOP3.LUT R61, R61, 0x1f, RZ, 0xc0, !PT ;  /* 0x0000001f3d3d7812 */ /* 0x000fc600078ec0ff */
[----:B------:R-:W4:Y:S04]  /*3e8e0*/  LDL.LU R0, [R1+0x1574] ;  /* 0x0015740001007983 */ /* 0x000f280000300800 */
[----:B------:R-:W-:Y:S04]  /*3e8f0*/  STS.128 [R60], R56 ;  /* 0x000000383c007388 */ /* 0x000fe80000000c00 */
[----:B------:R-:W-:Y:S04]  /*3e900*/  STS.128 [R60+0x80], R52 ;  /* 0x000080343c007388 */ /* 0x000fe80000000c00 */
[----:B------:R-:W-:Y:S04]  /*3e910*/  STS.128 [R60+0x100], R48 ;  /* 0x000100303c007388 */ /* 0x000fe80000000c00 */
[----:B------:R-:W-:Y:S01]  /*3e920*/  STS.128 [R60+0x180], R44 ;  /* 0x0001802c3c007388 */ /* 0x000fe20000000c00 */
[----:B------:R-:W-:-:S06]  /*3e930*/  NOP ;  /* 0x0000000000007918 */ /* 0x000fcc0000000000 */
[----:B--2---:R-:W-:Y:S02]  /*3e940*/  ISETP.GE.AND P1, PT, R3, c[0x0][0x17c], PT ;  /* 0x00005f0003007a0c */ /* 0x004fe40003f26270 */
[----:B----4-:R-:W-:Y:S01]  /*3e950*/  ISETP.GE.AND P5, PT, R0, c[0x0][0x17c], PT ;  /* 0x00005f0000007a0c */ /* 0x010fe20003fa6270 */
[----:B------:R-:W-:-:S05]  /*3e960*/  IMAD R0, R61, 0x10, R2 ;  /* 0x000000103d007824 */ /* 0x000fca00078e0202 */
[----:B------:R-:W0:Y:S01]  /*3e970*/  LDS.128 R56, [R0] ;  /* 0x0000000000387984 */ /* 0x000e220000000c00 */
[C---:B------:R-:W-:Y:S02]  /*3e980*/  LOP3.LUT R2, R0.reuse, 0x40, RZ, 0x3c, !PT ;  /* 0x0000004000027812 */ /* 0x040fe400078e3cff */
[----:B------:R-:W-:-:S03]  /*3e990*/  LOP3.LUT R61, R0, 0x60, RZ, 0x3c, !PT ;  /* 0x00000060003d7812 */ /* 0x000fc600078e3cff */
[----:B------:R-:W-:Y:S04]  /*3e9a0*/  LDS.128 R48, [R2] ;  /* 0x0000000002307984 */ /* 0x000fe80000000c00 */
[----:B------:R-:W-:Y:S04]  /*3e9b0*/  LDS.128 R44, [R61] ;  /* 0x000000003d2c7984 */ /* 0x000fe80000000c00 */
[----:B0-----:R-:W-:Y:S04]  /*3e9c0*/  STL [R1+0x1680], R58 ;  /* 0x0016803a01007387 */ /* 0x001fe80000100800 */
[----:B------:R0:W-:Y:S02]  /*3e9d0*/  STL [R1+0x1668], R59 ;  /* 0x0016683b01007387 */ /* 0x0001e40000100800 */
[----:B0-----:R-:W-:-:S05]  /*3e9e0*/  LOP3.LUT R59, R0, 0x20, RZ, 0x3c, !PT ;  /* 0x00000020003b7812 */ /* 0x001fca00078e3cff */
[----:B------:R-:W0:Y:S01]  /*3e9f0*/  LDS.128 R52, [R59] ;  /* 0x000000003b347984 */ /* 0x000e220000000c00 */
[----:B------:R-:W-:-:S06]  /*3ea00*/  NOP ;  /* 0x0000000000007918 */ /* 0x000fcc0000000000 */
[----:B------:R-:W-:Y:S04]  /*3ea10*/  STS.128 [R60], R40 ;  /* 0x000000283c007388 */ /* 0x000fe80000000c00 */
[----:B------:R-:W-:Y:S04]  /*3ea20*/  STS.128 [R60+0x80], R36 ;  /* 0x000080243c007388 */ /* 0x000fe80000000c00 */
[----:B------:R-:W-:Y:S04]  /*3ea30*/  STS.128 [R60+0x100], R32 ;  /* 0x000100203c007388 */ /* 0x000fe80000000c00 */
[----:B------:R-:W-:Y:S01]  /*3ea40*/  STS.128 [R60+0x180], R28 ;  /* 0x0001801c3c007388 */ /* 0x000fe20000000c00 */
[----:B------:R-:W-:-:S06]  /*3ea50*/  NOP ;  /* 0x0000000000007918 */ /* 0x000fcc0000000000 */
[----:B------:R-:W-:Y:S04]  /*3ea60*/  LDS.128 R40, [R0] ;  /* 0x0000000000287984 */ /* 0x000fe80000000c00 */
[----:B------:R-:W-:Y:S04]  /*3ea70*/  LDS.128 R36, [R59] ;  /* 0x000000003b247984 */ /* 0x000fe80000000c00 */
[----:B------:R-:W-:Y:S04]  /*3ea80*/  LDS.128 R32, [R2] ;  /* 0x0000000002207984 */ /* 0x000fe80000000c00 */
[----:B------:R-:W-:Y:S01]  /*3ea90*/  LDS.128 R28, [R61] ;  /* 0x000000003d1c7984 */ /* 0x000fe20000000c00 */
[----:B------:R-:W-:-:S06]  /*3eaa0*/  NOP ;  /* 0x0000000000007918 */ /* 0x000fcc0000000000 */
[----:B------:R-:W-:Y:S04]  /*3eab0*/  STS.128 [R60], R24 ;  /* 0x000000183c007388 */ /* 0x000fe80000000c00 */
[----:B------:R-:W-:Y:S04]  /*3eac0*/  STS.128 [R60+0x80], R20 ;  /* 0x000080143c007388 */ /* 0x000fe80000000c00 */
[----:B------:R-:W-:Y:S04]  /*3ead0*/  STS.128 [R60+0x100], R16 ;  /* 0x000100103c007388 */ /* 0x000fe80000000c00 */
[----:B------:R-:W-:Y:S01]  /*3eae0*/  STS.128 [R60+0x180], R12 ;  /* 0x0001800c3c007388 */ /* 0x000fe20000000c00 */
[----:B------:R-:W-:-:S06]  /*3eaf0*/  NOP ;  /* 0x0000000000007918 */ /* 0x000fcc0000000000 */
[----:B------:R-:W1:Y:S04]  /*3eb00*/  LDS.128 R24, [R61] ;  /* 0x000000003d187984 */ /* 0x000e680000000c00 */
[----:B0-----:R-:W-:Y:S04]  /*3eb10*/  STL.64 [R1+0x1678], R54 ;  /* 0x0016783601007387 */ /* 0x001fe80000100a00 */
[----:B------:R0:W-:Y:S04]  /*3eb20*/  STL.64 [R1+0x1670], R52 ;  /* 0x0016703401007387 */ /* 0x0001e80000100a00 */
[----:B------:R2:W-:Y:S04]  /*3eb30*/  LDS.128 R16, [R59] ;  /* 0x000000003b107984 */ /* 0x0005e80000000c00 */
[----:B------:R-:W4:Y:S04]  /*3eb40*/  LDS.128 R12, [R0] ;  /* 0x00000000000c7984 */ /* 0x000f280000000c00 */
[----:B0-----:R-:W4:Y:S04]  /*3eb50*/  LDL.LU R52, [R1+0x10] ;  /* 0x0000100001347983 */ /* 0x001f280000300800 */
[----:B------:R-:W4:Y:S04]  /*3eb60*/  LDL.LU R53, [R1+0x14] ;  /* 0x0000140001357983 */ /* 0x000f280000300800 */
[----:B------:R-:W4:Y:S04]  /*3eb70*/  LDL.LU R54, [R1+0x18] ;  /* 0x0000180001367983 */ /* 0x000f280000300800 */
[----:B------:R-:W4:Y:S04]  /*3eb80*/  LDL.LU R55, [R1+0x1c] ;  /* 0x00001c0001377983 */ /* 0x000f280000300800 */
[----:B------:R-:W4:Y:S04]  /*3eb90*/  LDL R58, [R1+0x564] ;  /* 0x00056400013a7983 */ /* 0x000f280000100800 */
[----:B------:R-:W-:Y:S01]  /*3eba0*/  LDS.128 R20, [R2] ;  /* 0x0000000002147984 */ /* 0x000fe20000000c00 */
[----:B------:R-:W-:-:S06]  /*3ebb0*/  NOP ;  /* 0x0000000000007918 */ /* 0x000fcc0000000000 */
[----:B--2---:R-:W2:Y:S04]  /*3ebc0*/  LDL.LU R59, [R1+0x560] ;  /* 0x00056000013b7983 */ /* 0x004ea80000300800 */
[----:B-1----:R0:W-:Y:S04]  /*3ebd0*/  STL [R1+0x1664], R27 ;  /* 0x0016641b01007387 */ /* 0x0021e80000100800 */
[----:B---3--:R1:W-:Y:S04]  /*3ebe0*/  STS.128 [R60+0x80], R4 ;  /* 0x000080043c007388 */ /* 0x0083e80000000c00 */
[----:B0-----:R-:W3:Y:S04]  /*3ebf0*/  LDL.LU R27, [R1+0x568] ;  /* 0x00056800011b7983 */ /* 0x001ee80000300800 */
[----:B-1----:R-:W3:Y:S04]  /*3ec00*/  LDL.LU R4, [R1] ;  /* 0x0000000001047983 */ /* 0x002ee80000300800 */
[----:B------:R-:W3:Y:S04]  /*3ec10*/  LDL.LU R5, [R1+0x4] ;  /* 0x0000040001057983 */ /* 0x000ee80000300800 */
[----:B------:R-:W3:Y:S04]  /*3ec20*/  LDL.LU R6, [R1+0x8] ;  /* 0x0000080001067983 */ /* 0x000ee80000300800 */
[----:B------:R-:W3:Y:S04]  /*3ec30*/  LDL.LU R7, [R1+0xc] ;  /* 0x00000c0001077983 */ /* 0x000ee80000300800 */
[----:B------:R-:W-:Y:S04]  /*3ec40*/  STS.128 [R60], R8 ;  /* 0x000000083c007388 */ /* 0x000fe80000000c00 */
[----:B----4-:R0:W-:Y:S01]  /*3ec50*/  STS.128 [R60+0x180], R52 ;  /* 0x000180343c007388 */ /* 0x0101e20000000c00 */
[C---:B------:R-:W-:Y:S01]  /*3ec60*/  IMAD R3, R58.reuse, c[0x0][0x194], RZ ;  /* 0x000065003a037a24 */ /* 0x040fe200078e02ff */
[----:B------:R-:W-:-:S02]  /*3ec70*/  ISETP.GE.AND P6, PT, R58, c[0x0][0x178], PT ;  /* 0x00005e003a007a0c */ /* 0x000fc40003fc6270 */
[----:B------:R-:W4:Y:S02]  /*3ec80*/  LDL.LU R58, [R1+0x1680] ;  /* 0x00168000013a7983 */ /* 0x000f240000300800 */
[C---:B------:R-:W-:Y:S02]  /*3ec90*/  LEA R2, P3, R3.reuse, c[0x0][0x170], 0x1 ;  /* 0x00005c0003027a11 */ /* 0x040fe400078608ff */
[----:B0-----:R-:W4:Y:S04]  /*3eca0*/  LDL.LU.64 R54, [R1+0x1678] ;  /* 0x0016780001367983 */ /* 0x001f280000300a00 */
[----:B------:R-:W4:Y:S01]  /*3ecb0*/  LDL.LU.64 R52, [R1+0x1670] ;  /* 0x0016700001347983 */ /* 0x000f220000300a00 */
[----:B------:R-:W-:Y:S01]  /*3ecc0*/  LEA.HI.X.SX32 R3, R3, c[0x0][0x174], 0x1, P3 ;  /* 0x00005d0003037a11 */ /* 0x000fe200018f0eff */
[C---:B--2---:R-:W-:Y:S01]  /*3ecd0*/  IMAD R10, R59.reuse, c[0x0][0x198], RZ ;  /* 0x000066003b0a7a24 */ /* 0x044fe200078e02ff */
[----:B------:R-:W-:-:S02]  /*3ece0*/  ISETP.LT.AND P6, PT, R59, c[0x0][0x17c], !P6 ;  /* 0x00005f003b007a0c */ /* 0x000fc400077c1270 */
[----:B---3--:R-:W-:-:S04]  /*3ecf0*/  ISETP.GE.AND P3, PT, R27, c[0x0][0x178], PT ;  /* 0x00005e001b007a0c */ /* 0x008fc80003f66270 */
[----:B------:R-:W-:Y:S01]  /*3ed00*/  ISETP.LT.AND P3, PT, R59, c[0x0][0x17c], !P3 ;  /* 0x00005f003b007a0c */ /* 0x000fe20005f61270 */
[----:B------:R0:W-:Y:S04]  /*3ed10*/  STS.128 [R60+0x100], R4 ;  /* 0x000100043c007388 */ /* 0x0001e80000000c00 */
[----:B0-----:R-:W2:Y:S04]  /*3ed20*/  LDL.LU R60, [R1+0x564] ;  /* 0x00056400013c7983 */ /* 0x001ea80000300800 */
[----:B------:R-:W3:Y:S01]  /*3ed30*/  LDL.LU R59, [R1+0x1578] ;  /* 0x00157800013b7983 */ /* 0x000ee20000300800 */
[----:B------:R-:W-:-:S05]  /*3ed40*/  IMAD R8, R27, c[0x0][0x194], RZ ;  /* 0x000065001b087a24 */ /* 0x000fca00078e02ff */
[----:B------:R-:W-:-:S04]  /*3ed50*/  LEA R4, P2, R8, c[0x0][0x170], 0x1 ;  /* 0x00005c0008047a11 */ /* 0x000fc800078408ff */
[----:B------:R-:W-:Y:S01]  /*3ed60*/  LEA.HI.X.SX32 R5, R8, c[0x0][0x174], 0x1, P2 ;  /* 0x00005d0008057a11 */ /* 0x000fe200010f0eff */
[----:B------:R-:W-:Y:S01]  /*3ed70*/  IMAD.WIDE R8, R10, 0x2, R2 ;  /* 0x000000020a087825 */ /* 0x000fe200078e0202 */
[----:B------:R-:W-:-:S06]  /*3ed80*/  NOP ;  /* 0x0000000000007918 */ /* 0x000fcc0000000000 */
[----:B------:R0:W-:Y:S01]  /*3ed90*/  @P6 STG.E.U16 [R8.64], R56 ;  /* 0x0000003808006986 */ /* 0x0001e2000c101504 */
[C---:B------:R-:W-:Y:S01]  /*3eda0*/  IMAD.WIDE R6, R10.reuse, 0x2, R4 ;  /* 0x000000020a067825 */ /* 0x040fe200078e0204 */
[----:B0-----:R-:W-:Y:S02]  /*3edb0*/  IADD3 R8, R10, c[0x0][0x198], RZ ;  /* 0x000066000a087a10 */ /* 0x001fe40007ffe0ff */
[----:B------:R-:W-:-:S03]  /*3edc0*/  PRMT R56, R56, 0x7632, R56 ;  /* 0x0000763238387816 */ /* 0x000fc60000000038 */
[C---:B------:R-:W-:Y:S01]  /*3edd0*/  IMAD.WIDE R10, R8.reuse, 0x2, R2 ;  /* 0x00000002080a7825 */ /* 0x040fe200078e0202 */
[----:B------:R0:W-:Y:S04]  /*3ede0*/  @P3 STG.E.U16 [R6.64], R40 ;  /* 0x0000002806003986 */ /* 0x0001e8000c101504 */
[----:B0-----:R-:W4:Y:S01]  /*3edf0*/  LDL.LU R7, [R1+0x157c] ;  /* 0x00157c0001077983 */ /* 0x001f220000300800 */
[C---:B------:R-:W-:Y:S01]  /*3ee00*/  IADD3 R6, R8.reuse, c[0x0][0x198], RZ ;  /* 0x0000660008067a10 */ /* 0x040fe20007ffe0ff */
[----:B------:R-:W-:Y:S01]  /*3ee10*/  IMAD.WIDE R8, R8, 0x2, R4 ;  /* 0x0000000208087825 */ /* 0x000fe200078e0204 */
[----:B------:R-:W-:Y:S02]  /*3ee20*/  PRMT R40, R40, 0x7632, R40 ;  /* 0x0000763228287816 */ /* 0x000fe40000000028 */
[----:B--2---:R-:W-:-:S02]  /*3ee30*/  ISETP.LT.AND P2, PT, R60, c[0x0][0x178], !P0 ;  /* 0x00005e003c007a0c */ /* 0x004fc40004741270 */
[----:B---3--:R-:W-:Y:S02]  /*3ee40*/  ISETP.GE.AND P3, PT, R59, c[0x0][0x17c], PT ;  /* 0x00005f003b007a0c */ /* 0x008fe40003f66270 */
[----:B------:R-:W2:Y:S01]  /*3ee50*/  LDL.LU R59, [R1+0x1668] ;  /* 0x00166800013b7983 */ /* 0x000ea20000300800 */
[----:B------:R-:W-:-:S08]  /*3ee60*/  ISETP.LT.AND P0, PT, R27, c[0x0][0x178], !P0 ;  /* 0x00005e001b007a0c */ /* 0x000fd00004701270 */
[----:B------:R0:W-:Y:S04]  /*3ee70*/  @P2 STG.E.U16 [R10.64], R56 ;  /* 0x000000380a002986 */ /* 0x0001e8000c101504 */
[----:B0-----:R-:W3:Y:S04]  /*3ee80*/  LDL.LU R56, [R1+0x1580] ;  /* 0x0015800001387983 */ /* 0x001ee80000300800 */
[----:B------:R0:W-:Y:S04]  /*3ee90*/  @P0 STG.E.U16 [R8.64], R40 ;  /* 0x0000002808000986 */ /* 0x0001e8000c101504 */
[----:B0-----:R-:W2:Y:S01]  /*3eea0*/  LDL.LU R40, [R1+0x1584] ;  /* 0x0015840001287983 */ /* 0x001ea20000300800 */
[----:B------:R-:W-:-:S02]  /*3eeb0*/  ISETP.LT.AND P6, PT, R60, c[0x0][0x178], !P4 ;  /* 0x00005e003c007a0c */ /* 0x000fc400067c1270 */
[----:B------:R-:W-:Y:S01]  /*3eec0*/  ISETP.LT.AND P4, PT, R27, c[0x0][0x178], !P4 ;  /* 0x00005e001b007a0c */ /* 0x000fe20006781270 */
[----:B------:R-:W-:-:S04]  /*3eed0*/  IMAD.WIDE R10, R6, 0x2, R2 ;  /* 0x00000002060a7825 */ /* 0x000fc800078e0202 */
[----:B------:R-:W-:Y:S01]  /*3eee0*/  IMAD.WIDE R8, R6, 0x2, R4 ;  /* 0x0000000206087825 */ /* 0x000fe200078e0204 */
[----:B------:R-:W-:-:S05]  /*3eef0*/  ISETP.LT.AND P0, PT, R60, c[0x0][0x178], !P5 ;  /* 0x00005e003c007a0c */ /* 0x000fca0006f01270 */
[----:B----4-:R0:W-:Y:S04]  /*3ef00*/  @P6 STG.E.U16 [R10.64], R52 ;  /* 0x000000340a006986 */ /* 0x0101e8000c101504 */
[----:B------:R1:W-:Y:S01]  /*3ef10*/  @P4 STG.E.U16 [R8.64], R36 ;  /* 0x0000002408004986 */ /* 0x0003e2000c101504 */
[----:B------:R-:W-:Y:S02]  /*3ef20*/  IADD3 R6, R6, c[0x0][0x198], RZ ;  /* 0x0000660006067a10 */ /* 0x000fe40007ffe0ff */
[----:B0-----:R-:W-:-:S03]  /*3ef30*/  PRMT R52, R52, 0x7632, R52 ;  /* 0x0000763234347816 */ /* 0x001fc60000000034 */
[----:B-1----:R-:W-:-:S05]  /*3ef40*/  IMAD.WIDE R8, R6, 0x2, R2 ;  /* 0x0000000206087825 */ /* 0x002fca00078e0202 */
[----:B------:R0:W-:Y:S01]  /*3ef50*/  @P0 STG.E.U16 [R8.64], R52 ;  /* 0x0000003408000986 */ /* 0x0001e2000c101504 */
[----:B---3--:R-:W-:-:S03]  /*3ef60*/  ISETP.GE.AND P4, PT, R56, c[0x0][0x17c], PT ;  /* 0x00005f0038007a0c */ /* 0x008fc60003f86270 */
[----:B------:R-:W3:Y:S01]  /*3ef70*/  LDL.LU R56, [R1+0x1588] ;  /* 0x0015880001387983 */ /* 0x000ee20000300800 */
[----:B--2---:R-:W-:-:S03]  /*3ef80*/  ISETP.GE.AND P0, PT, R40, c[0x0][0x17c], PT ;  /* 0x00005f0028007a0c */ /* 0x004fc60003f06270 */
[----:B------:R-:W2:Y:S01]  /*3ef90*/  LDL.LU R40, [R1+0x158c] ;  /* 0x00158c0001287983 */ /* 0x000ea20000300800 */
[----:B------:R-:W-:Y:S02]  /*3efa0*/  ISETP.LT.AND P5, PT, R27, c[0x0][0x178], !P5 ;  /* 0x00005e001b007a0c */ /* 0x000fe40006fa1270 */
[----:B------:R-:W-:Y:S02]  /*3efb0*/  ISETP.GE.AND P2, PT, R7, c[0x0][0x17c], PT ;  /* 0x00005f0007007a0c */ /* 0x000fe40003f46270 */
[C---:B------:R-:W-:Y:S01]  /*3efc0*/  IADD3 R10, R6.reuse, c[0x0][0x198], RZ ;  /* 0x00006600060a7a10 */ /* 0x040fe20007ffe0ff */
[----:B------:R-:W-:Y:S01]  /*3efd0*/  IMAD.WIDE R6, R6, 0x2, R4 ;  /* 0x0000000206067825 */ /* 0x000fe200078e0204 */
[----:B------:R-:W-:Y:S02]  /*3efe0*/  ISETP.LT.AND P6, PT, R60, c[0x0][0x178], !P1 ;  /* 0x00005e003c007a0c */ /* 0x000fe40004fc1270 */
[----:B------:R-:W-:Y:S02]  /*3eff0*/  PRMT R36, R36, 0x7632, R36 ;  /* 0x0000763224247816 */ /* 0x000fe40000000024 */
[----:B------:R-:W-:-:S03]  /*3f000*/  ISETP.LT.AND P1, PT, R27, c[0x0][0x178], !P1 ;  /* 0x00005e001b007a0c */ /* 0x000fc60004f21270 */
[----:B------:R1:W-:Y:S01]  /*3f010*/  @P5 STG.E.U16 [R6.64], R36 ;  /* 0x0000002406005986 */ /* 0x0003e2000c101504 */
[----:B------:R-:W-:Y:S01]  /*3f020*/  ISETP.LT.AND P5, PT, R60, c[0x0][0x178], !P3 ;  /* 0x00005e003c007a0c */ /* 0x000fe20005fa1270 */
[C---:B0-----:R-:W-:Y:S01]  /*3f030*/  IMAD.WIDE R8, R10.reuse, 0x2, R2 ;  /* 0x000000020a087825 */ /* 0x041fe200078e0202 */
[----:B------:R-:W-:Y:S02]  /*3f040*/  ISETP.LT.AND P3, PT, R27, c[0x0][0x178], !P3 ;  /* 0x00005e001b007a0c */ /* 0x000fe40005f61270 */
[C---:B------:R-:W-:Y:S02]  /*3f050*/  IADD3 R11, R10.reuse, c[0x0][0x198], RZ ;  /* 0x000066000a0b7a10 */ /* 0x040fe40007ffe0ff */
[----:B------:R0:W-:Y:S01]  /*3f060*/  @P6 STG.E.U16 [R8.64], R48 ;  /* 0x0000003008006986 */ /* 0x0001e2000c101504 */
[----:B-1----:R-:W-:Y:S01]  /*3f070*/  IMAD.WIDE R6, R10, 0x2, R4 ;  /* 0x000000020a067825 */ /* 0x002fe200078e0204 */
[----:B------:R-:W-:-:S04]  /*3f080*/  ISETP.LT.AND P6, PT, R60, c[0x0][0x178], !P2 ;  /* 0x00005e003c007a0c */ /* 0x000fc800057c1270 */
[----:B------:R1:W-:Y:S01]  /*3f090*/  @P1 STG.E.U16 [R6.64], R32 ;  /* 0x0000002006001986 */ /* 0x0003e2000c101504 */
[----:B0-----:R-:W-:Y:S01]  /*3f0a0*/  PRMT R48, R48, 0x7632, R48 ;  /* 0x0000763230307816 */ /* 0x001fe20000000030 */
[C---:B------:R-:W-:Y:S01]  /*3f0b0*/  IMAD.WIDE R8, R11.reuse, 0x2, R2 ;  /* 0x000000020b087825 */ /* 0x040fe200078e0202 */
[----:B------:R-:W-:Y:S02]  /*3f0c0*/  IADD3 R10, R11, c[0x0][0x198], RZ ;  /* 0x000066000b0a7a10 */ /* 0x000fe40007ffe0ff */
[----:B------:R-:W-:Y:S02]  /*3f0d0*/  ISETP.LT.AND P2, PT, R27, c[0x0][0x178], !P2 ;  /* 0x00005e001b007a0c */ /* 0x000fe40005741270 */
[----:B------:R0:W-:Y:S01]  /*3f0e0*/  @P5 STG.E.U16 [R8.64], R48 ;  /* 0x0000003008005986 */ /* 0x0001e2000c101504 */
[----:B-1----:R-:W-:Y:S01]  /*3f0f0*/  PRMT R32, R32, 0x7632, R32 ;  /* 0x0000763220207816 */ /* 0x002fe20000000020 */
[----:B------:R-:W-:Y:S01]  /*3f100*/  IMAD.WIDE R6, R11, 0x2, R4 ;  /* 0x000000020b067825 */ /* 0x000fe200078e0204 */
[----:B------:R-:W-:-:S04]  /*3f110*/  IADD3 R11, R10, c[0x0][0x198], RZ ;  /* 0x000066000a0b7a10 */ /* 0x000fc80007ffe0ff */
[----:B------:R1:W-:Y:S01]  /*3f120*/  @P3 STG.E.U16 [R6.64], R32 ;  /* 0x0000002006003986 */ /* 0x0003e2000c101504 */
[----:B------:R-:W-:Y:S01]  /*3f130*/  ISETP.LT.AND P3, PT, R60, c[0x0][0x178], !P4 ;  /* 0x00005e003c007a0c */ /* 0x000fe20006761270 */
[----:B0-----:R-:W-:-:S05]  /*3f140*/  IMAD.WIDE R8, R10, 0x2, R2 ;  /* 0x000000020a087825 */ /* 0x001fca00078e0202 */
[----:B------:R0:W-:Y:S01]  /*3f150*/  @P6 STG.E.U16 [R8.64], R44 ;  /* 0x0000002c08006986 */ /* 0x0001e2000c101504 */
[----:B-1----:R-:W-:Y:S01]  /*3f160*/  IMAD.WIDE R6, R10, 0x2, R4 ;  /* 0x000000020a067825 */ /* 0x002fe200078e0204 */
[----:B0-----:R-:W-:-:S03]  /*3f170*/  PRMT R44, R44, 0x7632, R44 ;  /* 0x000076322c2c7816 */ /* 0x001fc6000000002c */
[----:B------:R-:W-:Y:S01]  /*3f180*/  IMAD.WIDE R8, R11, 0x2, R2 ;  /* 0x000000020b087825 */ /* 0x000fe200078e0202 */
[----:B------:R-:W-:Y:S04]  /*3f190*/  @P2 STG.E.U16 [R6.64], R28 ;  /* 0x0000001c06002986 */ /* 0x000fe8000c101504 */
[----:B------:R0:W-:Y:S01]  /*3f1a0*/  @P3 STG.E.U16 [R8.64], R44 ;  /* 0x0000002c08003986 */ /* 0x0001e2000c101504 */
[----:B---3--:R-:W-:-:S03]  /*3f1b0*/  ISETP.GE.AND P1, PT, R56, c[0x0][0x17c], PT ;  /* 0x00005f0038007a0c */ /* 0x008fc60003f26270 */
[----:B------:R-:W3:Y:S04]  /*3f1c0*/  LDL.LU R56, [R1+0x1590] ;  /* 0x0015900001387983 */ /* 0x000ee80000300800 */
[----:B------:R-:W4:Y:S01]  /*3f1d0*/  LDL.LU R52, [R1+0x1594] ;  /* 0x0015940001347983 */ /* 0x000f220000300800 */
[----:B--2---:R-:W-:-:S03]  /*3f1e0*/  ISETP.GE.AND P5, PT, R40, c[0x0][0x17c], PT ;  /* 0x00005f0028007a0c */ /* 0x004fc60003fa6270 */
[----:B------:R-:W2:Y:S04]  /*3f1f0*/  LDL.LU R40, [R1+0x1598] ;  /* 0x0015980001287983 */ /* 0x000ea80000300800 */
[----:B------:R-:W4:Y:S04]  /*3f200*/  LDL.LU R36, [R1+0x159c] ;  /* 0x00159c0001247983 */ /* 0x000f280000300800 */
[----:B0-----:R-:W4:Y:S04]  /*3f210*/  LDL.LU R44, [R1+0x15a0] ;  /* 0x0015a000012c7983 */ /* 0x001f280000300800 */
[----:B------:R-:W4:Y:S01]  /*3f220*/  LDL.LU R32, [R1+0x15a4] ;  /* 0x0015a40001207983 */ /* 0x000f220000300800 */
[----:B------:R-:W-:-:S02]  /*3f230*/  ISETP.LT.AND P4, PT, R27, c[0x0][0x178], !P4 ;  /* 0x00005e001b007a0c */ /* 0x000fc40006781270 */
[----:B------:R-:W-:Y:S02]  /*3f240*/  ISETP.LT.AND P6, PT, R60, c[0x0][0x178], !P0 ;  /* 0x00005e003c007a0c */ /* 0x000fe400047c1270 */
[C---:B------:R-:W-:Y:S01]  /*3f250*/  IADD3 R10, R11.reuse, c[0x0][0x198], RZ ;  /* 0x000066000b0a7a10 */ /* 0x040fe20007ffe0ff */
[----:B------:R-:W-:Y:S01]  /*3f260*/  IMAD.WIDE R6, R11, 0x2, R4 ;  /* 0x000000020b067825 */ /* 0x000fe200078e0204 */
[----:B------:R-:W-:Y:S02]  /*3f270*/  ISETP.LT.AND P0, PT, R27, c[0x0][0x178], !P0 ;  /* 0x00005e001b007a0c */ /* 0x000fe40004701270 */
[----:B------:R-:W-:Y:S01]  /*3f280*/  PRMT R28, R28, 0x7632, R28 ;  /* 0x000076321c1c7816 */ /* 0x000fe2000000001c */
[----:B------:R-:W-:-:S04]  /*3f290*/  IMAD.WIDE R8, R10, 0x2, R2 ;  /* 0x000000020a087825 */ /* 0x000fc800078e0202 */
[----:B------:R0:W-:Y:S01]  /*3f2a0*/  @P4 STG.E.U16 [R6.64], R28 ;  /* 0x0000001c06004986 */ /* 0x0001e2000c101504 */
[C---:B------:R-:W-:Y:S02]  /*3f2b0*/  ISETP.LT.AND P4, PT, R60.reuse, c[0x0][0x178], !P1 ;  /* 0x00005e003c007a0c */ /* 0x040fe40004f81270 */
[----:B------:R-:W-:Y:S01]  /*3f2c0*/  ISETP.LT.AND P1, PT, R27, c[0x0][0x178], !P1 ;  /* 0x00005e001b007a0c */ /* 0x000fe20004f21270 */
[----:B------:R1:W-:Y:S01]  /*3f2d0*/  @P6 STG.E.U16 [R8.64], R57 ;  /* 0x0000003908006986 */ /* 0x0003e2000c101504 */
[----:B------:R-:W-:Y:S01]  /*3f2e0*/  ISETP.LT.AND P6, PT, R60, c[0x0][0x178], !P5 ;  /* 0x00005e003c007a0c */ /* 0x000fe20006fc1270 */
[C---:B0-----:R-:W-:Y:S01]  /*3f2f0*/  IMAD.WIDE R6, R10.reuse, 0x2, R4 ;  /* 0x000000020a067825 */ /* 0x041fe200078e0204 */
[----:B-1----:R-:W-:-:S04]  /*3f300*/  IADD3 R8, R10, c[0x0][0x198], RZ ;  /* 0x000066000a087a10 */ /* 0x002fc80007ffe0ff */
[----:B------:R0:W-:Y:S01]  /*3f310*/  @P0 STG.E.U16 [R6.64], R41 ;  /* 0x0000002906000986 */ /* 0x0001e2000c101504 */
[----:B------:R-:W-:Y:S02]  /*3f320*/  PRMT R57, R57, 0x7632, R57 ;  /* 0x0000763239397816 */ /* 0x000fe40000000039 */
[C---:B------:R-:W-:Y:S02]  /*3f330*/  IADD3 R10, R8.reuse, c[0x0][0x198], RZ ;  /* 0x00006600080a7a10 */ /* 0x040fe40007ffe0ff */
[----:B------:R-:W-:Y:S01]  /*3f340*/  ISETP.LT.AND P5, PT, R27, c[0x0][0x178], !P5 ;  /* 0x00005e001b007a0c */ /* 0x000fe20006fa1270 */
[----:B0-----:R-:W-:Y:S01]  /*3f350*/  IMAD.WIDE R6, R8, 0x2, R2 ;  /* 0x0000000208067825 */ /* 0x001fe200078e0202 */
[----:B------:R-:W-:-:S03]  /*3f360*/  PRMT R41, R41, 0x7632, R41 ;  /* 0x0000763229297816 */ /* 0x000fc60000000029 */
[----:B------:R-:W-:Y:S01]  /*3f370*/  IMAD.WIDE R8, R8, 0x2, R4 ;  /* 0x0000000208087825 */ /* 0x000fe200078e0204 */
[----:B------:R0:W-:Y:S04]  /*3f380*/  @P4 STG.E.U16 [R6.64], R57 ;  /* 0x0000003906004986 */ /* 0x0001e8000c101504 */
[----:B------:R1:W-:Y:S01]  /*3f390*/  @P1 STG.E.U16 [R8.64], R41 ;  /* 0x0000002908001986 */ /* 0x0003e2000c101504 */
[C---:B------:R-:W-:Y:S01]  /*3f3a0*/  IADD3 R11, R10.reuse, c[0x0][0x198], RZ ;  /* 0x000066000a0b7a10 */ /* 0x040fe20007ffe0ff */
[----:B0-----:R-:W-:-:S04]  /*3f3b0*/  IMAD.WIDE R6, R10, 0x2, R2 ;  /* 0x000000020a067825 */ /* 0x001fc800078e0202 */
[----:B-1----:R-:W-:Y:S01]  /*3f3c0*/  IMAD.WIDE R8, R10, 0x2, R4 ;  /* 0x000000020a087825 */ /* 0x002fe200078e0204 */
[----:B------:R0:W-:Y:S04]  /*3f3d0*/  @P6 STG.E.U16 [R6.64], R53 ;  /* 0x0000003506006986 */ /* 0x0001e8000c101504 */
[----:B------:R1:W-:Y:S01]  /*3f3e0*/  @P5 STG.E.U16 [R8.64], R37 ;  /* 0x0000002508005986 */ /* 0x0003e2000c101504 */
[----:B0-----:R-:W-:Y:S01]  /*3f3f0*/  PRMT R53, R53, 0x7632, R53 ;  /* 0x0000763235357816 */ /* 0x001fe20000000035 */
[----:B------:R-:W-:Y:S01]  /*3f400*/  IMAD.WIDE R6, R11, 0x2, R2 ;  /* 0x000000020b067825 */ /* 0x000fe200078e0202 */
[----:B---3--:R-:W-:-:S04]  /*3f410*/  ISETP.GE.AND P2, PT, R56, c[0x0][0x17c], PT ;  /* 0x00005f0038007a0c */ /* 0x008fc80003f46270 */
[----:B------:R-:W-:Y:S02]  /*3f420*/  ISETP.LT.AND P1, PT, R60, c[0x0][0x178], !P2 ;  /* 0x00005e003c007a0c */ /* 0x000fe40005721270 */
[----:B--2---:R-:W-:-:S11]  /*3f430*/  ISETP.GE.AND P0, PT, R40, c[0x0][0x17c], PT ;  /* 0x00005f0028007a0c */ /* 0x004fd60003f06270 */
[----:B------:R0:W-:Y:S01]  /*3f440*/  @P1 STG.E.U16 [R6.64], R53 ;  /* 0x0000003506001986 */ /* 0x0001e2000c101504 */
[----:B----4-:R-:W-:-:S03]  /*3f450*/  ISETP.GE.AND P4, PT, R36, c[0x0][0x17c], PT ;  /* 0x00005f0024007a0c */ /* 0x010fc60003f86270 */
[----:B------:R-:W2:Y:S04]  /*3f460*/  LDL.LU R40, [R1+0x15b0] ;  /* 0x0015b00001287983 */ /* 0x000ea80000300800 */
[----:B------:R-:W3:Y:S01]  /*3f470*/  LDL.LU R36, [R1+0x15b4] ;  /* 0x0015b40001247983 */ /* 0x000ee20000300800 */
[----:B------:R-:W-:-:S03]  /*3f480*/  ISETP.GE.AND P1, PT, R32, c[0x0][0x17c], PT ;  /* 0x00005f0020007a0c */ /* 0x000fc60003f26270 */
[----:B------:R-:W4:Y:S04]  /*3f490*/  LDL.LU R41, [R1+0x15c0] ;  /* 0x0015c00001297983 */ /* 0x000f280000300800 */
[----:B------:R-:W4:Y:S01]  /*3f4a0*/  LDL.LU R32, [R1+0x15c4] ;  /* 0x0015c40001207983 */ /* 0x000f220000300800 */
[----:B------:R-:W-:Y:S02]  /*3f4b0*/  ISETP.LT.AND P2, PT, R27, c[0x0][0x178], !P2 ;  /* 0x00005e001b007a0c */ /* 0x000fe40005741270 */
[----:B------:R-:W-:Y:S01]  /*3f4c0*/  ISETP.GE.AND P3, PT, R52, c[0x0][0x17c], PT ;  /* 0x00005f0034007a0c */ /* 0x000fe20003f66270 */
[----:B-1----:R-:W-:Y:S01]  /*3f4d0*/  IMAD.WIDE R8, R11, 0x2, R4 ;  /* 0x000000020b087825 */ /* 0x002fe200078e0204 */
[----:B------:R-:W-:Y:S02]  /*3f4e0*/  PRMT R37, R37, 0x7632, R37 ;  /* 0x0000763225257816 */ /* 0x000fe40000000025 */
[----:B------:R-:W-:-:S02]  /*3f4f0*/  ISETP.LT.AND P5, PT, R60, c[0x0][0x178], !P3 ;  /* 0x00005e003c007a0c */ /* 0x000fc40005fa1270 */
[----:B------:R-:W-:Y:S02]  /*3f500*/  ISETP.LT.AND P3, PT, R27, c[0x0][0x178], !P3 ;  /* 0x00005e001b007a0c */ /* 0x000fe40005f61270 */
[----:B------:R-:W-:-:S03]  /*3f510*/  IADD3 R10, R11, c[0x0][0x198], RZ ;  /* 0x000066000b0a7a10 */ /* 0x000fc60007ffe0ff */
        /* <DEDUP_REMOVED lines=11> */
[----:B------:R-:W-:Y:S02]  /*3f5d0*/  ISETP.GE.AND P6, PT, R44, c[0x0][0x17c], PT ;  /* 0x00005f002c007a0c */ /* 0x000fe40003fc6270 */
[----:B------:R-:W-:Y:S02]  /*3f5e0*/  IADD3 R10, R11, c[0x0][0x198], RZ ;  /* 0x000066000b0a7a10 */ /* 0x000fe40007ffe0ff */
[----:B------:R0:W-:Y:S01]  /*3f5f0*/  @P2 STG.E.U16 [R6.64], R49 ;  /* 0x0000003106002986 */ /* 0x0001e2000c101504 */
[----:B-1----:R-:W-:Y:S01]  /*3f600*/  PRMT R33, R33, 0x7632, R33 ;  /* 0x0000763221217816 */ /* 0x002fe20000000021 */
[----:B------:R-:W-:Y:S01]  /*3f610*/  IMAD.WIDE R8, R11, 0x2, R4 ;  /* 0x000000020b087825 */ /* 0x000fe200078e0204 */
[----:B------:R-:W-:-:S04]  /*3f620*/  ISETP.LT.AND P4, PT, R27, c[0x0][0x178], !P4 ;  /* 0x00005e001b007a0c */ /* 0x000fc80006781270 */
[----:B------:R1:W-:Y:S01]  /*3f630*/  @P0 STG.E.U16 [R8.64], R33 ;  /* 0x0000002108000986 */ /* 0x0003e2000c101504 */
[----:B------:R-:W-:Y:S01]  /*3f640*/  ISETP.LT.AND P0, PT, R60, c[0x0][0x178], !P6 ;  /* 0x00005e003c007a0c */ /* 0x000fe20007701270 */
[C---:B0-----:R-:W-:Y:S01]  /*3f650*/  IMAD.WIDE R6, R10.reuse, 0x2, R2 ;  /* 0x000000020a067825 */ /* 0x041fe200078e0202 */
[----:B------:R-:W-:-:S04]  /*3f660*/  IADD3 R11, R10, c[0x0][0x198], RZ ;  /* 0x000066000a0b7a10 */ /* 0x000fc80007ffe0ff */
[----:B------:R0:W-:Y:S01]  /*3f670*/  @P5 STG.E.U16 [R6.64], R45 ;  /* 0x0000002d06005986 */ /* 0x0001e2000c101504 */
[----:B-1----:R-:W-:Y:S01]  /*3f680*/  IMAD.WIDE R8, R10, 0x2, R4 ;  /* 0x000000020a087825 */ /* 0x002fe200078e0204 */
[----:B0-----:R-:W-:-:S03]  /*3f690*/  PRMT R45, R45, 0x7632, R45 ;  /* 0x000076322d2d7816 */ /* 0x001fc6000000002d */
[----:B------:R-:W-:Y:S01]  /*3f6a0*/  IMAD.WIDE R6, R11, 0x2, R2 ;  /* 0x000000020b067825 */ /* 0x000fe200078e0202 */
[----:B------:R0:W-:Y:S04]  /*3f6b0*/  @P4 STG.E.U16 [R8.64], R29 ;  /* 0x0000001d08004986 */ /* 0x0001e8000c101504 */
[----:B------:R1:W-:Y:S01]  /*3f6c0*/  @P0 STG.E.U16 [R6.64], R45 ;  /* 0x0000002d06000986 */ /* 0x0003e2000c101504 */
[----:B--2---:R-:W-:-:S03]  /*3f6d0*/  ISETP.GE.AND P3, PT, R40, c[0x0][0x17c], PT ;  /* 0x00005f0028007a0c */ /* 0x004fc60003f66270 */
[----:B------:R-:W2:Y:S01]  /*3f6e0*/  LDL.LU R40, [R1+0x15c8] ;  /* 0x0015c80001287983 */ /* 0x000ea20000300800 */
[----:B---3--:R-:W-:-:S03]  /*3f6f0*/  ISETP.GE.AND P2, PT, R36, c[0x0][0x17c], PT ;  /* 0x00005f0024007a0c */ /* 0x008fc60003f46270 */
[----:B------:R-:W3:Y:S01]  /*3f700*/  LDL.LU R36, [R1+0x15cc] ;  /* 0x0015cc0001247983 */ /* 0x000ee20000300800 */
[----:B----4-:R-:W-:-:S03]  /*3f710*/  ISETP.GE.AND P4, PT, R41, c[0x0][0x17c], PT ;  /* 0x00005f0029007a0c */ /* 0x010fc60003f86270 */
[----:B------:R-:W4:Y:S01]  /*3f720*/  LDL.LU R41, [R1+0x15d0] ;  /* 0x0015d00001297983 */ /* 0x000f220000300800 */
[----:B------:R-:W-:-:S03]  /*3f730*/  ISETP.GE.AND P0, PT, R32, c[0x0][0x17c], PT ;  /* 0x00005f0020007a0c */ /* 0x000fc60003f06270 */
[----:B------:R-:W4:Y:S01]  /*3f740*/  LDL.LU R32, [R1+0x15d4] ;  /* 0x0015d40001207983 */ /* 0x000f220000300800 */
[----:B------:R-:W-:Y:S01]  /*3f750*/  ISETP.LT.AND P6, PT, R27, c[0x0][0x178], !P6 ;  /* 0x00005e001b007a0c */ /* 0x000fe200077c1270 */
[----:B0-----:R-:W-:Y:S01]  /*3f760*/  IMAD.WIDE R8, R11, 0x2, R4 ;  /* 0x000000020b087825 */ /* 0x001fe200078e0204 */
[----:B------:R-:W-:Y:S02]  /*3f770*/  ISETP.LT.AND P5, PT, R60, c[0x0][0x178], !P1 ;  /* 0x00005e003c007a0c */ /* 0x000fe40004fa1270 */
[----:B------:R-:W-:Y:S02]  /*3f780*/  PRMT R29, R29, 0x7632, R29 ;  /* 0x000076321d1d7816 */ /* 0x000fe4000000001d */
[----:B------:R-:W-:Y:S02]  /*3f790*/  ISETP.LT.AND P1, PT, R27, c[0x0][0x178], !P1 ;  /* 0x00005e001b007a0c */ /* 0x000fe40004f21270 */
[----:B------:R-:W-:-:S05]  /*3f7a0*/  IADD3 R10, R11, c[0x0][0x198], RZ ;  /* 0x000066000b0a7a10 */ /* 0x000fca0007ffe0ff */
[----:B------:R0:W-:Y:S01]  /*3f7b0*/  @P6 STG.E.U16 [R8.64], R29 ;  /* 0x0000001d08006986 */ /* 0x0001e2000c101504 */
[----:B------:R-:W-:Y:S01]  /*3f7c0*/  ISETP.LT.AND P6, PT, R60, c[0x0][0x178], !P3 ;  /* 0x00005e003c007a0c */ /* 0x000fe20005fc1270 */
[C---:B-1----:R-:W-:Y:S01]  /*3f7d0*/  IMAD.WIDE R6, R10.reuse, 0x2, R2 ;  /* 0x000000020a067825 */ /* 0x042fe200078e0202 */
[----:B------:R-:W-:Y:S02]  /*3f7e0*/  ISETP.LT.AND P3, PT, R27, c[0x0][0x178], !P3 ;  /* 0x00005e001b007a0c */ /* 0x000fe40005f61270 */
[C---:B------:R-:W-:Y:S02]  /*3f7f0*/  IADD3 R11, R10.reuse, c[0x0][0x198], RZ ;  /* 0x000066000a0b7a10 */ /* 0x040fe40007ffe0ff */
[----:B------:R1:W-:Y:S01]  /*3f800*/  @P5 STG.E.U16 [R6.64], R58 ;  /* 0x0000003a06005986 */ /* 0x0003e2000c101504 */
[----:B0-----:R-:W-:Y:S01]  /*3f810*/  IMAD.WIDE R8, R10, 0x2, R4 ;  /* 0x000000020a087825 */ /* 0x001fe200078e0204 */
[----:B------:R-:W-:-:S04]  /*3f820*/  ISETP.LT.AND P5, PT, R60, c[0x0][0x178], !P2 ;  /* 0x00005e003c007a0c */ /* 0x000fc800057a1270 */
[----:B------:R0:W-:Y:S01]  /*3f830*/  @P1 STG.E.U16 [R8.64], R42 ;  /* 0x0000002a08001986 */ /* 0x0001e2000c101504 */
[----:B-1----:R-:W-:Y:S01]  /*3f840*/  PRMT R58, R58, 0x7632, R58 ;  /* 0x000076323a3a7816 */ /* 0x002fe2000000003a */
[C---:B------:R-:W-:Y:S01]  /*3f850*/  IMAD.WIDE R6, R11.reuse, 0x2, R2 ;  /* 0x000000020b067825 */ /* 0x040fe200078e0202 */
[----:B------:R-:W-:Y:S02]  /*3f860*/  IADD3 R10, R11, c[0x0][0x198], RZ ;  /* 0x000066000b0a7a10 */ /* 0x000fe40007ffe0ff */
[----:B------:R-:W-:Y:S02]  /*3f870*/  ISETP.LT.AND P2, PT, R27, c[0x0][0x178], !P2 ;  /* 0x00005e001b007a0c */ /* 0x000fe40005741270 */
[----:B------:R1:W-:Y:S01]  /*3f880*/  @P6 STG.E.U16 [R6.64], R58 ;  /* 0x0000003a06006986 */ /* 0x0003e2000c101504 */
[----:B0-----:R-:W-:Y:S01]  /*3f890*/  PRMT R42, R42, 0x7632, R42 ;  /* 0x000076322a2a7816 */ /* 0x001fe2000000002a */
[----:B------:R-:W-:Y:S01]  /*3f8a0*/  IMAD.WIDE R8, R11, 0x2, R4 ;  /* 0x000000020b087825 */ /* 0x000fe200078e0204 */
[----:B------:R-:W-:-:S04]  /*3f8b0*/  IADD3 R11, R10, c[0x0][0x198], RZ ;  /* 0x000066000a0b7a10 */ /* 0x000fc80007ffe0ff */
[----:B------:R0:W-:Y:S01]  /*3f8c0*/  @P3 STG.E.U16 [R8.64], R42 ;  /* 0x0000002a08003986 */ /* 0x0001e2000c101504 */
[----:B------:R-:W-:Y:S01]  /*3f8d0*/  ISETP.LT.AND P3, PT, R60, c[0x0][0x178], !P4 ;  /* 0x00005e003c007a0c */ /* 0x000fe20006761270 */
[----:B-1----:R-:W-:-:S05]  /*3f8e0*/  IMAD.WIDE R6, R10, 0x2, R2 ;  /* 0x000000020a067825 */ /* 0x002fca00078e0202 */
[----:B------:R1:W-:Y:S01]  /*3f8f0*/  @P5 STG.E.U16 [R6.64], R54 ;  /* 0x0000003606005986 */ /* 0x0003e2000c101504 */
[----:B0-----:R-:W-:Y:S01]  /*3f900*/  IMAD.WIDE R8, R10, 0x2, R4 ;  /* 0x000000020a087825 */ /* 0x001fe200078e0204 */
[----:B-1----:R-:W-:-:S03]  /*3f910*/  PRMT R54, R54, 0x7632, R54 ;  /* 0x0000763236367816 */ /* 0x002fc60000000036 */
[----:B------:R-:W-:Y:S01]  /*3f920*/  IMAD.WIDE R6, R11, 0x2, R2 ;  /* 0x000000020b067825 */ /* 0x000fe200078e0202 */
[----:B------:R0:W-:Y:S04]  /*3f930*/  @P2 STG.E.U16 [R8.64], R38 ;  /* 0x0000002608002986 */ /* 0x0001e8000c101504 */
[----:B------:R1:W-:Y:S01]  /*3f940*/  @P3 STG.E.U16 [R6.64], R54 ;  /* 0x0000003606003986 */ /* 0x0003e2000c101504 */
[----:B--2---:R-:W-:-:S03]  /*3f950*/  ISETP.GE.AND P1, PT, R40, c[0x0][0x17c], PT ;  /* 0x00005f0028007a0c */ /* 0x004fc60003f26270 */
[----:B------:R-:W2:Y:S01]  /*3f960*/  LDL.LU R40, [R1+0x15d8] ;  /* 0x0015d80001287983 */ /* 0x000ea20000300800 */
[----:B---3--:R-:W-:-:S03]  /*3f970*/  ISETP.GE.AND P6, PT, R36, c[0x0][0x17c], PT ;  /* 0x00005f0024007a0c */ /* 0x008fc60003fc6270 */
[----:B------:R-:W3:Y:S04]  /*3f980*/  LDL.LU R36, [R1+0x15dc] ;  /* 0x0015dc0001247983 */ /* 0x000ee80000300800 */
[----:B------:R-:W2:Y:S01]  /*3f990*/  LDL.LU R33, [R1+0x15e0] ;  /* 0x0015e00001217983 */ /* 0x000ea20000300800 */
[----:B----4-:R-:W-:-:S03]  /*3f9a0*/  ISETP.GE.AND P3, PT, R32, c[0x0][0x17c], PT ;  /* 0x00005f0020007a0c */ /* 0x010fc60003f66270 */
        /* <DEDUP_REMOVED lines=13> */
[----:B0-----:R-:W-:-:S05]  /*3fa80*/  IMAD.WIDE R8, R10, 0x2, R4 ;  /* 0x000000020a087825 */ /* 0x001fca00078e0204 */
[----:B------:R0:W-:Y:S01]  /*3fa90*/  @P0 STG.E.U16 [R8.64], R34 ;  /* 0x0000002208000986 */ /* 0x0001e2000c101504 */
[----:B-1----:R-:W-:Y:S01]  /*3faa0*/  PRMT R50, R50, 0x7632, R50 ;  /* 0x0000763232327816 */ /* 0x002fe20000000032 */
[C---:B------:R-:W-:Y:S01]  /*3fab0*/  IMAD.WIDE R6, R11.reuse, 0x2, R2 ;  /* 0x000000020b067825 */ /* 0x040fe200078e0202 */
[----:B------:R-:W-:-:S04]  /*3fac0*/  IADD3 R10, R11, c[0x0][0x198], RZ ;  /* 0x000066000b0a7a10 */ /* 0x000fc80007ffe0ff */
[----:B------:R-:W-:Y:S01]  /*3fad0*/  @P4 STG.E.U16 [R6.64], R50 ;  /* 0x0000003206004986 */ /* 0x000fe2000c101504 */
[----:B0-----:R-:W-:Y:S01]  /*3fae0*/  PRMT R34, R34, 0x7632, R34 ;  /* 0x0000763222227816 */ /* 0x001fe20000000022 */
[----:B------:R-:W-:Y:S02]  /*3faf0*/  IMAD.WIDE R8, R11, 0x2, R4 ;  /* 0x000000020b087825 */ /* 0x000fe400078e0204 */
[----:B------:R-:W3:Y:S04]  /*3fb00*/  LDL.LU R11, [R1+0x15bc] ;  /* 0x0015bc00010b7983 */ /* 0x000ee80000300800 */
[----:B------:R0:W-:Y:S04]  /*3fb10*/  @P1 STG.E.U16 [R8.64], R34 ;  /* 0x0000002208001986 */ /* 0x0001e8000c101504 */
[----:B0-----:R-:W3:Y:S01]  /*3fb20*/  LDL.LU R34, [R1+0x15b8] ;  /* 0x0015b80001227983 */ /* 0x001ee20000300800 */
[----:B------:R-:W-:-:S02]  /*3fb30*/  ISETP.LT.AND P0, PT, R60, c[0x0][0x178], !P6 ;  /* 0x00005e003c007a0c */ /* 0x000fc40007701270 */
[----:B------:R-:W-:Y:S02]  /*3fb40*/  ISETP.GE.AND P5, PT, R41, c[0x0][0x17c], PT ;  /* 0x00005f0029007a0c */ /* 0x000fe40003fa6270 */
[----:B------:R-:W-:Y:S02]  /*3fb50*/  ISETP.LT.AND P6, PT, R27, c[0x0][0x178], !P6 ;  /* 0x00005e001b007a0c */ /* 0x000fe400077c1270 */
[----:B------:R-:W-:Y:S01]  /*3fb60*/  ISETP.LT.AND P1, PT, R60, c[0x0][0x178], !P5 ;  /* 0x00005e003c007a0c */ /* 0x000fe20006f21270 */
[----:B------:R-:W-:-:S04]  /*3fb70*/  IMAD.WIDE R6, R10, 0x2, R2 ;  /* 0x000000020a067825 */ /* 0x000fc800078e0202 */
[C---:B------:R-:W-:Y:S01]  /*3fb80*/  IMAD.WIDE R8, R10.reuse, 0x2, R4 ;  /* 0x000000020a087825 */ /* 0x040fe200078e0204 */
[----:B------:R-:W-:Y:S01]  /*3fb90*/  IADD3 R10, R10, c[0x0][0x198], RZ ;  /* 0x000066000a0a7a10 */ /* 0x000fe20007ffe0ff */
[----:B------:R0:W-:Y:S04]  /*3fba0*/  @P0 STG.E.U16 [R6.64], R46 ;  /* 0x0000002e06000986 */ /* 0x0001e8000c101504 */
[----:B------:R1:W-:Y:S01]  /*3fbb0*/  @P6 STG.E.U16 [R8.64], R30 ;  /* 0x0000001e08006986 */ /* 0x0003e2000c101504 */
[----:B0-----:R-:W-:Y:S01]  /*3fbc0*/  PRMT R46, R46, 0x7632, R46 ;  /* 0x000076322e2e7816 */ /* 0x001fe2000000002e */
[----:B------:R-:W-:-:S05]  /*3fbd0*/  IMAD.WIDE R6, R10, 0x2, R2 ;  /* 0x000000020a067825 */ /* 0x000fca00078e0202 */
[----:B------:R0:W-:Y:S01]  /*3fbe0*/  @P1 STG.E.U16 [R6.64], R46 ;  /* 0x0000002e06001986 */ /* 0x0001e2000c101504 */
[----:B--2---:R-:W-:-:S03]  /*3fbf0*/  ISETP.GE.AND P0, PT, R33, c[0x0][0x17c], PT ;  /* 0x00005f0021007a0c */ /* 0x004fc60003f06270 */
[----:B------:R-:W2:Y:S01]  /*3fc00*/  LDL.LU R33, [R1+0x15ac] ;  /* 0x0015ac0001217983 */ /* 0x000ea20000300800 */
[----:B----4-:R-:W-:-:S03]  /*3fc10*/  ISETP.GE.AND P1, PT, R32, c[0x0][0x17c], PT ;  /* 0x00005f0020007a0c */ /* 0x010fc60003f26270 */
[----:B------:R-:W4:Y:S01]  /*3fc20*/  LDL.LU R32, [R1+0x15a8] ;  /* 0x0015a80001207983 */ /* 0x000f220000300800 */
[C---:B------:R-:W-:Y:S02]  /*3fc30*/  ISETP.LT.AND P5, PT, R27.reuse, c[0x0][0x178], !P5 ;  /* 0x00005e001b007a0c */ /* 0x040fe40006fa1270 */
[----:B------:R-:W-:Y:S01]  /*3fc40*/  ISETP.LT.AND P6, PT, R60, c[0x0][0x178], !P3 ;  /* 0x00005e003c007a0c */ /* 0x000fe20005fc1270 */
[C---:B-1----:R-:W-:Y:S01]  /*3fc50*/  IMAD.WIDE R8, R10.reuse, 0x2, R4 ;  /* 0x000000020a087825 */ /* 0x042fe200078e0204 */
[----:B------:R-:W-:Y:S02]  /*3fc60*/  IADD3 R10, R10, c[0x0][0x198], RZ ;  /* 0x000066000a0a7a10 */ /* 0x000fe40007ffe0ff */
[----:B------:R-:W-:Y:S02]  /*3fc70*/  PRMT R30, R30, 0x7632, R30 ;  /* 0x000076321e1e7816 */ /* 0x000fe4000000001e */
[----:B------:R-:W-:Y:S01]  /*3fc80*/  ISETP.LT.AND P3, PT, R27, c[0x0][0x178], !P3 ;  /* 0x00005e001b007a0c */ /* 0x000fe20005f61270 */
[----:B0-----:R-:W-:Y:S01]  /*3fc90*/  IMAD.WIDE R6, R10, 0x2, R2 ;  /* 0x000000020a067825 */ /* 0x001fe200078e0202 */
[----:B------:R-:W-:-:S03]  /*3fca0*/  ISETP.GE.AND P2, PT, R40, c[0x0][0x17c], PT ;  /* 0x00005f0028007a0c */ /* 0x000fc60003f46270 */
[----:B------:R0:W-:Y:S01]  /*3fcb0*/  @P5 STG.E.U16 [R8.64], R30 ;  /* 0x0000001e08005986 */ /* 0x0001e2000c101504 */
[----:B------:R-:W-:Y:S02]  /*3fcc0*/  ISETP.LT.AND P5, PT, R60, c[0x0][0x178], !P2 ;  /* 0x00005e003c007a0c */ /* 0x000fe400057a1270 */
[----:B------:R-:W-:Y:S01]  /*3fcd0*/  ISETP.LT.AND P2, PT, R27, c[0x0][0x178], !P2 ;  /* 0x00005e001b007a0c */ /* 0x000fe20005741270 */
[----:B------:R1:W-:Y:S01]  /*3fce0*/  @P6 STG.E.U16 [R6.64], R59 ;  /* 0x0000003b06006986 */ /* 0x0003e2000c101504 */
[----:B------:R-:W-:Y:S01]  /*3fcf0*/  PRMT R28, R59, 0x7632, R28 ;  /* 0x000076323b1c7816 */ /* 0x000fe2000000001c */
[C---:B0-----:R-:W-:Y:S01]  /*3fd00*/  IMAD.WIDE R8, R10.reuse, 0x2, R4 ;  /* 0x000000020a087825 */ /* 0x041fe200078e0204 */
[----:B-1----:R-:W-:-:S04]  /*3fd10*/  IADD3 R6, R10, c[0x0][0x198], RZ ;  /* 0x000066000a067a10 */ /* 0x002fc80007ffe0ff */
[----:B------:R0:W-:Y:S01]  /*3fd20*/  @P3 STG.E.U16 [R8.64], R43 ;  /* 0x0000002b08003986 */ /* 0x0001e2000c101504 */
[----:B------:R-:W-:Y:S02]  /*3fd30*/  PRMT R29, R43, 0x7632, R29 ;  /* 0x000076322b1d7816 */ /* 0x000fe4000000001d */
[----:B------:R-:W-:Y:S02]  /*3fd40*/  IADD3 R30, R6, c[0x0][0x198], RZ ;  /* 0x00006600061e7a10 */ /* 0x000fe40007ffe0ff */
[----:B---3--:R-:W-:Y:S02]  /*3fd50*/  ISETP.GE.AND P4, PT, R36, c[0x0][0x17c], PT ;  /* 0x00005f0024007a0c */ /* 0x008fe40003f86270 */
[----:B------:R-:W3:Y:S01]  /*3fd60*/  LDL.LU R36, [R1+0x15f0] ;  /* 0x0015f00001247983 */ /* 0x000ee20000300800 */
[----:B0-----:R-:W-:-:S04]  /*3fd70*/  IMAD.WIDE R8, R6, 0x2, R2 ;  /* 0x0000000206087825 */ /* 0x001fc800078e0202 */
[----:B------:R-:W-:Y:S01]  /*3fd80*/  IMAD.WIDE R6, R6, 0x2, R4 ;  /* 0x0000000206067825 */ /* 0x000fe200078e0204 */
[----:B------:R-:W-:Y:S04]  /*3fd90*/  @P5 STG.E.U16 [R8.64], R28 ;  /* 0x0000001c08005986 */ /* 0x000fe8000c101504 */
[----:B------:R0:W-:Y:S01]  /*3fda0*/  @P2 STG.E.U16 [R6.64], R29 ;  /* 0x0000001d06002986 */ /* 0x0001e2000c101504 */
[----:B------:R-:W-:-:S03]  /*3fdb0*/  ISETP.GE.AND P2, PT, R34, c[0x0][0x17c], PT ;  /* 0x00005f0022007a0c */ /* 0x000fc60003f46270 */
[----:B------:R-:W3:Y:S01]  /*3fdc0*/  LDL.LU R34, [R1+0x15ec] ;  /* 0x0015ec0001227983 */ /* 0x000ee20000300800 */
[----:B------:R-:W-:Y:S02]  /*3fdd0*/  ISETP.LT.AND P6, PT, R60, c[0x0][0x178], !P4 ;  /* 0x00005e003c007a0c */ /* 0x000fe400067c1270 */
[----:B------:R-:W-:Y:S02]  /*3fde0*/  ISETP.LT.AND P4, PT, R27, c[0x0][0x178], !P4 ;  /* 0x00005e001b007a0c */ /* 0x000fe40006781270 */
[----:B------:R-:W-:Y:S01]  /*3fdf0*/  ISETP.GE.AND P3, PT, R11, c[0x0][0x17c], PT ;  /* 0x00005f000b007a0c */ /* 0x000fe20003f66270 */
[----:B------:R-:W-:Y:S01]  /*3fe00*/  IMAD.WIDE R10, R30, 0x2, R2 ;  /* 0x000000021e0a7825 */ /* 0x000fe200078e0202 */
[----:B------:R-:W-:-:S03]  /*3fe10*/  ISETP.LT.AND P5, PT, R60, c[0x0][0x178], !P0 ;  /* 0x00005e003c007a0c */ /* 0x000fc600047a1270 */
[----:B0-----:R-:W-:-:S04]  /*3fe20*/  IMAD.WIDE R6, R30, 0x2, R4 ;  /* 0x000000021e067825 */ /* 0x001fc800078e0204 */
[----:B------:R0:W-:Y:S01]  /*3fe30*/  @P6 STG.E.U16 [R10.64], R55 ;  /* 0x000000370a006986 */ /* 0x0001e2000c101504 */
[----:B------:R-:W-:-:S03]  /*3fe40*/  ISETP.LT.AND P6, PT, R27, c[0x0][0x178], !P0 ;  /* 0x00005e001b007a0c */ /* 0x000fc600047c1270 */
[----:B------:R1:W-:Y:S01]  /*3fe50*/  @P4 STG.E.U16 [R6.64], R39 ;  /* 0x0000002706004986 */ /* 0x0003e2000c101504 */
[----:B------:R-:W-:Y:S02]  /*3fe60*/  ISETP.LT.AND P4, PT, R60, c[0x0][0x178], !P1 ;  /* 0x00005e003c007a0c */ /* 0x000fe40004f81270 */
[----:B0-----:R-:W-:Y:S02]  /*3fe70*/  IADD3 R10, R30, c[0x0][0x198], RZ ;  /* 0x000066001e0a7a10 */ /* 0x001fe40007ffe0ff */
[----:B------:R-:W-:Y:S02]  /*3fe80*/  PRMT R55, R55, 0x7632, R55 ;  /* 0x0000763237377816 */ /* 0x000fe40000000037 */
[----:B------:R-:W-:Y:S01]  /*3fe90*/  PRMT R11, R39, 0x7632, R11 ;  /* 0x00007632270b7816 */ /* 0x000fe2000000000b */
[C---:B------:R-:W-:Y:S01]  /*3fea0*/  IMAD.WIDE R8, R10.reuse, 0x2, R2 ;  /* 0x000000020a087825 */ /* 0x040fe200078e0202 */
[----:B------:R-:W-:Y:S01]  /*3feb0*/  ISETP.LT.AND P1, PT, R27, c[0x0][0x178], !P1 ;  /* 0x00005e001b007a0c */ /* 0x000fe20004f21270 */
[----:B-1----:R-:W3:Y:S02]  /*3fec0*/  LDL.LU R39, [R1+0x15fc] ;  /* 0x0015fc0001277983 */ /* 0x002ee40000300800 */
[C---:B------:R-:W-:Y:S01]  /*3fed0*/  IMAD.WIDE R6, R10.reuse, 0x2, R4 ;  /* 0x000000020a067825 */ /* 0x040fe200078e0204 */
[----:B------:R-:W-:Y:S01]  /*3fee0*/  IADD3 R10, R10, c[0x0][0x198], RZ ;  /* 0x000066000a0a7a10 */ /* 0x000fe20007ffe0ff */
[----:B------:R-:W-:Y:S04]  /*3fef0*/  @P5 STG.E.U16 [R8.64], R55 ;  /* 0x0000003708005986 */ /* 0x000fe8000c101504 */
[----:B------:R0:W-:Y:S01]  /*3ff00*/  @P6 STG.E.U16 [R6.64], R11 ;  /* 0x0000000b06006986 */ /* 0x0001e2000c101504 */
[----:B------:R-:W-:-:S02]  /*3ff10*/  ISETP.LT.AND P6, PT, R60, c[0x0][0x178], !P3 ;  /* 0x00005e003c007a0c */ /* 0x000fc40005fc1270 */
[----:B------:R-:W-:Y:S01]  /*3ff20*/  ISETP.LT.AND P3, PT, R27, c[0x0][0x178], !P3 ;  /* 0x00005e001b007a0c */ /* 0x000fe20005f61270 */
[----:B------:R-:W3:Y:S01]  /*3ff30*/  LDL.LU R38, [R1+0x15f8] ;  /* 0x0015f80001267983 */ /* 0x000ee20000300800 */
[C---:B------:R-:W-:Y:S01]  /*3ff40*/  IMAD.WIDE R28, R10.reuse, 0x2, R4 ;  /* 0x000000020a1c7825 */ /* 0x040fe200078e0204 */
[----:B------:R-:W-:Y:S02]  /*3ff50*/  PRMT R30, R51, 0x7632, R30 ;  /* 0x00007632331e7816 */ /* 0x000fe4000000001e */
[----:B------:R-:W3:Y:S01]  /*3ff60*/  LDL.LU R41, [R1+0x1604] ;  /* 0x0016040001297983 */ /* 0x000ee20000300800 */
[----:B0-----:R-:W-:-:S03]  /*3ff70*/  IMAD.WIDE R6, R10, 0x2, R2 ;  /* 0x000000020a067825 */ /* 0x001fc600078e0202 */
[----:B------:R-:W3:Y:S04]  /*3ff80*/  LDL.LU R40, [R1+0x1600] ;  /* 0x0016000001287983 */ /* 0x000ee80000300800 */
[----:B------:R-:W-:Y:S01]  /*3ff90*/  @P4 STG.E.U16 [R6.64], R51 ;  /* 0x0000003306004986 */ /* 0x000fe2000c101504 */
[----:B------:R-:W-:-:S03]  /*3ffa0*/  ISETP.LT.AND P4, PT, R60, c[0x0][0x178], !P2 ;  /* 0x00005e003c007a0c */ /* 0x000fc60005781270 */
[----:B------:R0:W-:Y:S02]  /*3ffb0*/  @P1 STG.E.U16 [R28.64], R35 ;  /* 0x000000231c001986 */ /* 0x0001e4000c101504 */
[----:B0-----:R-:W-:Y:S02]  /*3ffc0*/  PRMT R35, R35, 0x7632, R35 ;  /* 0x0000763223237816 */ /* 0x001fe40000000023 */
[----:B----4-:R-:W-:Y:S02]  /*3ffd0*/  ISETP.GE.AND P5, PT, R32, c[0x0][0x17c], PT ;  /* 0x00005f0020007a0c */ /* 0x010fe40003fa6270 */
[----:B------:R-:W-:Y:S02]  /*3ffe0*/  IADD3 R32, R10, c[0x0][0x198], RZ ;  /* 0x000066000a207a10 */ /* 0x000fe40007ffe0ff */
[----:B--2---:R-:W-:Y:S01]  /*3fff0*/  ISETP.GE.AND P0, PT, R33, c[0x0][0x17c], PT ;  /* 0x00005f0021007a0c */ /* 0x004fe20003f06270 */
[----:B------:R0:W1:Y:S01]  /*40000*/  LDS.128 R8, [R0] ;  /* 0x0000000000087984 */ /* 0x0000620000000c00 */
[C---:B------:R-:W-:Y:S01]  /*40010*/  IADD3 R33, R32.reuse, c[0x0][0x198], RZ ;  /* 0x0000660020217a10 */ /* 0x040fe20007ffe0ff */
[----:B------:R-:W-:-:S04]  /*40020*/  IMAD.WIDE R6, R32, 0x2, R2 ;  /* 0x0000000220067825 */ /* 0x000fc800078e0202 */
[----:B------:R-:W-:Y:S01]  /*40030*/  IMAD.WIDE R28, R32, 0x2, R4 ;  /* 0x00000002201c7825 */ /* 0x000fe200078e0204 */
[----:B------:R2:W-:Y:S01]  /*40040*/  @P6 STG.E.U16 [R6.64], R30 ;  /* 0x0000001e06006986 */ /* 0x0005e2000c101504 */
[----:B0-----:R-:W-:-:S03]  /*40050*/  PRMT R0, R47, 0x7632, R0 ;  /* 0x000076322f007816 */ /* 0x001fc60000000000 */
[----:B------:R-:W-:Y:S01]  /*40060*/  @P3 STG.E.U16 [R28.64], R35 ;  /* 0x000000231c003986 */ /* 0x000fe2000c101504 */
[----:B--2---:R-:W-:-:S05]  /*40070*/  IMAD.WIDE R6, R33, 0x2, R2 ;  /* 0x0000000221067825 */ /* 0x004fca00078e0202 */
[----:B------:R0:W-:Y:S04]  /*40080*/  @P4 STG.E.U16 [R6.64], R47 ;  /* 0x0000002f06004986 */ /* 0x0001e8000c101504 */
[----:B0-----:R-:W2:Y:S04]  /*40090*/  LDL.LU R47, [R1+0x161c] ;  /* 0x00161c00012f7983 */ /* 0x001ea80000300800 */
[----:B------:R-:W4:Y:S04]  /*400a0*/  LDL.LU R49, [R1+0x1618] ;  /* 0x0016180001317983 */ /* 0x000f280000300800 */
[----:B------:R-:W4:Y:S04]  /*400b0*/  LDL.LU R46, [R1+0x1624] ;  /* 0x00162400012e7983 */ /* 0x000f280000300800 */
[----:B------:R-:W0:Y:S01]  /*400c0*/  S2R R56, SR_TID.X ;  /* 0x0000000000387919 */ /* 0x000e220000002100 */
[C---:B------:R-:W-:Y:S01]  /*400d0*/  IADD3 R28, R33.reuse, c[0x0][0x198], RZ ;  /* 0x00006600211c7a10 */ /* 0x040fe20007ffe0ff */
[----:B------:R-:W-:Y:S01]  /*400e0*/  IMAD.WIDE R6, R33, 0x2, R4 ;  /* 0x0000000221067825 */ /* 0x000fe200078e0204 */
[----:B---3--:R-:W-:Y:S01]  /*400f0*/  ISETP.GE.AND P6, PT, R34, c[0x0][0x17c], PT ;  /* 0x00005f0022007a0c */ /* 0x008fe20003fc6270 */
[----:B------:R-:W3:Y:S01]  /*40100*/  LDL.LU R48, [R1+0x1620] ;  /* 0x0016200001307983 */ /* 0x000ee20000300800 */
[C---:B0-----:R-:W-:Y:S01]  /*40110*/  LOP3.LUT R52, R56.reuse, 0x1f, RZ, 0xc0, !PT ;  /* 0x0000001f38347812 */ /* 0x041fe200078ec0ff */
[----:B------:R-:W-:-:S05]  /*40120*/  IMAD.SHL.U32 R56, R56, 0x100, RZ ;  /* 0x0000010038387824 */ /* 0x000fca00078e00ff */
[----:B------:R-:W-:-:S05]  /*40130*/  LOP3.LUT R56, R56, 0x600, RZ, 0xc0, !PT ;  /* 0x0000060038387812 */ /* 0x000fca00078ec0ff */
[----:B------:R-:W-:-:S05]  /*40140*/  IMAD R56, R52, 0x10, R56 ;  /* 0x0000001034387824 */ /* 0x000fca00078e0238 */
[----:B------:R-:W-:-:S05]  /*40150*/  LOP3.LUT R56, R56, 0x20, RZ, 0x3c, !PT ;  /* 0x0000002038387812 */ /* 0x000fca00078e3cff */
[----:B------:R0:W1:Y:S04]  /*40160*/  LDS.128 R32, [R56] ;  /* 0x0000000038207984 */ /* 0x0000680000000c00 */
[----:B0-----:R-:W0:Y:S01]  /*40170*/  S2R R56, SR_TID.X ;  /* 0x0000000000387919 */ /* 0x001e220000002100 */
[C---:B------:R-:W-:Y:S02]  /*40180*/  ISETP.LT.AND P2, PT, R27.reuse, c[0x0][0x178], !P2 ;  /* 0x00005e001b007a0c */ /* 0x040fe40005741270 */
[C---:B------:R-:W-:Y:S02]  /*40190*/  ISETP.LT.AND P3, PT, R60.reuse, c[0x0][0x178], !P0 ;  /* 0x00005e003c007a0c */ /* 0x040fe40004761270 */
[----:B------:R-:W-:Y:S02]  /*401a0*/  ISETP.LT.AND P0, PT, R27, c[0x0][0x178], !P0 ;  /* 0x00005e001b007a0c */ /* 0x000fe40004701270 */
[----:B------:R-:W-:-:S02]  /*401b0*/  ISETP.LT.AND P4, PT, R60, c[0x0][0x178], !P5 ;  /* 0x00005e003c007a0c */ /* 0x000fc40006f81270 */
[----:B------:R-:W-:Y:S02]  /*401c0*/  ISETP.GE.AND P1, PT, R36, c[0x0][0x17c], PT ;  /* 0x00005f0024007a0c */ /* 0x000fe40003f26270 */
[----:B------:R-:W-:Y:S02]  /*401d0*/  IADD3 R36, R28, c[0x0][0x198], RZ ;  /* 0x000066001c247a10 */ /* 0x000fe40007ffe0ff */
[C---:B0-----:R-:W-:Y:S01]  /*401e0*/  LOP3.LUT R52, R56.reuse, 0x1f, RZ, 0xc0, !PT ;  /* 0x0000001f38347812 */ /* 0x041fe200078ec0ff */
[----:B------:R-:W-:-:S05]  /*401f0*/  IMAD.SHL.U32 R56, R56, 0x100, RZ ;  /* 0x0000010038387824 */ /* 0x000fca00078e00ff */
[----:B------:R-:W-:Y:S01]  /*40200*/  LOP3.LUT R56, R56, 0x600, RZ, 0xc0, !PT ;  /* 0x0000060038387812 */ /* 0x000fe200078ec0ff */
[----:B------:R0:W-:Y:S01]  /*40210*/  @P2 STG.E.U16 [R6.64], R31 ;  /* 0x0000001f06002986 */ /* 0x0001e2000c101504 */
[----:B------:R-:W-:-:S03]  /*40220*/  PRMT R37, R31, 0x7632, R37 ;  /* 0x000076321f257816 */ /* 0x000fc60000000025 */
[----:B------:R-:W-:-:S05]  /*40230*/  IMAD R56, R52, 0x10, R56 ;  /* 0x0000001034387824 */ /* 0x000fca00078e0238 */
[----:B------:R-:W-:Y:S01]  /*40240*/  LOP3.LUT R56, R56, 0x40, RZ, 0x3c, !PT ;  /* 0x0000004038387812 */ /* 0x000fe200078e3cff */
[----:B0-----:R-:W-:-:S04]  /*40250*/  IMAD.WIDE R6, R28, 0x2, R2 ;  /* 0x000000021c067825 */ /* 0x001fc800078e0202 */
[----:B------:R-:W-:Y:S01]  /*40260*/  IMAD.WIDE R28, R28, 0x2, R4 ;  /* 0x000000021c1c7825 */ /* 0x000fe200078e0204 */
[----:B------:R0:W-:Y:S03]  /*40270*/  @P3 STG.E.U16 [R6.64], R0 ;  /* 0x0000000006003986 */ /* 0x0001e6000c101504 */
[----:B------:R-:W-:Y:S01]  /*40280*/  IMAD.WIDE R30, R36, 0x2, R2 ;  /* 0x00000002241e7825 */ /* 0x000fe200078e0202 */
[----:B------:R-:W-:Y:S04]  /*40290*/  @P0 STG.E.U16 [R28.64], R37 ;  /* 0x000000251c000986 */ /* 0x000fe8000c101504 */
[----:B------:R1:W-:Y:S01]  /*402a0*/  @P4 STG.E.U16 [R30.64], R12 ;  /* 0x0000000c1e004986 */ /* 0x0003e2000c101504 */
[----:B------:R-:W-:-:S03]  /*402b0*/  ISETP.LT.AND P5, PT, R27, c[0x0][0x178], !P5 ;  /* 0x00005e001b007a0c */ /* 0x000fc60006fa1270 */
[----:B------:R-:W1:Y:S01]  /*402c0*/  LDS.128 R28, [R56] ;  /* 0x00000000381c7984 */ /* 0x000e620000000c00 */
[----:B------:R-:W-:Y:S01]  /*402d0*/  ISETP.LT.AND P0, PT, R60, c[0x0][0x178], !P1 ;  /* 0x00005e003c007a0c */ /* 0x000fe20004f01270 */
[C---:B0-----:R-:W-:Y:S01]  /*402e0*/  IMAD.WIDE R6, R36.reuse, 0x2, R4 ;  /* 0x0000000224067825 */ /* 0x041fe200078e0204 */
[----:B------:R-:W-:Y:S02]  /*402f0*/  ISETP.LT.AND P1, PT, R27, c[0x0][0x178], !P1 ;  /* 0x00005e001b007a0c */ /* 0x000fe40004f21270 */
[----:B------:R-:W-:Y:S02]  /*40300*/  IADD3 R36, R36, c[0x0][0x198], RZ ;  /* 0x0000660024247a10 */ /* 0x000fe40007ffe0ff */
[----:B------:R-:W-:Y:S02]  /*40310*/  ISETP.LT.AND P4, PT, R60, c[0x0][0x178], !P6 ;  /* 0x00005e003c007a0c */ /* 0x000fe40007781270 */
[----:B------:R-:W-:Y:S01]  /*40320*/  IADD3 R0, R36, c[0x0][0x198], RZ ;  /* 0x0000660024007a10 */ /* 0x000fe20007ffe0ff */
[----:B-1----:R0:W-:Y:S01]  /*40330*/  @P5 STG.E.U16 [R6.64], R8 ;  /* 0x0000000806005986 */ /* 0x0021e2000c101504 */
[----:B------:R-:W-:-:S02]  /*40340*/  PRMT R12, R12, 0x7632, R12 ;  /* 0x000076320c0c7816 */ /* 0x000fc4000000000c */
[----:B------:R-:W-:Y:S02]  /*40350*/  ISETP.LT.AND P6, PT, R27, c[0x0][0x178], !P6 ;  /* 0x00005e001b007a0c */ /* 0x000fe400077c1270 */
[----:B------:R-:W-:Y:S02]  /*40360*/  ISETP.GE.AND P2, PT, R39, c[0x0][0x17c], PT ;  /* 0x00005f0027007a0c */ /* 0x000fe40003f46270 */
[----:B------:R-:W-:Y:S01]  /*40370*/  ISETP.GE.AND P3, PT, R38, c[0x0][0x17c], PT ;  /* 0x00005f0026007a0c */ /* 0x000fe20003f66270 */
[----:B------:R-:W-:-:S04]  /*40380*/  IMAD.WIDE R38, R0, 0x2, R2 ;  /* 0x0000000200267825 */ /* 0x000fc800078e0202 */
[----:B0-----:R-:W-:Y:S01]  /*40390*/  IMAD.WIDE R6, R36, 0x2, R2 ;  /* 0x0000000224067825 */ /* 0x001fe200078e0202 */
[----:B------:R-:W-:-:S03]  /*403a0*/  PRMT R8, R8, 0x7632, R8 ;  /* 0x0000763208087816 */ /* 0x000fc60000000008 */
[----:B------:R-:W-:Y:S01]  /*403b0*/  IMAD.WIDE R36, R36, 0x2, R4 ;  /* 0x0000000224247825 */ /* 0x000fe200078e0204 */
[----:B------:R0:W-:Y:S01]  /*403c0*/  @P0 STG.E.U16 [R6.64], R12 ;  /* 0x0000000c06000986 */ /* 0x0001e2000c101504 */
[----:B------:R-:W-:-:S03]  /*403d0*/  IADD3 R42, R0, c[0x0][0x198], RZ ;  /* 0x00006600002a7a10 */ /* 0x000fc60007ffe0ff */
[----:B------:R1:W-:Y:S01]  /*403e0*/  @P1 STG.E.U16 [R36.64], R8 ;  /* 0x0000000824001986 */ /* 0x0003e2000c101504 */
[C---:B------:R-:W-:Y:S02]  /*403f0*/  ISETP.LT.AND P1, PT, R60.reuse, c[0x0][0x178], !P2 ;  /* 0x00005e003c007a0c */ /* 0x040fe40005721270 */
[C---:B------:R-:W-:Y:S01]  /*40400*/  ISETP.LT.AND P2, PT, R27.reuse, c[0x0][0x178], !P2 ;  /* 0x00005e001b007a0c */ /* 0x040fe20005741270 */
[----:B------:R1:W-:Y:S01]  /*40410*/  @P4 STG.E.U16 [R38.64], R16 ;  /* 0x0000001026004986 */ /* 0x0003e2000c101504 */
[----:B------:R-:W-:Y:S02]  /*40420*/  ISETP.LT.AND P4, PT, R60, c[0x0][0x178], !P3 ;  /* 0x00005e003c007a0c */ /* 0x000fe40005f81270 */
[----:B------:R-:W-:Y:S01]  /*40430*/  ISETP.LT.AND P3, PT, R27, c[0x0][0x178], !P3 ;  /* 0x00005e001b007a0c */ /* 0x000fe20005f61270 */
[----:B0-----:R-:W-:Y:S01]  /*40440*/  IMAD.WIDE R6, R0, 0x2, R4 ;  /* 0x0000000200067825 */ /* 0x001fe200078e0204 */
[----:B------:R-:W-:Y:S01]  /*40450*/  ISETP.GE.AND P5, PT, R41, c[0x0][0x17c], PT ;  /* 0x00005f0029007a0c */ /* 0x000fe20003fa6270 */
[----:B------:R-:W0:Y:S01]  /*40460*/  LDS.128 R36, [R61] ;  /* 0x000000003d247984 */ /* 0x000e220000000c00 */
[----:B-1----:R-:W-:-:S02]  /*40470*/  IADD3 R8, R42, c[0x0][0x198], RZ ;  /* 0x000066002a087a10 */ /* 0x002fc40007ffe0ff */
[----:B------:R-:W-:Y:S01]  /*40480*/  ISETP.GE.AND P0, PT, R40, c[0x0][0x17c], PT ;  /* 0x00005f0028007a0c */ /* 0x000fe20003f06270 */
[----:B------:R1:W-:Y:S01]  /*40490*/  @P6 STG.E.U16 [R6.64], R32 ;  /* 0x0000002006006986 */ /* 0x0003e2000c101504 */
[----:B------:R-:W-:Y:S01]  /*404a0*/  PRMT R16, R16, 0x7632, R16 ;  /* 0x0000763210107816 */ /* 0x000fe20000000010 */
[----:B------:R-:W-:Y:S01]  /*404b0*/  IMAD.WIDE R40, R42, 0x2, R2 ;  /* 0x000000022a287825 */ /* 0x000fe200078e0202 */
[----:B------:R-:W-:-:S03]  /*404c0*/  PRMT R0, R32, 0x7632, R0 ;  /* 0x0000763220007816 */ /* 0x000fc60000000000 */
[----:B------:R-:W-:Y:S01]  /*404d0*/  IMAD.WIDE R42, R42, 0x2, R4 ;  /* 0x000000022a2a7825 */ /* 0x000fe200078e0204 */
[----:B------:R-:W-:Y:S03]  /*404e0*/  @P1 STG.E.U16 [R40.64], R16 ;  /* 0x0000001028001986 */ /* 0x000fe6000c101504 */
[C---:B------:R-:W-:Y:S01]  /*404f0*/  IMAD.WIDE R44, R8.reuse, 0x2, R2 ;  /* 0x00000002082c7825 */ /* 0x040fe200078e0202 */
[----:B------:R0:W-:Y:S03]  /*40500*/  @P2 STG.E.U16 [R42.64], R0 ;  /* 0x000000002a002986 */ /* 0x0001e6000c101504 */
[----:B-1----:R-:W-:Y:S01]  /*40510*/  IMAD.WIDE R6, R8, 0x2, R4 ;  /* 0x0000000208067825 */ /* 0x002fe200078e0204 */
[----:B------:R1:W-:Y:S04]  /*40520*/  @P4 STG.E.U16 [R44.64], R20 ;  /* 0x000000142c004986 */ /* 0x0003e8000c101504 */
[----:B------:R-:W-:Y:S01]  /*40530*/  @P3 STG.E.U16 [R6.64], R28 ;  /* 0x0000001c06003986 */ /* 0x000fe2000c101504 */
[----:B--2---:R-:W-:-:S03]  /*40540*/  ISETP.GE.AND P6, PT, R47, c[0x0][0x17c], PT ;  /* 0x00005f002f007a0c */ /* 0x004fc60003fc6270 */
[----:B------:R-:W2:Y:S04]  /*40550*/  LDL.LU R47, [R1+0x1630] ;  /* 0x00163000012f7983 */ /* 0x000ea80000300800 */
[----:B------:R-:W3:Y:S01]  /*40560*/  LDL.LU R12, [R1+0x162c] ;  /* 0x00162c00010c7983 */ /* 0x000ee20000300800 */
[----:B----4-:R-:W-:-:S03]  /*40570*/  ISETP.GE.AND P3, PT, R46, c[0x0][0x17c], PT ;  /* 0x00005f002e007a0c */ /* 0x010fc60003f66270 */
[----:B------:R-:W4:Y:S04]  /*40580*/  LDL.LU R46, [R1+0x1640] ;  /* 0x00164000012e7983 */ /* 0x000f280000300800 */
[----:B------:R-:W4:Y:S01]  /*40590*/  LDL.LU R32, [R1+0x163c] ;  /* 0x00163c0001207983 */ /* 0x000f220000300800 */
[----:B------:R-:W-:Y:S02]  /*405a0*/  ISETP.LT.AND P2, PT, R60, c[0x0][0x178], !P5 ;  /* 0x00005e003c007a0c */ /* 0x000fe40006f41270 */
[----:B------:R-:W-:Y:S02]  /*405b0*/  ISETP.LT.AND P5, PT, R27, c[0x0][0x178], !P5 ;  /* 0x00005e001b007a0c */ /* 0x000fe40006fa1270 */
[----:B0-----:R-:W-:Y:S02]  /*405c0*/  IADD3 R42, R8, c[0x0][0x198], RZ ;  /* 0x00006600082a7a10 */ /* 0x001fe40007ffe0ff */
[----:B------:R-:W-:-:S02]  /*405d0*/  ISETP.LT.AND P4, PT, R60, c[0x0][0x178], !P0 ;  /* 0x00005e003c007a0c */ /* 0x000fc40004781270 */
[C---:B------:R-:W-:Y:S01]  /*405e0*/  IADD3 R0, R42.reuse, c[0x0][0x198], RZ ;  /* 0x000066002a007a10 */ /* 0x040fe20007ffe0ff */
[----:B------:R-:W-:Y:S01]  /*405f0*/  IMAD.WIDE R40, R42, 0x2, R2 ;  /* 0x000000022a287825 */ /* 0x000fe200078e0202 */
[----:B-1----:R-:W-:Y:S02]  /*40600*/  PRMT R20, R20, 0x7632, R20 ;  /* 0x0000763214147816 */ /* 0x002fe40000000014 */
[----:B------:R-:W-:Y:S01]  /*40610*/  PRMT R8, R28, 0x7632, R8 ;  /* 0x000076321c087816 */ /* 0x000fe20000000008 */
[----:B------:R-:W-:-:S04]  /*40620*/  IMAD.WIDE R42, R42, 0x2, R4 ;  /* 0x000000022a2a7825 */ /* 0x000fc800078e0204 */
[----:B------:R-:W-:Y:S01]  /*40630*/  IMAD.WIDE R44, R0, 0x2, R2 ;  /* 0x00000002002c7825 */ /* 0x000fe200078e0202 */
[----:B------:R-:W-:Y:S01]  /*40640*/  @P2 STG.E.U16 [R40.64], R20 ;  /* 0x0000001428002986 */ /* 0x000fe2000c101504 */
[----:B------:R-:W-:Y:S02]  /*40650*/  ISETP.GE.AND P1, PT, R49, c[0x0][0x17c], PT ;  /* 0x00005f0031007a0c */ /* 0x000fe40003f26270 */
[----:B------:R-:W-:Y:S01]  /*40660*/  ISETP.LT.AND P0, PT, R27, c[0x0][0x178], !P0 ;  /* 0x00005e001b007a0c */ /* 0x000fe20004701270 */
[----:B------:R0:W-:Y:S01]  /*40670*/  @P5 STG.E.U16 [R42.64], R8 ;  /* 0x000000082a005986 */ /* 0x0001e2000c101504 */
[----:B------:R-:W-:-:S03]  /*40680*/  ISETP.LT.AND P5, PT, R60, c[0x0][0x178], !P1 ;  /* 0x00005e003c007a0c */ /* 0x000fc60004fa1270 */
[----:B------:R1:W-:Y:S01]  /*40690*/  @P4 STG.E.U16 [R44.64], R24 ;  /* 0x000000182c004986 */ /* 0x0003e2000c101504 */
[----:B------:R-:W-:Y:S02]  /*406a0*/  ISETP.LT.AND P4, PT, R60, c[0x0][0x178], !P6 ;  /* 0x00005e003c007a0c */ /* 0x000fe40007781270 */
[----:B------:R-:W-:Y:S02]  /*406b0*/  ISETP.LT.AND P6, PT, R27, c[0x0][0x178], !P6 ;  /* 0x00005e001b007a0c */ /* 0x000fe400077c1270 */
[C---:B0-----:R-:W-:Y:S01]  /*406c0*/  IADD3 R42, R0.reuse, c[0x0][0x198], RZ ;  /* 0x00006600002a7a10 */ /* 0x041fe20007ffe0ff */
[----:B------:R-:W-:-:S03]  /*406d0*/  IMAD.WIDE R6, R0, 0x2, R4 ;  /* 0x0000000200067825 */ /* 0x000fc600078e0204 */
[C---:B------:R-:W-:Y:S01]  /*406e0*/  IADD3 R8, R42.reuse, c[0x0][0x198], RZ ;  /* 0x000066002a087a10 */ /* 0x040fe20007ffe0ff */
[----:B------:R-:W-:Y:S01]  /*406f0*/  IMAD.WIDE R40, R42, 0x2, R2 ;  /* 0x000000022a287825 */ /* 0x000fe200078e0202 */
[----:B-1----:R-:W-:Y:S02]  /*40700*/  PRMT R24, R24, 0x7632, R24 ;  /* 0x0000763218187816 */ /* 0x002fe40000000018 */
[----:B------:R-:W-:Y:S01]  /*40710*/  PRMT R0, R36, 0x7632, R0 ;  /* 0x0000763224007816 */ /* 0x000fe20000000000 */
[----:B------:R-:W-:Y:S01]  /*40720*/  IMAD.WIDE R42, R42, 0x2, R4 ;  /* 0x000000022a2a7825 */ /* 0x000fe200078e0204 */
[----:B------:R0:W-:Y:S03]  /*40730*/  @P0 STG.E.U16 [R6.64], R36 ;  /* 0x0000002406000986 */ /* 0x0001e6000c101504 */
[----:B------:R-:W-:Y:S01]  /*40740*/  IMAD.WIDE R44, R8, 0x2, R2 ;  /* 0x00000002082c7825 */ /* 0x000fe200078e0202 */
[----:B------:R-:W-:Y:S01]  /*40750*/  @P4 STG.E.U16 [R40.64], R24 ;  /* 0x0000001828004986 */ /* 0x000fe2000c101504 */
[----:B------:R-:W-:-:S03]  /*40760*/  ISETP.LT.AND P1, PT, R27, c[0x0][0x178], !P1 ;  /* 0x00005e001b007a0c */ /* 0x000fc60004f21270 */
[----:B------:R-:W-:Y:S01]  /*40770*/  @P6 STG.E.U16 [R42.64], R0 ;  /* 0x000000002a006986 */ /* 0x000fe2000c101504 */
[----:B------:R-:W-:-:S03]  /*40780*/  ISETP.LT.AND P4, PT, R27, c[0x0][0x178], !P3 ;  /* 0x00005e001b007a0c */ /* 0x000fc60005f81270 */
[----:B------:R1:W-:Y:S01]  /*40790*/  @P5 STG.E.U16 [R44.64], R13 ;  /* 0x0000000d2c005986 */ /* 0x0003e2000c101504 */
[----:B------:R-:W-:Y:S02]  /*407a0*/  ISETP.LT.AND P5, PT, R60, c[0x0][0x178], !P3 ;  /* 0x00005e003c007a0c */ /* 0x000fe40005fa1270 */
[----:B------:R-:W-:Y:S01]  /*407b0*/  IADD3 R49, R8, c[0x0][0x198], RZ ;  /* 0x0000660008317a10 */ /* 0x000fe20007ffe0ff */
[----:B0-----:R-:W4:Y:S01]  /*407c0*/  LDL.LU R36, [R1+0x1650] ;  /* 0x0016500001247983 */ /* 0x001f220000300800 */
[----:B------:R-:W-:-:S03]  /*407d0*/  PRMT R16, R13, 0x7632, R16 ;  /* 0x000076320d107816 */ /* 0x000fc60000000010 */
[----:B------:R-:W4:Y:S01]  /*407e0*/  LDL.LU R28, [R1+0x164c] ;  /* 0x00164c00011c7983 */ /* 0x000f220000300800 */
[----:B------:R-:W-:Y:S01]  /*407f0*/  IMAD.WIDE R6, R8, 0x2, R4 ;  /* 0x0000000208067825 */ /* 0x000fe200078e0204 */
[----:B------:R-:W-:Y:S02]  /*40800*/  PRMT R20, R9, 0x7632, R20 ;  /* 0x0000763209147816 */ /* 0x000fe40000000014 */
[----:B-1----:R-:W4:Y:S01]  /*40810*/  LDL.LU R44, [R1+0x1660] ;  /* 0x00166000012c7983 */ /* 0x002f220000300800 */
[----:B------:R-:W-:-:S03]  /*40820*/  IMAD.WIDE R40, R49, 0x2, R4 ;  /* 0x0000000231287825 */ /* 0x000fc600078e0204 */
[----:B------:R0:W-:Y:S01]  /*40830*/  @P1 STG.E.U16 [R6.64], R9 ;  /* 0x0000000906001986 */ /* 0x0001e2000c101504 */
[----:B--2---:R-:W-:Y:S02]  /*40840*/  ISETP.GE.AND P0, PT, R47, c[0x0][0x17c], PT ;  /* 0x00005f002f007a0c */ /* 0x004fe40003f06270 */
[----:B---3--:R-:W-:Y:S01]  /*40850*/  ISETP.GE.AND P3, PT, R12, c[0x0][0x17c], PT ;  /* 0x00005f000c007a0c */ /* 0x008fe20003f66270 */
[----:B------:R-:W-:-:S05]  /*40860*/  IMAD.WIDE R12, R49, 0x2, R2 ;  /* 0x00000002310c7825 */ /* 0x000fca00078e0202 */
[----:B------:R-:W-:Y:S01]  /*40870*/  @P5 STG.E.U16 [R12.64], R16 ;  /* 0x000000100c005986 */ /* 0x000fe2000c101504 */
[----:B------:R-:W-:-:S03]  /*40880*/  ISETP.LT.AND P5, PT, R60, c[0x0][0x178], !P0 ;  /* 0x00005e003c007a0c */ /* 0x000fc600047a1270 */
[----:B------:R1:W-:Y:S01]  /*40890*/  @P4 STG.E.U16 [R40.64], R20 ;  /* 0x0000001428004986 */ /* 0x0003e2000c101504 */
[----:B------:R-:W-:Y:S02]  /*408a0*/  ISETP.LT.AND P4, PT, R27, c[0x0][0x178], !P0 ;  /* 0x00005e001b007a0c */ /* 0x000fe40004781270 */
[----:B----4-:R-:W-:Y:S02]  /*408b0*/  ISETP.GE.AND P0, PT, R32, c[0x0][0x17c], PT ;  /* 0x00005f0020007a0c */ /* 0x010fe40003f06270 */
[----:B------:R-:W2:Y:S01]  /*408c0*/  LDL.LU R32, [R1+0x165c] ;  /* 0x00165c0001207983 */ /* 0x000ea20000300800 */
[----:B------:R-:W-:Y:S02]  /*408d0*/  ISETP.GE.AND P2, PT, R48, c[0x0][0x17c], PT ;  /* 0x00005f0030007a0c */ /* 0x000fe40003f46270 */
[----:B------:R-:W-:Y:S02]  /*408e0*/  IADD3 R47, R49, c[0x0][0x198], RZ ;  /* 0x00006600312f7a10 */ /* 0x000fe40007ffe0ff */
[----:B------:R-:W-:-:S02]  /*408f0*/  ISETP.LT.AND P6, PT, R60, c[0x0][0x178], !P2 ;  /* 0x00005e003c007a0c */ /* 0x000fc400057c1270 */
[----:B------:R-:W-:Y:S02]  /*40900*/  ISETP.LT.AND P2, PT, R27, c[0x0][0x178], !P2 ;  /* 0x00005e001b007a0c */ /* 0x000fe40005741270 */
[C---:B------:R-:W-:Y:S01]  /*40910*/  IADD3 R45, R47.reuse, c[0x0][0x198], RZ ;  /* 0x000066002f2d7a10 */ /* 0x040fe20007ffe0ff */
[----:B------:R-:W-:Y:S01]  /*40920*/  IMAD.WIDE R42, R47, 0x2, R2 ;  /* 0x000000022f2a7825 */ /* 0x000fe200078e0202 */
[----:B------:R-:W-:-:S03]  /*40930*/  PRMT R0, R17, 0x7632, R0 ;  /* 0x0000763211007816 */ /* 0x000fc60000000000 */
[----:B0-----:R-:W-:Y:S01]  /*40940*/  IMAD.WIDE R6, R47, 0x2, R4 ;  /* 0x000000022f067825 */ /* 0x001fe200078e0204 */
[----:B-1----:R-:W-:-:S03]  /*40950*/  PRMT R20, R33, 0x7632, R20 ;  /* 0x0000763221147816 */ /* 0x002fc60000000014 */
[C---:B------:R-:W-:Y:S01]  /*40960*/  IMAD.WIDE R8, R45.reuse, 0x2, R2 ;  /* 0x000000022d087825 */ /* 0x040fe200078e0202 */
[----:B------:R-:W-:Y:S01]  /*40970*/  ISETP.GE.AND P1, PT, R46, c[0x0][0x17c], PT ;  /* 0x00005f002e007a0c */ /* 0x000fe20003f26270 */
[----:B------:R0:W-:Y:S02]  /*40980*/  @P6 STG.E.U16 [R42.64], R17 ;  /* 0x000000112a006986 */ /* 0x0001e4000c101504 */
[C---:B------:R-:W-:Y:S01]  /*40990*/  IMAD.WIDE R12, R45.reuse, 0x2, R4 ;  /* 0x000000022d0c7825 */ /* 0x040fe200078e0204 */
[C---:B------:R-:W-:Y:S01]  /*409a0*/  ISETP.LT.AND P6, PT, R60.reuse, c[0x0][0x178], !P3 ;  /* 0x00005e003c007a0c */ /* 0x040fe20005fc1270 */
[----:B------:R1:W-:Y:S01]  /*409b0*/  @P2 STG.E.U16 [R6.64], R33 ;  /* 0x0000002106002986 */ /* 0x0003e2000c101504 */
[----:B------:R-:W-:Y:S02]  /*409c0*/  IADD3 R49, R45, c[0x0][0x198], RZ ;  /* 0x000066002d317a10 */ /* 0x000fe40007ffe0ff */
[----:B------:R-:W-:Y:S01]  /*409d0*/  ISETP.LT.AND P3, PT, R27, c[0x0][0x178], !P3 ;  /* 0x00005e001b007a0c */ /* 0x000fe20005f61270 */
[----:B------:R3:W-:Y:S01]  /*409e0*/  @P5 STG.E.U16 [R8.64], R0 ;  /* 0x0000000008005986 */ /* 0x0007e2000c101504 */
[----:B------:R-:W-:-:S03]  /*409f0*/  ISETP.LT.AND P5, PT, R60, c[0x0][0x178], !P1 ;  /* 0x00005e003c007a0c */ /* 0x000fc60004fa1270 */
[----:B------:R4:W-:Y:S01]  /*40a00*/  @P4 STG.E.U16 [R12.64], R20 ;  /* 0x000000140c004986 */ /* 0x0009e2000c101504 */
[----:B------:R-:W-:Y:S02]  /*40a10*/  ISETP.LT.AND P4, PT, R27, c[0x0][0x178], !P1 ;  /* 0x00005e001b007a0c */ /* 0x000fe40004f81270 */
[C---:B------:R-:W-:Y:S01]  /*40a20*/  IADD3 R41, R49.reuse, c[0x0][0x198], RZ ;  /* 0x0000660031297a10 */ /* 0x040fe20007ffe0ff */
[----:B0-----:R-:W-:Y:S01]  /*40a30*/  IMAD.WIDE R16, R49, 0x2, R2 ;  /* 0x0000000231107825 */ /* 0x001fe200078e0202 */
[----:B------:R-:W-:-:S03]  /*40a40*/  PRMT R24, R21, 0x7632, R24 ;  /* 0x0000763215187816 */ /* 0x000fc60000000018 */
[----:B-1----:R-:W-:Y:S01]  /*40a50*/  IMAD.WIDE R6, R49, 0x2, R4 ;  /* 0x0000000231067825 */ /* 0x002fe200078e0204 */
[----:B---3--:R-:W-:-:S03]  /*40a60*/  PRMT R0, R29, 0x7632, R0 ;  /* 0x000076321d007816 */ /* 0x008fc60000000000 */
[----:B------:R-:W-:Y:S01]  /*40a70*/  IMAD.WIDE R8, R41, 0x2, R2 ;  /* 0x0000000229087825 */ /* 0x000fe200078e0202 */
[----:B------:R0:W-:Y:S01]  /*40a80*/  @P6 STG.E.U16 [R16.64], R21 ;  /* 0x0000001510006986 */ /* 0x0001e2000c101504 */
[----:B------:R-:W-:-:S03]  /*40a90*/  ISETP.GE.AND P2, PT, R36, c[0x0][0x17c], PT ;  /* 0x00005f0024007a0c */ /* 0x000fc60003f46270 */
[----:B------:R-:W3:Y:S01]  /*40aa0*/  LDL.LU R36, [R1+0x1658] ;  /* 0x0016580001247983 */ /* 0x000ee20000300800 */
[----:B------:R-:W-:-:S03]  /*40ab0*/  ISETP.GE.AND P1, PT, R28, c[0x0][0x17c], PT ;  /* 0x00005f001c007a0c */ /* 0x000fc60003f26270 */
[----:B------:R-:W3:Y:S01]  /*40ac0*/  LDL.LU R28, [R1+0x1654] ;  /* 0x00165400011c7983 */ /* 0x000ee20000300800 */
[----:B----4-:R-:W-:-:S03]  /*40ad0*/  IMAD.WIDE R12, R41, 0x2, R4 ;  /* 0x00000002290c7825 */ /* 0x010fc600078e0204 */
[----:B------:R1:W-:Y:S04]  /*40ae0*/  @P3 STG.E.U16 [R6.64], R29 ;  /* 0x0000001d06003986 */ /* 0x0003e8000c101504 */
[----:B------:R-:W-:Y:S01]  /*40af0*/  @P5 STG.E.U16 [R8.64], R24 ;  /* 0x0000001808005986 */ /* 0x000fe2000c101504 */
[----:B------:R-:W-:-:S03]  /*40b00*/  ISETP.LT.AND P5, PT, R60, c[0x0][0x178], !P2 ;  /* 0x00005e003c007a0c */ /* 0x000fc600057a1270 */
[----:B------:R4:W-:Y:S01]  /*40b10*/  @P4 STG.E.U16 [R12.64], R0 ;  /* 0x000000000c004986 */ /* 0x0009e2000c101504 */
[----:B------:R-:W-:-:S03]  /*40b20*/  ISETP.LT.AND P4, PT, R27, c[0x0][0x178], !P2 ;  /* 0x00005e001b007a0c */ /* 0x000fc60005781270 */
[----:B------:R-:W3:Y:S01]  /*40b30*/  LDL.LU R40, [R1+0x1648] ;  /* 0x0016480001287983 */ /* 0x000ee20000300800 */
[----:B--2---:R-:W-:-:S03]  /*40b40*/  ISETP.GE.AND P2, PT, R32, c[0x0][0x17c], PT ;  /* 0x00005f0020007a0c */ /* 0x004fc60003f46270 */
[----:B------:R-:W2:Y:S01]  /*40b50*/  LDL.LU R32, [R1+0x1644] ;  /* 0x0016440001207983 */ /* 0x000ea20000300800 */
[----:B------:R-:W-:Y:S02]  /*40b60*/  ISETP.LT.AND P6, PT, R60, c[0x0][0x178], !P0 ;  /* 0x00005e003c007a0c */ /* 0x000fe400047c1270 */
[----:B------:R-:W-:Y:S02]  /*40b70*/  IADD3 R33, R41, c[0x0][0x198], RZ ;  /* 0x0000660029217a10 */ /* 0x000fe40007ffe0ff */
[----:B------:R-:W-:Y:S02]  /*40b80*/  ISETP.LT.AND P0, PT, R27, c[0x0][0x178], !P0 ;  /* 0x00005e001b007a0c */ /* 0x000fe40004701270 */
[C---:B0-----:R-:W-:Y:S01]  /*40b90*/  IADD3 R21, R33.reuse, c[0x0][0x198], RZ ;  /* 0x0000660021157a10 */ /* 0x041fe20007ffe0ff */
[----:B------:R-:W-:Y:S01]  /*40ba0*/  IMAD.WIDE R16, R33, 0x2, R2 ;  /* 0x0000000221107825 */ /* 0x000fe200078e0202 */
[----:B------:R-:W-:-:S03]  /*40bb0*/  PRMT R20, R25, 0x7632, R20 ;  /* 0x0000763219147816 */ /* 0x000fc60000000014 */
[----:B-1----:R-:W-:Y:S01]  /*40bc0*/  IMAD.WIDE R6, R33, 0x2, R4 ;  /* 0x0000000221067825 */ /* 0x002fe200078e0204 */
[----:B----4-:R-:W-:-:S03]  /*40bd0*/  PRMT R0, R37, 0x7632, R0 ;  /* 0x0000763225007816 */ /* 0x010fc60000000000 */
        /* <DEDUP_REMOVED lines=16> */
[----:B------:R0:W-:Y:S03]  /*40ce0*/  @P6 STG.E.U16 [R16.64], R14 ;  /* 0x0000000e10006986 */ /* 0x0001e6000c101504 */
[----:B----4-:R-:W-:Y:S01]  /*40cf0*/  IMAD.WIDE R8, R21, 0x2, R2 ;  /* 0x0000000215087825 */ /* 0x010fe200078e0202 */
[----:B------:R-:W-:-:S03]  /*40d00*/  PRMT R0, R10, 0x7632, R0 ;  /* 0x000076320a007816 */ /* 0x000fc60000000000 */
[----:B------:R-:W-:Y:S01]  /*40d10*/  IMAD.WIDE R12, R21, 0x2, R4 ;  /* 0x00000002150c7825 */ /* 0x000fe200078e0204 */
[----:B---3--:R-:W-:Y:S02]  /*40d20*/  ISETP.GE.AND P0, PT, R36, c[0x0][0x17c], PT ;  /* 0x00005f0024007a0c */ /* 0x008fe40003f06270 */
[----:B------:R-:W3:Y:S01]  /*40d30*/  LDL.LU R36, [R1+0x1638] ;  /* 0x0016380001247983 */ /* 0x000ee20000300800 */
[----:B------:R-:W-:-:S03]  /*40d40*/  ISETP.GE.AND P3, PT, R28, c[0x0][0x17c], PT ;  /* 0x00005f001c007a0c */ /* 0x000fc60003f66270 */
[----:B------:R-:W4:Y:S04]  /*40d50*/  LDL.LU R28, [R1+0x1634] ;  /* 0x00163400011c7983 */ /* 0x000f280000300800 */
[----:B------:R1:W-:Y:S04]  /*40d60*/  @P1 STG.E.U16 [R6.64], R10 ;  /* 0x0000000a06001986 */ /* 0x0003e8000c101504 */
[----:B------:R-:W-:Y:S01]  /*40d70*/  @P5 STG.E.U16 [R8.64], R24 ;  /* 0x0000001808005986 */ /* 0x000fe2000c101504 */
[----:B------:R-:W-:-:S03]  /*40d80*/  ISETP.LT.AND P5, PT, R60, c[0x0][0x178], !P0 ;  /* 0x00005e003c007a0c */ /* 0x000fc600047a1270 */
[----:B------:R0:W-:Y:S01]  /*40d90*/  @P4 STG.E.U16 [R12.64], R0 ;  /* 0x000000000c004986 */ /* 0x0001e2000c101504 */
[----:B------:R-:W-:-:S03]  /*40da0*/  ISETP.LT.AND P4, PT, R27, c[0x0][0x178], !P0 ;  /* 0x00005e001b007a0c */ /* 0x000fc60004781270 */
[----:B------:R-:W3:Y:S01]  /*40db0*/  LDL.LU R33, [R1+0x1628] ;  /* 0x0016280001217983 */ /* 0x000ee20000300800 */
[----:B--2---:R-:W-:-:S03]  /*40dc0*/  ISETP.GE.AND P0, PT, R32, c[0x0][0x17c], PT ;  /* 0x00005f0020007a0c */ /* 0x004fc60003f06270 */
[----:B------:R-:W2:Y:S04]  /*40dd0*/  LDL.LU R32, [R1+0x1614] ;  /* 0x0016140001207983 */ /* 0x000ea80000300800 */
[----:B------:R-:W2:Y:S01]  /*40de0*/  LDL.LU R20, [R1+0x1610] ;  /* 0x0016100001147983 */ /* 0x000ea20000300800 */
[----:B------:R-:W-:Y:S02]  /*40df0*/  ISETP.LT.AND P6, PT, R60, c[0x0][0x178], !P2 ;  /* 0x00005e003c007a0c */ /* 0x000fe400057c1270 */
[----:B------:R-:W-:Y:S02]  /*40e00*/  IADD3 R25, R21, c[0x0][0x198], RZ ;  /* 0x0000660015197a10 */ /* 0x000fe40007ffe0ff */
[----:B------:R-:W-:-:S03]  /*40e10*/  ISETP.LT.AND P2, PT, R27, c[0x0][0x178], !P2 ;  /* 0x00005e001b007a0c */ /* 0x000fc60005741270 */
[C---:B0-----:R-:W-:Y:S01]  /*40e20*/  IMAD.WIDE R16, R25.reuse, 0x2, R2 ;  /* 0x0000000219107825 */ /* 0x041fe200078e0202 */
[----:B------:R-:W-:-:S05]  /*40e30*/  IADD3 R21, R25, c[0x0][0x198], RZ ;  /* 0x0000660019157a10 */ /* 0x000fca0007ffe0ff */
[----:B------:R0:W-:Y:S01]  /*40e40*/  @P6 STG.E.U16 [R16.64], R18 ;  /* 0x0000001210006986 */ /* 0x0001e2000c101504 */
[----:B------:R-:W-:Y:S02]  /*40e50*/  ISETP.LT.AND P6, PT, R60, c[0x0][0x178], !P3 ;  /* 0x00005e003c007a0c */ /* 0x000fe40005fc1270 */
[----:B------:R-:W-:Y:S01]  /*40e60*/  IADD3 R29, R21, c[0x0][0x198], RZ ;  /* 0x00006600151d7a10 */ /* 0x000fe20007ffe0ff */
[----:B-1----:R-:W-:Y:S01]  /*40e70*/  IMAD.WIDE R6, R25, 0x2, R4 ;  /* 0x0000000219067825 */ /* 0x002fe200078e0204 */
[----:B------:R-:W-:Y:S02]  /*40e80*/  PRMT R10, R18, 0x7632, R10 ;  /* 0x00007632120a7816 */ /* 0x000fe4000000000a */
[----:B------:R-:W-:Y:S01]  /*40e90*/  PRMT R0, R34, 0x7632, R0 ;  /* 0x0000763222007816 */ /* 0x000fe20000000000 */
[----:B------:R-:W-:Y:S01]  /*40ea0*/  IMAD.WIDE R8, R21, 0x2, R2 ;  /* 0x0000000215087825 */ /* 0x000fe200078e0202 */
[----:B------:R-:W-:-:S03]  /*40eb0*/  ISETP.GE.AND P1, PT, R40, c[0x0][0x17c], PT ;  /* 0x00005f0028007a0c */ /* 0x000fc60003f26270 */
[----:B------:R-:W-:Y:S01]  /*40ec0*/  IMAD.WIDE R12, R21, 0x2, R4 ;  /* 0x00000002150c7825 */ /* 0x000fe200078e0204 */
[----:B------:R-:W-:Y:S01]  /*40ed0*/  ISETP.LT.AND P3, PT, R27, c[0x0][0x178], !P3 ;  /* 0x00005e001b007a0c */ /* 0x000fe20005f61270 */
[----:B------:R1:W-:Y:S02]  /*40ee0*/  @P2 STG.E.U16 [R6.64], R34 ;  /* 0x0000002206002986 */ /* 0x0003e4000c101504 */
[C---:B0-----:R-:W-:Y:S02]  /*40ef0*/  IMAD.WIDE R16, R29.reuse, 0x2, R2 ;  /* 0x000000021d107825 */ /* 0x041fe400078e0202 */
[----:B------:R0:W-:Y:S01]  /*40f00*/  @P5 STG.E.U16 [R8.64], R10 ;  /* 0x0000000a08005986 */ /* 0x0001e2000c101504 */
[----:B------:R-:W-:Y:S02]  /*40f10*/  ISETP.LT.AND P5, PT, R60, c[0x0][0x178], !P1 ;  /* 0x00005e003c007a0c */ /* 0x000fe40004fa1270 */
[----:B------:R-:W-:Y:S01]  /*40f20*/  IADD3 R21, R29, c[0x0][0x198], RZ ;  /* 0x000066001d157a10 */ /* 0x000fe20007ffe0ff */
[----:B------:R0:W-:Y:S01]  /*40f30*/  @P4 STG.E.U16 [R12.64], R0 ;  /* 0x000000000c004986 */ /* 0x0001e2000c101504 */
[----:B------:R-:W-:-:S03]  /*40f40*/  ISETP.LT.AND P4, PT, R27, c[0x0][0x178], !P1 ;  /* 0x00005e001b007a0c */ /* 0x000fc60004f81270 */
[----:B------:R4:W-:Y:S01]  /*40f50*/  @P6 STG.E.U16 [R16.64], R22 ;  /* 0x0000001610006986 */ /* 0x0009e2000c101504 */
[----:B------:R-:W-:Y:S02]  /*40f60*/  ISETP.LT.AND P6, PT, R60, c[0x0][0x178], !P0 ;  /* 0x00005e003c007a0c */ /* 0x000fe400047c1270 */
[----:B------:R-:W-:Y:S01]  /*40f70*/  ISETP.LT.AND P0, PT, R27, c[0x0][0x178], !P0 ;  /* 0x00005e001b007a0c */ /* 0x000fe20004701270 */
[----:B-1----:R-:W-:Y:S01]  /*40f80*/  IMAD.WIDE R6, R29, 0x2, R4 ;  /* 0x000000021d067825 */ /* 0x002fe200078e0204 */
[C---:B------:R-:W-:Y:S02]  /*40f90*/  IADD3 R25, R21.reuse, c[0x0][0x198], RZ ;  /* 0x0000660015197a10 */ /* 0x040fe40007ffe0ff */
[----:B------:R-:W-:Y:S01]  /*40fa0*/  PRMT R14, R22, 0x7632, R14 ;  /* 0x00007632160e7816 */ /* 0x000fe2000000000e */
[C---:B0-----:R-:W-:Y:S01]  /*40fb0*/  IMAD.WIDE R8, R21.reuse, 0x2, R2 ;  /* 0x0000000215087825 */ /* 0x041fe200078e0202 */
[----:B----4-:R-:W-:Y:S02]  /*40fc0*/  ISETP.GE.AND P1, PT, R28, c[0x0][0x17c], PT ;  /* 0x00005f001c007a0c */ /* 0x010fe40003f26270 */
[----:B------:R-:W4:Y:S01]  /*40fd0*/  LDL.LU R28, [R1+0x160c] ;  /* 0x00160c00011c7983 */ /* 0x000f220000300800 */
[----:B------:R-:W-:Y:S01]  /*40fe0*/  PRMT R0, R30, 0x7632, R0 ;  /* 0x000076321e007816 */ /* 0x000fe20000000000 */
[----:B------:R-:W-:-:S02]  /*40ff0*/  IMAD.WIDE R12, R21, 0x2, R4 ;  /* 0x00000002150c7825 */ /* 0x000fc400078e0204 */
[----:B------:R0:W-:Y:S02]  /*41000*/  @P3 STG.E.U16 [R6.64], R30 ;  /* 0x0000001e06003986 */ /* 0x0001e4000c101504 */
[C---:B------:R-:W-:Y:S02]  /*41010*/  IMAD.WIDE R16, R25.reuse, 0x2, R2 ;  /* 0x0000000219107825 */ /* 0x040fe400078e0202 */
[----:B------:R1:W-:Y:S04]  /*41020*/  @P5 STG.E.U16 [R8.64], R14 ;  /* 0x0000000e08005986 */ /* 0x0003e8000c101504 */
[----:B------:R1:W-:Y:S01]  /*41030*/  @P4 STG.E.U16 [R12.64], R0 ;  /* 0x000000000c004986 */ /* 0x0003e2000c101504 */
[----:B0-----:R-:W-:-:S03]  /*41040*/  IMAD.WIDE R6, R25, 0x2, R4 ;  /* 0x0000000219067825 */ /* 0x001fc600078e0204 */
[----:B------:R0:W-:Y:S04]  /*41050*/  @P6 STG.E.U16 [R16.64], R26 ;  /* 0x0000001a10006986 */ /* 0x0001e8000c101504 */
[----:B------:R-:W4:Y:S04]  /*41060*/  LDL.LU R24, [R1+0x1608] ;  /* 0x0016080001187983 */ /* 0x000f280000300800 */
[----:B------:R0:W-:Y:S04]  /*41070*/  @P0 STG.E.U16 [R6.64], R38 ;  /* 0x0000002606000986 */ /* 0x0001e8000c101504 */
[----:B------:R-:W4:Y:S01]  /*41080*/  LDL.LU R22, [R1+0x15f4] ;  /* 0x0015f40001167983 */ /* 0x000f220000300800 */
[----:B--2---:R-:W-:-:S03]  /*41090*/  ISETP.GE.AND P0, PT, R20, c[0x0][0x17c], PT ;  /* 0x00005f0014007a0c */ /* 0x004fc60003f06270 */
[----:B------:R-:W2:Y:S01]  /*410a0*/  LDL.LU R20, [R1+0x15e8] ;  /* 0x0015e80001147983 */ /* 0x000ea20000300800 */
[----:B---3--:R-:W-:Y:S02]  /*410b0*/  ISETP.GE.AND P2, PT, R36, c[0x0][0x17c], PT ;  /* 0x00005f0024007a0c */ /* 0x008fe40003f46270 */
[----:B------:R-:W-:Y:S02]  /*410c0*/  IADD3 R21, R25, c[0x0][0x198], RZ ;  /* 0x0000660019157a10 */ /* 0x000fe40007ffe0ff */
[C---:B------:R-:W-:Y:S02]  /*410d0*/  ISETP.LT.AND P5, PT, R60.reuse, c[0x0][0x178], !P2 ;  /* 0x00005e003c007a0c */ /* 0x040fe400057a1270 */
[----:B------:R-:W-:Y:S02]  /*410e0*/  ISETP.LT.AND P4, PT, R27, c[0x0][0x178], !P2 ;  /* 0x00005e001b007a0c */ /* 0x000fe40005781270 */
[----:B------:R-:W-:Y:S02]  /*410f0*/  ISETP.LT.AND P6, PT, R60, c[0x0][0x178], !P1 ;  /* 0x00005e003c007a0c */ /* 0x000fe40004fc1270 */
[C---:B------:R-:W-:Y:S01]  /*41100*/  IADD3 R29, R21.reuse, c[0x0][0x198], RZ ;  /* 0x00006600151d7a10 */ /* 0x040fe20007ffe0ff */
[----:B-1----:R-:W-:Y:S01]  /*41110*/  IMAD.WIDE R8, R21, 0x2, R2 ;  /* 0x0000000215087825 */ /* 0x002fe200078e0202 */
[----:B------:R-:W-:-:S02]  /*41120*/  PRMT R10, R26, 0x7632, R10 ;  /* 0x000076321a0a7816 */ /* 0x000fc4000000000a */
[----:B------:R-:W-:Y:S01]  /*41130*/  PRMT R0, R38, 0x7632, R0 ;  /* 0x0000763226007816 */ /* 0x000fe20000000000 */
[----:B------:R-:W-:Y:S01]  /*41140*/  IMAD.WIDE R12, R21, 0x2, R4 ;  /* 0x00000002150c7825 */ /* 0x000fe200078e0204 */
[----:B------:R-:W-:-:S03]  /*41150*/  ISETP.GE.AND P3, PT, R33, c[0x0][0x17c], PT ;  /* 0x00005f0021007a0c */ /* 0x000fc60003f66270 */
[----:B0-----:R-:W-:Y:S01]  /*41160*/  IMAD.WIDE R16, R29, 0x2, R2 ;  /* 0x000000021d107825 */ /* 0x001fe200078e0202 */
[----:B------:R-:W-:Y:S01]  /*41170*/  ISETP.GE.AND P2, PT, R32, c[0x0][0x17c], PT ;  /* 0x00005f0020007a0c */ /* 0x000fe20003f46270 */
[----:B------:R0:W-:Y:S01]  /*41180*/  @P5 STG.E.U16 [R8.64], R10 ;  /* 0x0000000a08005986 */ /* 0x0001e2000c101504 */
[C---:B------:R-:W-:Y:S02]  /*41190*/  ISETP.LT.AND P1, PT, R27.reuse, c[0x0][0x178], !P1 ;  /* 0x00005e001b007a0c */ /* 0x040fe40004f21270 */
[C---:B------:R-:W-:Y:S01]  /*411a0*/  ISETP.LT.AND P5, PT, R60.reuse, c[0x0][0x178], !P3 ;  /* 0x00005e003c007a0c */ /* 0x040fe20005fa1270 */
[----:B------:R1:W-:Y:S01]  /*411b0*/  @P4 STG.E.U16 [R12.64], R0 ;  /* 0x000000000c004986 */ /* 0x0003e2000c101504 */
[----:B------:R-:W-:Y:S02]  /*411c0*/  ISETP.LT.AND P4, PT, R27, c[0x0][0x178], !P3 ;  /* 0x00005e001b007a0c */ /* 0x000fe40005f81270 */
[----:B------:R-:W-:Y:S01]  /*411d0*/  IADD3 R21, R29, c[0x0][0x198], RZ ;  /* 0x000066001d157a10 */ /* 0x000fe20007ffe0ff */
[----:B------:R3:W-:Y:S01]  /*411e0*/  @P6 STG.E.U16 [R16.64], R15 ;  /* 0x0000000f10006986 */ /* 0x0007e2000c101504 */
[----:B------:R-:W-:-:S02]  /*411f0*/  ISETP.LT.AND P6, PT, R60, c[0x0][0x178], !P2 ;  /* 0x00005e003c007a0c */ /* 0x000fc400057c1270 */
[----:B------:R-:W-:Y:S01]  /*41200*/  IADD3 R25, R21, c[0x0][0x198], RZ ;  /* 0x0000660015197a10 */ /* 0x000fe20007ffe0ff */
[----:B------:R-:W-:Y:S01]  /*41210*/  IMAD.WIDE R6, R29, 0x2, R4 ;  /* 0x000000021d067825 */ /* 0x000fe200078e0204 */
[----:B------:R-:W-:-:S03]  /*41220*/  PRMT R18, R15, 0x7632, R18 ;  /* 0x000076320f127816 */ /* 0x000fc60000000012 */
[----:B0-----:R-:W-:Y:S01]  /*41230*/  IMAD.WIDE R8, R21, 0x2, R2 ;  /* 0x0000000215087825 */ /* 0x001fe200078e0202 */
[----:B-1----:R-:W-:-:S03]  /*41240*/  PRMT R0, R11, 0x7632, R0 ;  /* 0x000076320b007816 */ /* 0x002fc60000000000 */
[----:B------:R-:W-:Y:S01]  /*41250*/  IMAD.WIDE R12, R21, 0x2, R4 ;  /* 0x00000002150c7825 */ /* 0x000fe200078e0204 */
[----:B------:R0:W-:Y:S01]  /*41260*/  @P1 STG.E.U16 [R6.64], R11 ;  /* 0x0000000b06001986 */ /* 0x0001e2000c101504 */
[----:B------:R-:W-:Y:S02]  /*41270*/  ISETP.LT.AND P2, PT, R27, c[0x0][0x178], !P2 ;  /* 0x00005e001b007a0c */ /* 0x000fe40005741270 */
[C---:B---3--:R-:W-:Y:S01]  /*41280*/  IMAD.WIDE R14, R25.reuse, 0x2, R2 ;  /* 0x00000002190e7825 */ /* 0x048fe200078e0202 */
[----:B------:R1:W-:Y:S01]  /*41290*/  @P5 STG.E.U16 [R8.64], R18 ;  /* 0x0000001208005986 */ /* 0x0003e2000c101504 */
[----:B------:R-:W-:Y:S02]  /*412a0*/  ISETP.LT.AND P5, PT, R60, c[0x0][0x178], !P0 ;  /* 0x00005e003c007a0c */ /* 0x000fe400047a1270 */
[----:B------:R-:W-:Y:S01]  /*412b0*/  IADD3 R17, R25, c[0x0][0x198], RZ ;  /* 0x0000660019117a10 */ /* 0x000fe20007ffe0ff */
[----:B------:R3:W-:Y:S01]  /*412c0*/  @P4 STG.E.U16 [R12.64], R0 ;  /* 0x000000000c004986 */ /* 0x0007e2000c101504 */
[----:B----4-:R-:W-:-:S03]  /*412d0*/  ISETP.GE.AND P3, PT, R28, c[0x0][0x17c], PT ;  /* 0x00005f001c007a0c */ /* 0x010fc60003f66270 */
[----:B------:R4:W-:Y:S01]  /*412e0*/  @P6 STG.E.U16 [R14.64], R19 ;  /* 0x000000130e006986 */ /* 0x0009e2000c101504 */
[----:B------:R-:W-:Y:S02]  /*412f0*/  ISETP.LT.AND P4, PT, R27, c[0x0][0x178], !P0 ;  /* 0x00005e001b007a0c */ /* 0x000fe40004781270 */
[----:B------:R-:W-:Y:S01]  /*41300*/  ISETP.LT.AND P6, PT, R60, c[0x0][0x178], !P3 ;  /* 0x00005e003c007a0c */ /* 0x000fe20005fc1270 */
[----:B0-----:R-:W-:Y:S01]  /*41310*/  IMAD.WIDE R6, R25, 0x2, R4 ;  /* 0x0000000219067825 */ /* 0x001fe200078e0204 */
[----:B------:R-:W-:Y:S02]  /*41320*/  IADD3 R21, R17, c[0x0][0x198], RZ ;  /* 0x0000660011157a10 */ /* 0x000fe40007ffe0ff */
[----:B------:R-:W-:Y:S01]  /*41330*/  PRMT R16, R19, 0x7632, R16 ;  /* 0x0000763213107816 */ /* 0x000fe20000000010 */
[----:B-1----:R-:W-:Y:S01]  /*41340*/  IMAD.WIDE R8, R17, 0x2, R2 ;  /* 0x0000000211087825 */ /* 0x002fe200078e0202 */
[----:B---3--:R-:W-:Y:S01]  /*41350*/  PRMT R0, R35, 0x7632, R0 ;  /* 0x0000763223007816 */ /* 0x008fe20000000000 */
[----:B------:R0:W-:Y:S02]  /*41360*/  @P2 STG.E.U16 [R6.64], R35 ;  /* 0x0000002306002986 */ /* 0x0001e4000c101504 */
[----:B------:R-:W-:-:S04]  /*41370*/  IMAD.WIDE R10, R17, 0x2, R4 ;  /* 0x00000002110a7825 */ /* 0x000fc800078e0204 */
[----:B------:R-:W-:Y:S01]  /*41380*/  IMAD.WIDE R12, R21, 0x2, R2 ;  /* 0x00000002150c7825 */ /* 0x000fe200078e0202 */
[----:B------:R1:W-:Y:S01]  /*41390*/  @P5 STG.E.U16 [R8.64], R16 ;  /* 0x0000001008005986 */ /* 0x0003e2000c101504 */
[----:B------:R-:W-:-:S03]  /*413a0*/  ISETP.GE.AND P1, PT, R24, c[0x0][0x17c], PT ;  /* 0x00005f0018007a0c */ /* 0x000fc60003f26270 */
[----:B------:R3:W-:Y:S01]  /*413b0*/  @P4 STG.E.U16 [R10.64], R0 ;  /* 0x000000000a004986 */ /* 0x0007e2000c101504 */
[----:B------:R-:W-:-:S03]  /*413c0*/  ISETP.LT.AND P3, PT, R27, c[0x0][0x178], !P3 ;  /* 0x00005e001b007a0c */ /* 0x000fc60005f61270 */
[----:B------:R0:W-:Y:S01]  /*413d0*/  @P6 STG.E.U16 [R12.64], R23 ;  /* 0x000000170c006986 */ /* 0x0001e2000c101504 */
[----:B------:R-:W-:Y:S02]  /*413e0*/  ISETP.GE.AND P0, PT, R22, c[0x0][0x17c], PT ;  /* 0x00005f0016007a0c */ /* 0x000fe40003f06270 */
[C---:B------:R-:W-:Y:S02]  /*413f0*/  ISETP.LT.AND P6, PT, R60.reuse, c[0x0][0x178], !P1 ;  /* 0x00005e003c007a0c */ /* 0x040fe40004fc1270 */
[----:B------:R-:W-:Y:S02]  /*41400*/  ISETP.LT.AND P5, PT, R60, c[0x0][0x178], !P0 ;  /* 0x00005e003c007a0c */ /* 0x000fe400047a1270 */
[C---:B------:R-:W-:Y:S02]  /*41410*/  ISETP.LT.AND P1, PT, R27.reuse, c[0x0][0x178], !P1 ;  /* 0x00005e001b007a0c */ /* 0x040fe40004f21270 */
[----:B------:R-:W-:Y:S02]  /*41420*/  ISETP.LT.AND P0, PT, R27, c[0x0][0x178], !P0 ;  /* 0x00005e001b007a0c */ /* 0x000fe40004701270 */
[----:B--2---:R-:W-:-:S04]  /*41430*/  ISETP.GE.AND P2, PT, R20, c[0x0][0x17c], PT ;  /* 0x00005f0014007a0c */ /* 0x004fc80003f46270 */
[----:B------:R-:W-:Y:S02]  /*41440*/  ISETP.LT.AND P4, PT, R60, c[0x0][0x178], !P2 ;  /* 0x00005e003c007a0c */ /* 0x000fe40005781270 */
[----:B------:R-:W-:Y:S02]  /*41450*/  ISETP.LT.AND P2, PT, R27, c[0x0][0x178], !P2 ;  /* 0x00005e001b007a0c */ /* 0x000fe40005741270 */
[----:B------:R-:W2:Y:S01]  /*41460*/  LDL.LU R27, [R1+0x1664] ;  /* 0x00166400011b7983 */ /* 0x000ea20000300800 */
[C---:B----4-:R-:W-:Y:S01]  /*41470*/  IADD3 R15, R21.reuse, c[0x0][0x198], RZ ;  /* 0x00006600150f7a10 */ /* 0x050fe20007ffe0ff */
[----:B0-----:R-:W-:-:S03]  /*41480*/  IMAD.WIDE R6, R21, 0x2, R4 ;  /* 0x0000000215067825 */ /* 0x001fc600078e0204 */
[C---:B------:R-:W-:Y:S01]  /*41490*/  IADD3 R17, R15.reuse, c[0x0][0x198], RZ ;  /* 0x000066000f117a10 */ /* 0x040fe20007ffe0ff */
[----:B-1----:R-:W-:Y:S01]  /*414a0*/  IMAD.WIDE R8, R15, 0x2, R2 ;  /* 0x000000020f087825 */ /* 0x002fe200078e0202 */
[----:B---3--:R-:W-:Y:S02]  /*414b0*/  PRMT R0, R23, 0x7632, R0 ;  /* 0x0000763217007816 */ /* 0x008fe40000000000 */
[----:B------:R-:W-:Y:S01]  /*414c0*/  IADD3 R19, R17, c[0x0][0x198], RZ ;  /* 0x0000660011137a10 */ /* 0x000fe20007ffe0ff */
[----:B------:R-:W-:Y:S01]  /*414d0*/  IMAD.WIDE R10, R15, 0x2, R4 ;  /* 0x000000020f0a7825 */ /* 0x000fe200078e0204 */
[----:B------:R-:W-:Y:S01]  /*414e0*/  PRMT R16, R31, 0x7632, R16 ;  /* 0x000076321f107816 */ /* 0x000fe20000000010 */
[----:B------:R2:W-:Y:S02]  /*414f0*/  @P3 STG.E.U16 [R6.64], R31 ;  /* 0x0000001f06003986 */ /* 0x0005e4000c101504 */
[C---:B------:R-:W-:Y:S02]  /*41500*/  IMAD.WIDE R12, R17.reuse, 0x2, R2 ;  /* 0x00000002110c7825 */ /* 0x040fe400078e0202 */
[----:B------:R0:W-:Y:S02]  /*41510*/  @P6 STG.E.U16 [R8.64], R0 ;  /* 0x0000000008006986 */ /* 0x0001e4000c101504 */
[----:B------:R-:W-:-:S02]  /*41520*/  IMAD.WIDE R14, R17, 0x2, R4 ;  /* 0x00000002110e7825 */ /* 0x000fc400078e0204 */
[----:B------:R0:W-:Y:S02]  /*41530*/  @P1 STG.E.U16 [R10.64], R16 ;  /* 0x000000100a001986 */ /* 0x0001e4000c101504 */
[----:B------:R-:W-:-:S04]  /*41540*/  IMAD.WIDE R2, R19, 0x2, R2 ;  /* 0x0000000213027825 */ /* 0x000fc800078e0202 */
[----:B------:R-:W-:Y:S01]  /*41550*/  IMAD.WIDE R4, R19, 0x2, R4 ;  /* 0x0000000213047825 */ /* 0x000fe200078e0204 */
[----:B--2---:R-:W-:Y:S01]  /*41560*/  PRMT R7, R27, 0x7632, R7 ;  /* 0x000076321b077816 */ /* 0x004fe20000000007 */
[----:B------:R0:W-:Y:S04]  /*41570*/  @P5 STG.E.U16 [R12.64], R27 ;  /* 0x0000001b0c005986 */ /* 0x0001e8000c101504 */
[----:B------:R0:W-:Y:S04]  /*41580*/  @P0 STG.E.U16 [R14.64], R39 ;  /* 0x000000270e000986 */ /* 0x0001e8000c101504 */
[----:B------:R0:W-:Y:S01]  /*41590*/  @P4 STG.E.U16 [R2.64], R7 ;  /* 0x0000000702004986 */ /* 0x0001e2000c101504 */
[----:B------:R-:W-:Y:S05]  /*415a0*/  @!P2 EXIT ;  /* 0x000000000000a94d */ /* 0x000fea0003800000 */
[----:B0-----:R-:W-:-:S05]  /*415b0*/  PRMT R2, R39, 0x7632, R2 ;  /* 0x0000763227027816 */ /* 0x001fca0000000002 */
[----:B------:R-:W-:Y:S01]  /*415c0*/  STG.E.U16 [R4.64], R2 ;  /* 0x0000000204007986 */ /* 0x000fe2000c101504 */
[----:B------:R-:W-:Y:S05]  /*415d0*/  EXIT ;  /* 0x000000000000794d */ /* 0x000fea0003800000 */
.L_x_4:
[----:B------:R-:W-:-:S00]  /*415e0*/  BRA `(.L_x_4) ;  /* 0xfffffff000007947 */ /* 0x000fc0000383ffff */
[----:B------:R-:W-:-:S00]  /*415f0*/  NOP ;  /* 0x0000000000007918 */ /* 0x000fc00000000000 */
        /* <DEDUP_REMOVED lines=8> */
.L_x_5:


//--------------------- .nv.shared.matmul_kernel  --------------------------
	.section	.nv.shared.matmul_kernel,"aw",@nobits
	.sectionflags	@""
	.align	16
